//
// Generated by NVIDIA NVVM Compiler
//
// Compiler Build ID: CL-36424714
// Cuda compilation tools, release 13.0, V13.0.88
// Based on NVVM 20.0.0
//

.version 9.0
.target sm_100
.address_size 64

	// .globl	_ZN3cub18CUB_300001_SM_10006detail11EmptyKernelIvEEvv
// _ZZN3cub18CUB_300001_SM_10006detail6reduce28DeviceReduceSingleTileKernelINS2_10policy_hubIdj11add_functorIdEE10Policy1000EN6thrust24THRUST_300001_SM_1000_NS6detail15normal_iteratorINSA_10device_ptrIdEEEEPdjS6_ddN4cuda3std3__410__identityEEEvT0_T1_T2_T3_T4_T6_E12temp_storage has been demoted
// _ZZN3cub18CUB_300001_SM_10006detail6reduce18DeviceReduceKernelINS2_10policy_hubIdj11add_functorIdEE10Policy1000EN6thrust24THRUST_300001_SM_1000_NS6detail15normal_iteratorINSA_10device_ptrIdEEEEjS6_dN4cuda3std3__410__identityEEEvT0_PT3_T1_NS0_13GridEvenShareISN_EET2_T4_E12temp_storage has been demoted
// _ZZN3cub18CUB_300001_SM_10006detail6reduce28DeviceReduceSingleTileKernelINS2_10policy_hubIdj11add_functorIdEE10Policy1000EPdS9_iS6_ddN4cuda3std3__410__identityEEEvT0_T1_T2_T3_T4_T6_E12temp_storage has been demoted
// _ZZN3cub18CUB_300001_SM_10006detail6reduce28DeviceReduceSingleTileKernelINS2_10policy_hubIdy11add_functorIdEE10Policy1000EN6thrust24THRUST_300001_SM_1000_NS6detail15normal_iteratorINSA_10device_ptrIdEEEEPdyS6_ddN4cuda3std3__410__identityEEEvT0_T1_T2_T3_T4_T6_E12temp_storage has been demoted
// _ZZN3cub18CUB_300001_SM_10006detail6reduce18DeviceReduceKernelINS2_10policy_hubIdy11add_functorIdEE10Policy1000EN6thrust24THRUST_300001_SM_1000_NS6detail15normal_iteratorINSA_10device_ptrIdEEEEyS6_dN4cuda3std3__410__identityEEEvT0_PT3_T1_NS0_13GridEvenShareISN_EET2_T4_E12temp_storage has been demoted
// _ZZN3cub18CUB_300001_SM_10006detail6reduce28DeviceReduceSingleTileKernelINS2_10policy_hubIdy11add_functorIdEE10Policy1000EPdS9_iS6_ddN4cuda3std3__410__identityEEEvT0_T1_T2_T3_T4_T6_E12temp_storage has been demoted
// _ZZN3cub18CUB_300001_SM_10006detail6reduce28DeviceReduceSingleTileKernelINS2_10policy_hubIdj11max_functorIdEE10Policy1000EN6thrust24THRUST_300001_SM_1000_NS6detail15normal_iteratorINSA_10device_ptrIdEEEEPdjS6_ddN4cuda3std3__410__identityEEEvT0_T1_T2_T3_T4_T6_E12temp_storage has been demoted
// _ZZN3cub18CUB_300001_SM_10006detail6reduce18DeviceReduceKernelINS2_10policy_hubIdj11max_functorIdEE10Policy1000EN6thrust24THRUST_300001_SM_1000_NS6detail15normal_iteratorINSA_10device_ptrIdEEEEjS6_dN4cuda3std3__410__identityEEEvT0_PT3_T1_NS0_13GridEvenShareISN_EET2_T4_E12temp_storage has been demoted
// _ZZN3cub18CUB_300001_SM_10006detail6reduce28DeviceReduceSingleTileKernelINS2_10policy_hubIdj11max_functorIdEE10Policy1000EPdS9_iS6_ddN4cuda3std3__410__identityEEEvT0_T1_T2_T3_T4_T6_E12temp_storage has been demoted
// _ZZN3cub18CUB_300001_SM_10006detail6reduce28DeviceReduceSingleTileKernelINS2_10policy_hubIdy11max_functorIdEE10Policy1000EN6thrust24THRUST_300001_SM_1000_NS6detail15normal_iteratorINSA_10device_ptrIdEEEEPdyS6_ddN4cuda3std3__410__identityEEEvT0_T1_T2_T3_T4_T6_E12temp_storage has been demoted
// _ZZN3cub18CUB_300001_SM_10006detail6reduce18DeviceReduceKernelINS2_10policy_hubIdy11max_functorIdEE10Policy1000EN6thrust24THRUST_300001_SM_1000_NS6detail15normal_iteratorINSA_10device_ptrIdEEEEyS6_dN4cuda3std3__410__identityEEEvT0_PT3_T1_NS0_13GridEvenShareISN_EET2_T4_E12temp_storage has been demoted
// _ZZN3cub18CUB_300001_SM_10006detail6reduce28DeviceReduceSingleTileKernelINS2_10policy_hubIdy11max_functorIdEE10Policy1000EPdS9_iS6_ddN4cuda3std3__410__identityEEEvT0_T1_T2_T3_T4_T6_E12temp_storage has been demoted
// _ZZN3cub18CUB_300001_SM_10006detail6reduce28DeviceReduceSingleTileKernelINS2_10policy_hubImj11mul_functorImEE10Policy1000EN6thrust24THRUST_300001_SM_1000_NS6detail15normal_iteratorINSA_10device_ptrIjEEEEPmjS6_mm11inc_functorIjEEEvT0_T1_T2_T3_T4_T6_E12temp_storage has been demoted
// _ZZN3cub18CUB_300001_SM_10006detail6reduce18DeviceReduceKernelINS2_10policy_hubImj11mul_functorImEE10Policy1000EN6thrust24THRUST_300001_SM_1000_NS6detail15normal_iteratorINSA_10device_ptrIjEEEEjS6_m11inc_functorIjEEEvT0_PT3_T1_NS0_13GridEvenShareISL_EET2_T4_E12temp_storage has been demoted
// _ZZN3cub18CUB_300001_SM_10006detail6reduce28DeviceReduceSingleTileKernelINS2_10policy_hubImj11mul_functorImEE10Policy1000EPmS9_iS6_mmN4cuda3std3__410__identityEEEvT0_T1_T2_T3_T4_T6_E12temp_storage has been demoted
// _ZZN3cub18CUB_300001_SM_10006detail6reduce28DeviceReduceSingleTileKernelINS2_10policy_hubImy11mul_functorImEE10Policy1000EN6thrust24THRUST_300001_SM_1000_NS6detail15normal_iteratorINSA_10device_ptrIjEEEEPmyS6_mm11inc_functorIjEEEvT0_T1_T2_T3_T4_T6_E12temp_storage has been demoted
// _ZZN3cub18CUB_300001_SM_10006detail6reduce18DeviceReduceKernelINS2_10policy_hubImy11mul_functorImEE10Policy1000EN6thrust24THRUST_300001_SM_1000_NS6detail15normal_iteratorINSA_10device_ptrIjEEEEyS6_m11inc_functorIjEEEvT0_PT3_T1_NS0_13GridEvenShareISL_EET2_T4_E12temp_storage has been demoted
// _ZZN3cub18CUB_300001_SM_10006detail6reduce28DeviceReduceSingleTileKernelINS2_10policy_hubImy11mul_functorImEE10Policy1000EPmS9_iS6_mmN4cuda3std3__410__identityEEEvT0_T1_T2_T3_T4_T6_E12temp_storage has been demoted
.global .align 1 .b8 _ZN34_INTERNAL_88fa5fa5_4_k_cu_9f20120b4cuda3std3__45__cpo5beginE[1];
.global .align 1 .b8 _ZN34_INTERNAL_88fa5fa5_4_k_cu_9f20120b4cuda3std3__45__cpo3endE[1];
.global .align 1 .b8 _ZN34_INTERNAL_88fa5fa5_4_k_cu_9f20120b4cuda3std3__45__cpo6cbeginE[1];
.global .align 1 .b8 _ZN34_INTERNAL_88fa5fa5_4_k_cu_9f20120b4cuda3std3__45__cpo4cendE[1];
.global .align 1 .b8 _ZN34_INTERNAL_88fa5fa5_4_k_cu_9f20120b4cuda3std3__45__cpo6rbeginE[1];
.global .align 1 .b8 _ZN34_INTERNAL_88fa5fa5_4_k_cu_9f20120b4cuda3std3__45__cpo4rendE[1];
.global .align 1 .b8 _ZN34_INTERNAL_88fa5fa5_4_k_cu_9f20120b4cuda3std3__45__cpo7crbeginE[1];
.global .align 1 .b8 _ZN34_INTERNAL_88fa5fa5_4_k_cu_9f20120b4cuda3std3__45__cpo5crendE[1];
.global .align 1 .b8 _ZN34_INTERNAL_88fa5fa5_4_k_cu_9f20120b4cuda3std3__436_GLOBAL__N__88fa5fa5_4_k_cu_9f20120b6ignoreE[1];
.global .align 1 .b8 _ZN34_INTERNAL_88fa5fa5_4_k_cu_9f20120b4cuda3std3__419piecewise_constructE[1];
.global .align 1 .b8 _ZN34_INTERNAL_88fa5fa5_4_k_cu_9f20120b4cuda3std3__48in_placeE[1];
.global .align 1 .b8 _ZN34_INTERNAL_88fa5fa5_4_k_cu_9f20120b4cuda3std3__420unreachable_sentinelE[1];
.global .align 1 .b8 _ZN34_INTERNAL_88fa5fa5_4_k_cu_9f20120b4cuda3std3__47nulloptE[1];
.global .align 1 .b8 _ZN34_INTERNAL_88fa5fa5_4_k_cu_9f20120b4cuda3std3__48unexpectE[1];
.global .align 1 .b8 _ZN34_INTERNAL_88fa5fa5_4_k_cu_9f20120b4cuda3std6ranges3__45__cpo4swapE[1];
.global .align 1 .b8 _ZN34_INTERNAL_88fa5fa5_4_k_cu_9f20120b4cuda3std6ranges3__45__cpo9iter_moveE[1];
.global .align 1 .b8 _ZN34_INTERNAL_88fa5fa5_4_k_cu_9f20120b4cuda3std6ranges3__45__cpo5beginE[1];
.global .align 1 .b8 _ZN34_INTERNAL_88fa5fa5_4_k_cu_9f20120b4cuda3std6ranges3__45__cpo3endE[1];
.global .align 1 .b8 _ZN34_INTERNAL_88fa5fa5_4_k_cu_9f20120b4cuda3std6ranges3__45__cpo6cbeginE[1];
.global .align 1 .b8 _ZN34_INTERNAL_88fa5fa5_4_k_cu_9f20120b4cuda3std6ranges3__45__cpo4cendE[1];
.global .align 1 .b8 _ZN34_INTERNAL_88fa5fa5_4_k_cu_9f20120b4cuda3std6ranges3__45__cpo7advanceE[1];
.global .align 1 .b8 _ZN34_INTERNAL_88fa5fa5_4_k_cu_9f20120b4cuda3std6ranges3__45__cpo9iter_swapE[1];
.global .align 1 .b8 _ZN34_INTERNAL_88fa5fa5_4_k_cu_9f20120b4cuda3std6ranges3__45__cpo4nextE[1];
.global .align 1 .b8 _ZN34_INTERNAL_88fa5fa5_4_k_cu_9f20120b4cuda3std6ranges3__45__cpo4prevE[1];
.global .align 1 .b8 _ZN34_INTERNAL_88fa5fa5_4_k_cu_9f20120b4cuda3std6ranges3__45__cpo4dataE[1];
.global .align 1 .b8 _ZN34_INTERNAL_88fa5fa5_4_k_cu_9f20120b4cuda3std6ranges3__45__cpo5cdataE[1];
.global .align 1 .b8 _ZN34_INTERNAL_88fa5fa5_4_k_cu_9f20120b4cuda3std6ranges3__45__cpo4sizeE[1];
.global .align 1 .b8 _ZN34_INTERNAL_88fa5fa5_4_k_cu_9f20120b4cuda3std6ranges3__45__cpo5ssizeE[1];
.global .align 1 .b8 _ZN34_INTERNAL_88fa5fa5_4_k_cu_9f20120b4cuda3std6ranges3__45__cpo8distanceE[1];
.global .align 1 .b8 _ZN34_INTERNAL_88fa5fa5_4_k_cu_9f20120b6thrust24THRUST_300001_SM_1000_NS8cuda_cub3parE[1];
.global .align 1 .b8 _ZN34_INTERNAL_88fa5fa5_4_k_cu_9f20120b6thrust24THRUST_300001_SM_1000_NS8cuda_cub10par_nosyncE[1];
.global .align 1 .b8 _ZN34_INTERNAL_88fa5fa5_4_k_cu_9f20120b6thrust24THRUST_300001_SM_1000_NS6system6detail10sequential3seqE[1];
.global .align 1 .b8 _ZN34_INTERNAL_88fa5fa5_4_k_cu_9f20120b6thrust24THRUST_300001_SM_1000_NS6system3cpp3parE[1];
.global .align 1 .b8 _ZN34_INTERNAL_88fa5fa5_4_k_cu_9f20120b6thrust24THRUST_300001_SM_1000_NS12placeholders2_1E[1];
.global .align 1 .b8 _ZN34_INTERNAL_88fa5fa5_4_k_cu_9f20120b6thrust24THRUST_300001_SM_1000_NS12placeholders2_2E[1];
.global .align 1 .b8 _ZN34_INTERNAL_88fa5fa5_4_k_cu_9f20120b6thrust24THRUST_300001_SM_1000_NS12placeholders2_3E[1];
.global .align 1 .b8 _ZN34_INTERNAL_88fa5fa5_4_k_cu_9f20120b6thrust24THRUST_300001_SM_1000_NS12placeholders2_4E[1];
.global .align 1 .b8 _ZN34_INTERNAL_88fa5fa5_4_k_cu_9f20120b6thrust24THRUST_300001_SM_1000_NS12placeholders2_5E[1];
.global .align 1 .b8 _ZN34_INTERNAL_88fa5fa5_4_k_cu_9f20120b6thrust24THRUST_300001_SM_1000_NS12placeholders2_6E[1];
.global .align 1 .b8 _ZN34_INTERNAL_88fa5fa5_4_k_cu_9f20120b6thrust24THRUST_300001_SM_1000_NS12placeholders2_7E[1];
.global .align 1 .b8 _ZN34_INTERNAL_88fa5fa5_4_k_cu_9f20120b6thrust24THRUST_300001_SM_1000_NS12placeholders2_8E[1];
.global .align 1 .b8 _ZN34_INTERNAL_88fa5fa5_4_k_cu_9f20120b6thrust24THRUST_300001_SM_1000_NS12placeholders2_9E[1];
.global .align 1 .b8 _ZN34_INTERNAL_88fa5fa5_4_k_cu_9f20120b6thrust24THRUST_300001_SM_1000_NS12placeholders3_10E[1];
.global .align 1 .b8 _ZN34_INTERNAL_88fa5fa5_4_k_cu_9f20120b6thrust24THRUST_300001_SM_1000_NS3seqE[1];
.global .align 1 .b8 _ZN34_INTERNAL_88fa5fa5_4_k_cu_9f20120b6thrust24THRUST_300001_SM_1000_NS6deviceE[1];

.visible .entry _ZN3cub18CUB_300001_SM_10006detail11EmptyKernelIvEEvv()
{


	ret;

}
	// .globl	_ZN3cub18CUB_300001_SM_10006detail8for_each13static_kernelINS2_12policy_hub_t12policy_500_tEmN6thrust24THRUST_300001_SM_1000_NS8cuda_cub20__uninitialized_fill7functorINS7_10device_ptrIdEEdEEEEvT0_T1_
.visible .entry _ZN3cub18CUB_300001_SM_10006detail8for_each13static_kernelINS2_12policy_hub_t12policy_500_tEmN6thrust24THRUST_300001_SM_1000_NS8cuda_cub20__uninitialized_fill7functorINS7_10device_ptrIdEEdEEEEvT0_T1_(
	.param .u64 _ZN3cub18CUB_300001_SM_10006detail8for_each13static_kernelINS2_12policy_hub_t12policy_500_tEmN6thrust24THRUST_300001_SM_1000_NS8cuda_cub20__uninitialized_fill7functorINS7_10device_ptrIdEEdEEEEvT0_T1__param_0,
	.param .align 8 .b8 _ZN3cub18CUB_300001_SM_10006detail8for_each13static_kernelINS2_12policy_hub_t12policy_500_tEmN6thrust24THRUST_300001_SM_1000_NS8cuda_cub20__uninitialized_fill7functorINS7_10device_ptrIdEEdEEEEvT0_T1__param_1[16]
)
.maxntid 256
{
	.reg .pred 	%p<4>;
	.reg .b32 	%r<5>;
	.reg .b64 	%rd<16>;
	.reg .b64 	%fd<3>;

	ld.param.f64 	%fd2, [_ZN3cub18CUB_300001_SM_10006detail8for_each13static_kernelINS2_12policy_hub_t12policy_500_tEmN6thrust24THRUST_300001_SM_1000_NS8cuda_cub20__uninitialized_fill7functorINS7_10device_ptrIdEEdEEEEvT0_T1__param_1+8];
	ld.param.u64 	%rd4, [_ZN3cub18CUB_300001_SM_10006detail8for_each13static_kernelINS2_12policy_hub_t12policy_500_tEmN6thrust24THRUST_300001_SM_1000_NS8cuda_cub20__uninitialized_fill7functorINS7_10device_ptrIdEEdEEEEvT0_T1__param_1];
	ld.param.u64 	%rd5, [_ZN3cub18CUB_300001_SM_10006detail8for_each13static_kernelINS2_12policy_hub_t12policy_500_tEmN6thrust24THRUST_300001_SM_1000_NS8cuda_cub20__uninitialized_fill7functorINS7_10device_ptrIdEEdEEEEvT0_T1__param_0];
	mov.u32 	%r2, %ctaid.x;
	mul.wide.u32 	%rd1, %r2, 512;
	sub.s64 	%rd2, %rd5, %rd1;
	setp.lt.u64 	%p1, %rd2, 512;
	@%p1 bra 	$L__BB1_2;
	mov.u32 	%r4, %tid.x;
	cvta.to.global.u64 	%rd11, %rd4;
	cvt.u64.u32 	%rd12, %r4;
	add.s64 	%rd13, %rd1, %rd12;
	shl.b64 	%rd14, %rd13, 3;
	add.s64 	%rd15, %rd11, %rd14;
	st.global.f64 	[%rd15], %fd2;
	st.global.f64 	[%rd15+2048], %fd2;
	bra.uni 	$L__BB1_6;
$L__BB1_2:
	cvta.to.global.u64 	%rd6, %rd4;
	mov.u32 	%r1, %tid.x;
	cvt.u64.u32 	%rd7, %r1;
	setp.le.u64 	%p2, %rd2, %rd7;
	add.s64 	%rd8, %rd1, %rd7;
	shl.b64 	%rd9, %rd8, 3;
	add.s64 	%rd3, %rd6, %rd9;
	@%p2 bra 	$L__BB1_4;
	st.global.f64 	[%rd3], %fd2;
$L__BB1_4:
	add.s32 	%r3, %r1, 256;
	cvt.u64.u32 	%rd10, %r3;
	setp.le.u64 	%p3, %rd2, %rd10;
	@%p3 bra 	$L__BB1_6;
	st.global.f64 	[%rd3+2048], %fd2;
$L__BB1_6:
	ret;

}
	// .globl	_ZN3cub18CUB_300001_SM_10006detail8for_each13static_kernelINS2_12policy_hub_t12policy_500_tEmN6thrust24THRUST_300001_SM_1000_NS8cuda_cub6__fill7functorINS7_6detail15normal_iteratorINS7_10device_ptrIjEEEEjEEEEvT0_T1_
.visible .entry _ZN3cub18CUB_300001_SM_10006detail8for_each13static_kernelINS2_12policy_hub_t12policy_500_tEmN6thrust24THRUST_300001_SM_1000_NS8cuda_cub6__fill7functorINS7_6detail15normal_iteratorINS7_10device_ptrIjEEEEjEEEEvT0_T1_(
	.param .u64 _ZN3cub18CUB_300001_SM_10006detail8for_each13static_kernelINS2_12policy_hub_t12policy_500_tEmN6thrust24THRUST_300001_SM_1000_NS8cuda_cub6__fill7functorINS7_6detail15normal_iteratorINS7_10device_ptrIjEEEEjEEEEvT0_T1__param_0,
	.param .align 8 .b8 _ZN3cub18CUB_300001_SM_10006detail8for_each13static_kernelINS2_12policy_hub_t12policy_500_tEmN6thrust24THRUST_300001_SM_1000_NS8cuda_cub6__fill7functorINS7_6detail15normal_iteratorINS7_10device_ptrIjEEEEjEEEEvT0_T1__param_1[16]
)
.maxntid 256
{
	.reg .pred 	%p<4>;
	.reg .b16 	%rs<5>;
	.reg .b32 	%r<12>;
	.reg .b64 	%rd<16>;

	ld.param.u32 	%r3, [_ZN3cub18CUB_300001_SM_10006detail8for_each13static_kernelINS2_12policy_hub_t12policy_500_tEmN6thrust24THRUST_300001_SM_1000_NS8cuda_cub6__fill7functorINS7_6detail15normal_iteratorINS7_10device_ptrIjEEEEjEEEEvT0_T1__param_1+8];
	ld.param.u64 	%rd4, [_ZN3cub18CUB_300001_SM_10006detail8for_each13static_kernelINS2_12policy_hub_t12policy_500_tEmN6thrust24THRUST_300001_SM_1000_NS8cuda_cub6__fill7functorINS7_6detail15normal_iteratorINS7_10device_ptrIjEEEEjEEEEvT0_T1__param_1];
	ld.param.u64 	%rd5, [_ZN3cub18CUB_300001_SM_10006detail8for_each13static_kernelINS2_12policy_hub_t12policy_500_tEmN6thrust24THRUST_300001_SM_1000_NS8cuda_cub6__fill7functorINS7_6detail15normal_iteratorINS7_10device_ptrIjEEEEjEEEEvT0_T1__param_0];
	mov.u32 	%r9, %ctaid.x;
	mul.wide.u32 	%rd1, %r9, 512;
	sub.s64 	%rd2, %rd5, %rd1;
	setp.lt.u64 	%p1, %rd2, 512;
	@%p1 bra 	$L__BB2_2;
	mov.u32 	%r11, %tid.x;
	cvta.to.global.u64 	%rd11, %rd4;
	cvt.u64.u32 	%rd12, %r11;
	add.s64 	%rd13, %rd1, %rd12;
	shl.b64 	%rd14, %rd13, 2;
	add.s64 	%rd15, %rd11, %rd14;
	st.global.u32 	[%rd15], %r3;
	st.global.u32 	[%rd15+1024], %r3;
	bra.uni 	$L__BB2_6;
$L__BB2_2:
	cvta.to.global.u64 	%rd6, %rd4;
	mov.u32 	%r2, %tid.x;
	cvt.u64.u32 	%rd7, %r2;
	setp.le.u64 	%p2, %rd2, %rd7;
	add.s64 	%rd8, %rd1, %rd7;
	shl.b64 	%rd9, %rd8, 2;
	add.s64 	%rd3, %rd6, %rd9;
	@%p2 bra 	$L__BB2_4;
	st.global.u32 	[%rd3], %r3;
$L__BB2_4:
	add.s32 	%r10, %r2, 256;
	cvt.u64.u32 	%rd10, %r10;
	setp.le.u64 	%p3, %rd2, %rd10;
	@%p3 bra 	$L__BB2_6;
	st.global.u32 	[%rd3+1024], %r3;
$L__BB2_6:
	ret;

}
	// .globl	_ZN3cub18CUB_300001_SM_10006detail8for_each13static_kernelINS2_12policy_hub_t12policy_500_tEmN6thrust24THRUST_300001_SM_1000_NS8cuda_cub20__uninitialized_fill7functorINS7_10device_ptrIjEEjEEEEvT0_T1_
.visible .entry _ZN3cub18CUB_300001_SM_10006detail8for_each13static_kernelINS2_12policy_hub_t12policy_500_tEmN6thrust24THRUST_300001_SM_1000_NS8cuda_cub20__uninitialized_fill7functorINS7_10device_ptrIjEEjEEEEvT0_T1_(
	.param .u64 _ZN3cub18CUB_300001_SM_10006detail8for_each13static_kernelINS2_12policy_hub_t12policy_500_tEmN6thrust24THRUST_300001_SM_1000_NS8cuda_cub20__uninitialized_fill7functorINS7_10device_ptrIjEEjEEEEvT0_T1__param_0,
	.param .align 8 .b8 _ZN3cub18CUB_300001_SM_10006detail8for_each13static_kernelINS2_12policy_hub_t12policy_500_tEmN6thrust24THRUST_300001_SM_1000_NS8cuda_cub20__uninitialized_fill7functorINS7_10device_ptrIjEEjEEEEvT0_T1__param_1[16]
)
.maxntid 256
{
	.reg .pred 	%p<4>;
	.reg .b16 	%rs<5>;
	.reg .b32 	%r<12>;
	.reg .b64 	%rd<16>;

	ld.param.u32 	%r3, [_ZN3cub18CUB_300001_SM_10006detail8for_each13static_kernelINS2_12policy_hub_t12policy_500_tEmN6thrust24THRUST_300001_SM_1000_NS8cuda_cub20__uninitialized_fill7functorINS7_10device_ptrIjEEjEEEEvT0_T1__param_1+8];
	ld.param.u64 	%rd4, [_ZN3cub18CUB_300001_SM_10006detail8for_each13static_kernelINS2_12policy_hub_t12policy_500_tEmN6thrust24THRUST_300001_SM_1000_NS8cuda_cub20__uninitialized_fill7functorINS7_10device_ptrIjEEjEEEEvT0_T1__param_1];
	ld.param.u64 	%rd5, [_ZN3cub18CUB_300001_SM_10006detail8for_each13static_kernelINS2_12policy_hub_t12policy_500_tEmN6thrust24THRUST_300001_SM_1000_NS8cuda_cub20__uninitialized_fill7functorINS7_10device_ptrIjEEjEEEEvT0_T1__param_0];
	mov.u32 	%r9, %ctaid.x;
	mul.wide.u32 	%rd1, %r9, 512;
	sub.s64 	%rd2, %rd5, %rd1;
	setp.lt.u64 	%p1, %rd2, 512;
	@%p1 bra 	$L__BB3_2;
	mov.u32 	%r11, %tid.x;
	cvta.to.global.u64 	%rd11, %rd4;
	cvt.u64.u32 	%rd12, %r11;
	add.s64 	%rd13, %rd1, %rd12;
	shl.b64 	%rd14, %rd13, 2;
	add.s64 	%rd15, %rd11, %rd14;
	st.global.u32 	[%rd15], %r3;
	st.global.u32 	[%rd15+1024], %r3;
	bra.uni 	$L__BB3_6;
$L__BB3_2:
	cvta.to.global.u64 	%rd6, %rd4;
	mov.u32 	%r2, %tid.x;
	cvt.u64.u32 	%rd7, %r2;
	setp.le.u64 	%p2, %rd2, %rd7;
	add.s64 	%rd8, %rd1, %rd7;
	shl.b64 	%rd9, %rd8, 2;
	add.s64 	%rd3, %rd6, %rd9;
	@%p2 bra 	$L__BB3_4;
	st.global.u32 	[%rd3], %r3;
$L__BB3_4:
	add.s32 	%r10, %r2, 256;
	cvt.u64.u32 	%rd10, %r10;
	setp.le.u64 	%p3, %rd2, %rd10;
	@%p3 bra 	$L__BB3_6;
	st.global.u32 	[%rd3+1024], %r3;
$L__BB3_6:
	ret;

}
	// .globl	_ZN3cub18CUB_300001_SM_10006detail8for_each13static_kernelINS2_12policy_hub_t12policy_500_tElN6thrust24THRUST_300001_SM_1000_NS8cuda_cub6__fill7functorINS7_6detail15normal_iteratorINS7_10device_ptrIjEEEEjEEEEvT0_T1_
.visible .entry _ZN3cub18CUB_300001_SM_10006detail8for_each13static_kernelINS2_12policy_hub_t12policy_500_tElN6thrust24THRUST_300001_SM_1000_NS8cuda_cub6__fill7functorINS7_6detail15normal_iteratorINS7_10device_ptrIjEEEEjEEEEvT0_T1_(
	.param .u64 _ZN3cub18CUB_300001_SM_10006detail8for_each13static_kernelINS2_12policy_hub_t12policy_500_tElN6thrust24THRUST_300001_SM_1000_NS8cuda_cub6__fill7functorINS7_6detail15normal_iteratorINS7_10device_ptrIjEEEEjEEEEvT0_T1__param_0,
	.param .align 8 .b8 _ZN3cub18CUB_300001_SM_10006detail8for_each13static_kernelINS2_12policy_hub_t12policy_500_tElN6thrust24THRUST_300001_SM_1000_NS8cuda_cub6__fill7functorINS7_6detail15normal_iteratorINS7_10device_ptrIjEEEEjEEEEvT0_T1__param_1[16]
)
.maxntid 256
{
	.reg .pred 	%p<4>;
	.reg .b16 	%rs<5>;
	.reg .b32 	%r<12>;
	.reg .b64 	%rd<17>;

	ld.param.u32 	%r3, [_ZN3cub18CUB_300001_SM_10006detail8for_each13static_kernelINS2_12policy_hub_t12policy_500_tElN6thrust24THRUST_300001_SM_1000_NS8cuda_cub6__fill7functorINS7_6detail15normal_iteratorINS7_10device_ptrIjEEEEjEEEEvT0_T1__param_1+8];
	ld.param.u64 	%rd5, [_ZN3cub18CUB_300001_SM_10006detail8for_each13static_kernelINS2_12policy_hub_t12policy_500_tElN6thrust24THRUST_300001_SM_1000_NS8cuda_cub6__fill7functorINS7_6detail15normal_iteratorINS7_10device_ptrIjEEEEjEEEEvT0_T1__param_1];
	ld.param.u64 	%rd6, [_ZN3cub18CUB_300001_SM_10006detail8for_each13static_kernelINS2_12policy_hub_t12policy_500_tElN6thrust24THRUST_300001_SM_1000_NS8cuda_cub6__fill7functorINS7_6detail15normal_iteratorINS7_10device_ptrIjEEEEjEEEEvT0_T1__param_0];
	mov.u32 	%r9, %ctaid.x;
	mul.wide.u32 	%rd1, %r9, 512;
	sub.s64 	%rd2, %rd6, %rd1;
	setp.lt.s64 	%p1, %rd2, 512;
	@%p1 bra 	$L__BB4_2;
	mov.u32 	%r11, %tid.x;
	cvta.to.global.u64 	%rd12, %rd5;
	cvt.u64.u32 	%rd13, %r11;
	add.s64 	%rd14, %rd1, %rd13;
	shl.b64 	%rd15, %rd14, 2;
	add.s64 	%rd16, %rd12, %rd15;
	st.global.u32 	[%rd16], %r3;
	st.global.u32 	[%rd16+1024], %r3;
	bra.uni 	$L__BB4_6;
$L__BB4_2:
	cvta.to.global.u64 	%rd7, %rd5;
	mov.u32 	%r2, %tid.x;
	cvt.s64.s32 	%rd3, %rd2;
	cvt.u64.u32 	%rd8, %r2;
	setp.le.s64 	%p2, %rd3, %rd8;
	add.s64 	%rd9, %rd1, %rd8;
	shl.b64 	%rd10, %rd9, 2;
	add.s64 	%rd4, %rd7, %rd10;
	@%p2 bra 	$L__BB4_4;
	st.global.u32 	[%rd4], %r3;
$L__BB4_4:
	add.s32 	%r10, %r2, 256;
	cvt.u64.u32 	%rd11, %r10;
	setp.le.s64 	%p3, %rd3, %rd11;
	@%p3 bra 	$L__BB4_6;
	st.global.u32 	[%rd4+1024], %r3;
$L__BB4_6:
	ret;

}
	// .globl	_ZN3cub18CUB_300001_SM_10006detail9transform16transform_kernelINS2_10policy_hubILb1EN4cuda3std3__45tupleIJN6thrust24THRUST_300001_SM_1000_NS6detail15normal_iteratorINSA_10device_ptrIdEEEESF_EEEE10policy1000Ei11sub_functorIdESF_JPdSL_EEEvT0_iT1_T2_DpNS2_10kernel_argIT3_EE
.visible .entry _ZN3cub18CUB_300001_SM_10006detail9transform16transform_kernelINS2_10policy_hubILb1EN4cuda3std3__45tupleIJN6thrust24THRUST_300001_SM_1000_NS6detail15normal_iteratorINSA_10device_ptrIdEEEESF_EEEE10policy1000Ei11sub_functorIdESF_JPdSL_EEEvT0_iT1_T2_DpNS2_10kernel_argIT3_EE(
	.param .u32 _ZN3cub18CUB_300001_SM_10006detail9transform16transform_kernelINS2_10policy_hubILb1EN4cuda3std3__45tupleIJN6thrust24THRUST_300001_SM_1000_NS6detail15normal_iteratorINSA_10device_ptrIdEEEESF_EEEE10policy1000Ei11sub_functorIdESF_JPdSL_EEEvT0_iT1_T2_DpNS2_10kernel_argIT3_EE_param_0,
	.param .u32 _ZN3cub18CUB_300001_SM_10006detail9transform16transform_kernelINS2_10policy_hubILb1EN4cuda3std3__45tupleIJN6thrust24THRUST_300001_SM_1000_NS6detail15normal_iteratorINSA_10device_ptrIdEEEESF_EEEE10policy1000Ei11sub_functorIdESF_JPdSL_EEEvT0_iT1_T2_DpNS2_10kernel_argIT3_EE_param_1,
	.param .align 1 .b8 _ZN3cub18CUB_300001_SM_10006detail9transform16transform_kernelINS2_10policy_hubILb1EN4cuda3std3__45tupleIJN6thrust24THRUST_300001_SM_1000_NS6detail15normal_iteratorINSA_10device_ptrIdEEEESF_EEEE10policy1000Ei11sub_functorIdESF_JPdSL_EEEvT0_iT1_T2_DpNS2_10kernel_argIT3_EE_param_2[1],
	.param .align 8 .b8 _ZN3cub18CUB_300001_SM_10006detail9transform16transform_kernelINS2_10policy_hubILb1EN4cuda3std3__45tupleIJN6thrust24THRUST_300001_SM_1000_NS6detail15normal_iteratorINSA_10device_ptrIdEEEESF_EEEE10policy1000Ei11sub_functorIdESF_JPdSL_EEEvT0_iT1_T2_DpNS2_10kernel_argIT3_EE_param_3[8],
	.param .align 8 .b8 _ZN3cub18CUB_300001_SM_10006detail9transform16transform_kernelINS2_10policy_hubILb1EN4cuda3std3__45tupleIJN6thrust24THRUST_300001_SM_1000_NS6detail15normal_iteratorINSA_10device_ptrIdEEEESF_EEEE10policy1000Ei11sub_functorIdESF_JPdSL_EEEvT0_iT1_T2_DpNS2_10kernel_argIT3_EE_param_4[16],
	.param .align 8 .b8 _ZN3cub18CUB_300001_SM_10006detail9transform16transform_kernelINS2_10policy_hubILb1EN4cuda3std3__45tupleIJN6thrust24THRUST_300001_SM_1000_NS6detail15normal_iteratorINSA_10device_ptrIdEEEESF_EEEE10policy1000Ei11sub_functorIdESF_JPdSL_EEEvT0_iT1_T2_DpNS2_10kernel_argIT3_EE_param_5[16]
)
.maxntid 128
{
	.reg .pred 	%p<38>;
	.reg .b32 	%r<87>;
	.reg .b64 	%rd<100>;
	.reg .b64 	%fd<133>;

	ld.param.u32 	%r52, [_ZN3cub18CUB_300001_SM_10006detail9transform16transform_kernelINS2_10policy_hubILb1EN4cuda3std3__45tupleIJN6thrust24THRUST_300001_SM_1000_NS6detail15normal_iteratorINSA_10device_ptrIdEEEESF_EEEE10policy1000Ei11sub_functorIdESF_JPdSL_EEEvT0_iT1_T2_DpNS2_10kernel_argIT3_EE_param_0];
	ld.param.u64 	%rd28, [_ZN3cub18CUB_300001_SM_10006detail9transform16transform_kernelINS2_10policy_hubILb1EN4cuda3std3__45tupleIJN6thrust24THRUST_300001_SM_1000_NS6detail15normal_iteratorINSA_10device_ptrIdEEEESF_EEEE10policy1000Ei11sub_functorIdESF_JPdSL_EEEvT0_iT1_T2_DpNS2_10kernel_argIT3_EE_param_5];
	ld.param.u64 	%rd29, [_ZN3cub18CUB_300001_SM_10006detail9transform16transform_kernelINS2_10policy_hubILb1EN4cuda3std3__45tupleIJN6thrust24THRUST_300001_SM_1000_NS6detail15normal_iteratorINSA_10device_ptrIdEEEESF_EEEE10policy1000Ei11sub_functorIdESF_JPdSL_EEEvT0_iT1_T2_DpNS2_10kernel_argIT3_EE_param_4];
	ld.param.u64 	%rd30, [_ZN3cub18CUB_300001_SM_10006detail9transform16transform_kernelINS2_10policy_hubILb1EN4cuda3std3__45tupleIJN6thrust24THRUST_300001_SM_1000_NS6detail15normal_iteratorINSA_10device_ptrIdEEEESF_EEEE10policy1000Ei11sub_functorIdESF_JPdSL_EEEvT0_iT1_T2_DpNS2_10kernel_argIT3_EE_param_3];
	ld.param.u32 	%r51, [_ZN3cub18CUB_300001_SM_10006detail9transform16transform_kernelINS2_10policy_hubILb1EN4cuda3std3__45tupleIJN6thrust24THRUST_300001_SM_1000_NS6detail15normal_iteratorINSA_10device_ptrIdEEEESF_EEEE10policy1000Ei11sub_functorIdESF_JPdSL_EEEvT0_iT1_T2_DpNS2_10kernel_argIT3_EE_param_1];
	cvta.to.global.u64 	%rd1, %rd30;
	cvta.to.global.u64 	%rd2, %rd29;
	cvta.to.global.u64 	%rd3, %rd28;
	shl.b32 	%r1, %r51, 7;
	mov.u32 	%r53, %ctaid.x;
	mul.lo.s32 	%r2, %r1, %r53;
	sub.s32 	%r3, %r52, %r2;
	min.s32 	%r4, %r1, %r3;
	shl.b32 	%r5, %r4, 3;
	mov.u32 	%r6, %tid.x;
	shl.b32 	%r75, %r6, 7;
	setp.ge.s32 	%p1, %r75, %r5;
	@%p1 bra 	$L__BB5_5;
	mul.wide.u32 	%rd4, %r6, 128;
	add.s64 	%rd31, %rd2, %rd4;
	mul.wide.s32 	%rd5, %r2, 8;
	add.s64 	%rd97, %rd31, %rd5;
	mov.u32 	%r74, %r75;
$L__BB5_2:
	.pragma "nounroll";
	// begin inline asm
	prefetch.global.L2 [%rd97];
	// end inline asm
	add.s32 	%r74, %r74, 16384;
	add.s64 	%rd97, %rd97, 16384;
	setp.lt.s32 	%p2, %r74, %r5;
	@%p2 bra 	$L__BB5_2;
	add.s64 	%rd33, %rd3, %rd4;
	add.s64 	%rd98, %rd33, %rd5;
$L__BB5_4:
	.pragma "nounroll";
	// begin inline asm
	prefetch.global.L2 [%rd98];
	// end inline asm
	add.s32 	%r75, %r75, 16384;
	add.s64 	%rd98, %rd98, 16384;
	setp.lt.s32 	%p3, %r75, %r5;
	@%p3 bra 	$L__BB5_4;
$L__BB5_5:
	mul.wide.s32 	%rd99, %r2, 8;
	add.s64 	%rd12, %rd2, %rd99;
	add.s64 	%rd13, %rd3, %rd99;
	add.s64 	%rd14, %rd1, %rd99;
	setp.gt.s32 	%p4, %r1, %r3;
	@%p4 bra 	$L__BB5_19;
	setp.lt.s32 	%p5, %r51, 1;
	@%p5 bra 	$L__BB5_60;
	and.b32  	%r12, %r51, 15;
	setp.lt.u32 	%p6, %r51, 16;
	mov.b32 	%r82, 0;
	@%p6 bra 	$L__BB5_10;
	and.b32  	%r82, %r51, 2147483632;
	neg.s32 	%r77, %r82;
	add.s64 	%rd36, %rd99, 3072;
	add.s32 	%r76, %r6, 1152;
	add.s64 	%rd16, %rd3, %rd36;
	add.s64 	%rd17, %rd1, %rd36;
	mul.wide.u32 	%rd37, %r6, 8;
	add.s64 	%rd38, %rd37, %rd2;
	add.s64 	%rd18, %rd38, 8192;
	add.s64 	%rd39, %rd37, %rd3;
	add.s64 	%rd19, %rd39, 4096;
$L__BB5_9:
	.pragma "nounroll";
	mul.wide.s32 	%rd40, %r76, 8;
	mul.wide.s32 	%rd41, %r2, 8;
	add.s64 	%rd42, %rd41, %rd2;
	add.s64 	%rd43, %rd42, %rd40;
	add.s64 	%rd44, %rd16, %rd40;
	add.s64 	%rd45, %rd17, %rd40;
	add.s64 	%rd46, %rd18, %rd99;
	add.s64 	%rd47, %rd19, %rd99;
	ld.global.f64 	%fd1, [%rd46+-8192];
	ld.global.f64 	%fd2, [%rd47+-4096];
	sub.f64 	%fd3, %fd1, %fd2;
	mul.wide.u32 	%rd48, %r6, 8;
	add.s64 	%rd49, %rd48, %rd1;
	add.s64 	%rd50, %rd49, %rd99;
	st.global.f64 	[%rd50], %fd3;
	ld.global.f64 	%fd4, [%rd46+-7168];
	ld.global.f64 	%fd5, [%rd47+-3072];
	sub.f64 	%fd6, %fd4, %fd5;
	st.global.f64 	[%rd50+1024], %fd6;
	ld.global.f64 	%fd7, [%rd46+-6144];
	ld.global.f64 	%fd8, [%rd47+-2048];
	sub.f64 	%fd9, %fd7, %fd8;
	st.global.f64 	[%rd50+2048], %fd9;
	ld.global.f64 	%fd10, [%rd46+-5120];
	ld.global.f64 	%fd11, [%rd47+-1024];
	sub.f64 	%fd12, %fd10, %fd11;
	st.global.f64 	[%rd50+3072], %fd12;
	ld.global.f64 	%fd13, [%rd46+-4096];
	ld.global.f64 	%fd14, [%rd47];
	sub.f64 	%fd15, %fd13, %fd14;
	st.global.f64 	[%rd50+4096], %fd15;
	ld.global.f64 	%fd16, [%rd46+-3072];
	ld.global.f64 	%fd17, [%rd47+1024];
	sub.f64 	%fd18, %fd16, %fd17;
	st.global.f64 	[%rd50+5120], %fd18;
	ld.global.f64 	%fd19, [%rd46+-2048];
	ld.global.f64 	%fd20, [%rd47+2048];
	sub.f64 	%fd21, %fd19, %fd20;
	st.global.f64 	[%rd50+6144], %fd21;
	ld.global.f64 	%fd22, [%rd46+-1024];
	ld.global.f64 	%fd23, [%rd47+3072];
	sub.f64 	%fd24, %fd22, %fd23;
	st.global.f64 	[%rd50+7168], %fd24;
	ld.global.f64 	%fd25, [%rd46];
	ld.global.f64 	%fd26, [%rd47+4096];
	sub.f64 	%fd27, %fd25, %fd26;
	st.global.f64 	[%rd50+8192], %fd27;
	ld.global.f64 	%fd28, [%rd43];
	ld.global.f64 	%fd29, [%rd44+-3072];
	sub.f64 	%fd30, %fd28, %fd29;
	st.global.f64 	[%rd45+-3072], %fd30;
	ld.global.f64 	%fd31, [%rd43+1024];
	ld.global.f64 	%fd32, [%rd44+-2048];
	sub.f64 	%fd33, %fd31, %fd32;
	st.global.f64 	[%rd45+-2048], %fd33;
	ld.global.f64 	%fd34, [%rd43+2048];
	ld.global.f64 	%fd35, [%rd44+-1024];
	sub.f64 	%fd36, %fd34, %fd35;
	st.global.f64 	[%rd45+-1024], %fd36;
	ld.global.f64 	%fd37, [%rd43+3072];
	ld.global.f64 	%fd38, [%rd44];
	sub.f64 	%fd39, %fd37, %fd38;
	st.global.f64 	[%rd45], %fd39;
	ld.global.f64 	%fd40, [%rd43+4096];
	ld.global.f64 	%fd41, [%rd44+1024];
	sub.f64 	%fd42, %fd40, %fd41;
	st.global.f64 	[%rd45+1024], %fd42;
	ld.global.f64 	%fd43, [%rd43+5120];
	ld.global.f64 	%fd44, [%rd44+2048];
	sub.f64 	%fd45, %fd43, %fd44;
	st.global.f64 	[%rd45+2048], %fd45;
	ld.global.f64 	%fd46, [%rd43+6144];
	ld.global.f64 	%fd47, [%rd44+3072];
	sub.f64 	%fd48, %fd46, %fd47;
	st.global.f64 	[%rd45+3072], %fd48;
	add.s32 	%r77, %r77, 16;
	add.s32 	%r76, %r76, 2048;
	add.s64 	%rd99, %rd99, 16384;
	setp.eq.s32 	%p7, %r77, 0;
	@%p7 bra 	$L__BB5_10;
	bra.uni 	$L__BB5_9;
$L__BB5_10:
	setp.eq.s32 	%p8, %r12, 0;
	@%p8 bra 	$L__BB5_60;
	and.b32  	%r39, %r51, 7;
	setp.lt.u32 	%p9, %r12, 8;
	@%p9 bra 	$L__BB5_13;
	shl.b32 	%r55, %r82, 7;
	add.s32 	%r56, %r55, %r6;
	mul.wide.s32 	%rd51, %r56, 8;
	add.s64 	%rd52, %rd12, %rd51;
	add.s64 	%rd53, %rd13, %rd51;
	ld.global.f64 	%fd49, [%rd52];
	ld.global.f64 	%fd50, [%rd53];
	sub.f64 	%fd51, %fd49, %fd50;
	add.s64 	%rd54, %rd14, %rd51;
	st.global.f64 	[%rd54], %fd51;
	ld.global.f64 	%fd52, [%rd52+1024];
	ld.global.f64 	%fd53, [%rd53+1024];
	sub.f64 	%fd54, %fd52, %fd53;
	st.global.f64 	[%rd54+1024], %fd54;
	ld.global.f64 	%fd55, [%rd52+2048];
	ld.global.f64 	%fd56, [%rd53+2048];
	sub.f64 	%fd57, %fd55, %fd56;
	st.global.f64 	[%rd54+2048], %fd57;
	ld.global.f64 	%fd58, [%rd52+3072];
	ld.global.f64 	%fd59, [%rd53+3072];
	sub.f64 	%fd60, %fd58, %fd59;
	st.global.f64 	[%rd54+3072], %fd60;
	ld.global.f64 	%fd61, [%rd52+4096];
	ld.global.f64 	%fd62, [%rd53+4096];
	sub.f64 	%fd63, %fd61, %fd62;
	st.global.f64 	[%rd54+4096], %fd63;
	ld.global.f64 	%fd64, [%rd52+5120];
	ld.global.f64 	%fd65, [%rd53+5120];
	sub.f64 	%fd66, %fd64, %fd65;
	st.global.f64 	[%rd54+5120], %fd66;
	ld.global.f64 	%fd67, [%rd52+6144];
	ld.global.f64 	%fd68, [%rd53+6144];
	sub.f64 	%fd69, %fd67, %fd68;
	st.global.f64 	[%rd54+6144], %fd69;
	ld.global.f64 	%fd70, [%rd52+7168];
	ld.global.f64 	%fd71, [%rd53+7168];
	sub.f64 	%fd72, %fd70, %fd71;
	st.global.f64 	[%rd54+7168], %fd72;
	add.s32 	%r82, %r82, 8;
$L__BB5_13:
	setp.eq.s32 	%p10, %r39, 0;
	@%p10 bra 	$L__BB5_60;
	and.b32  	%r42, %r51, 3;
	setp.lt.u32 	%p11, %r39, 4;
	@%p11 bra 	$L__BB5_16;
	shl.b32 	%r57, %r82, 7;
	add.s32 	%r58, %r57, %r6;
	mul.wide.s32 	%rd55, %r58, 8;
	add.s64 	%rd56, %rd12, %rd55;
	add.s64 	%rd57, %rd13, %rd55;
	ld.global.f64 	%fd73, [%rd56];
	ld.global.f64 	%fd74, [%rd57];
	sub.f64 	%fd75, %fd73, %fd74;
	add.s64 	%rd58, %rd14, %rd55;
	st.global.f64 	[%rd58], %fd75;
	ld.global.f64 	%fd76, [%rd56+1024];
	ld.global.f64 	%fd77, [%rd57+1024];
	sub.f64 	%fd78, %fd76, %fd77;
	st.global.f64 	[%rd58+1024], %fd78;
	ld.global.f64 	%fd79, [%rd56+2048];
	ld.global.f64 	%fd80, [%rd57+2048];
	sub.f64 	%fd81, %fd79, %fd80;
	st.global.f64 	[%rd58+2048], %fd81;
	ld.global.f64 	%fd82, [%rd56+3072];
	ld.global.f64 	%fd83, [%rd57+3072];
	sub.f64 	%fd84, %fd82, %fd83;
	st.global.f64 	[%rd58+3072], %fd84;
	add.s32 	%r82, %r82, 4;
$L__BB5_16:
	setp.eq.s32 	%p12, %r42, 0;
	@%p12 bra 	$L__BB5_60;
	mul.wide.s32 	%rd59, %r2, 8;
	add.s64 	%rd25, %rd1, %rd59;
	shl.b32 	%r59, %r82, 7;
	add.s32 	%r86, %r6, %r59;
	add.s64 	%rd26, %rd3, %rd59;
	add.s64 	%rd27, %rd2, %rd59;
	neg.s32 	%r85, %r42;
$L__BB5_18:
	.pragma "nounroll";
	mul.wide.s32 	%rd60, %r86, 8;
	add.s64 	%rd61, %rd25, %rd60;
	add.s64 	%rd62, %rd26, %rd60;
	add.s64 	%rd63, %rd27, %rd60;
	ld.global.f64 	%fd85, [%rd63];
	ld.global.f64 	%fd86, [%rd62];
	sub.f64 	%fd87, %fd85, %fd86;
	st.global.f64 	[%rd61], %fd87;
	add.s32 	%r86, %r86, 128;
	add.s32 	%r85, %r85, 1;
	setp.ne.s32 	%p13, %r85, 0;
	@%p13 bra 	$L__BB5_18;
	bra.uni 	$L__BB5_60;
$L__BB5_19:
	setp.lt.s32 	%p14, %r51, 1;
	@%p14 bra 	$L__BB5_60;
	and.b32  	%r16, %r51, 7;
	setp.lt.u32 	%p15, %r51, 8;
	mov.b32 	%r79, 0;
	@%p15 bra 	$L__BB5_39;
	and.b32  	%r79, %r51, 2147483640;
	mov.b32 	%r78, 0;
$L__BB5_22:
	.pragma "nounroll";
	shl.b32 	%r62, %r78, 7;
	add.s32 	%r23, %r62, %r6;
	setp.ge.s32 	%p16, %r23, %r4;
	@%p16 bra 	$L__BB5_24;
	mul.wide.u32 	%rd64, %r23, 8;
	add.s64 	%rd65, %rd12, %rd64;
	add.s64 	%rd66, %rd13, %rd64;
	ld.global.f64 	%fd88, [%rd65];
	ld.global.f64 	%fd89, [%rd66];
	sub.f64 	%fd90, %fd88, %fd89;
	add.s64 	%rd67, %rd14, %rd64;
	st.global.f64 	[%rd67], %fd90;
$L__BB5_24:
	add.s32 	%r63, %r23, 128;
	setp.ge.s32 	%p17, %r63, %r4;
	mul.wide.s32 	%rd68, %r63, 8;
	add.s64 	%rd22, %rd12, %rd68;
	add.s64 	%rd23, %rd13, %rd68;
	add.s64 	%rd24, %rd14, %rd68;
	@%p17 bra 	$L__BB5_26;
	ld.global.f64 	%fd91, [%rd22];
	ld.global.f64 	%fd92, [%rd23];
	sub.f64 	%fd93, %fd91, %fd92;
	st.global.f64 	[%rd24], %fd93;
$L__BB5_26:
	add.s32 	%r64, %r23, 256;
	setp.ge.s32 	%p18, %r64, %r4;
	@%p18 bra 	$L__BB5_28;
	ld.global.f64 	%fd94, [%rd22+1024];
	ld.global.f64 	%fd95, [%rd23+1024];
	sub.f64 	%fd96, %fd94, %fd95;
	st.global.f64 	[%rd24+1024], %fd96;
$L__BB5_28:
	add.s32 	%r65, %r23, 384;
	setp.ge.s32 	%p19, %r65, %r4;
	@%p19 bra 	$L__BB5_30;
	ld.global.f64 	%fd97, [%rd22+2048];
	ld.global.f64 	%fd98, [%rd23+2048];
	sub.f64 	%fd99, %fd97, %fd98;
	st.global.f64 	[%rd24+2048], %fd99;
$L__BB5_30:
	add.s32 	%r66, %r23, 512;
	setp.ge.s32 	%p20, %r66, %r4;
	@%p20 bra 	$L__BB5_32;
	ld.global.f64 	%fd100, [%rd22+3072];
	ld.global.f64 	%fd101, [%rd23+3072];
	sub.f64 	%fd102, %fd100, %fd101;
	st.global.f64 	[%rd24+3072], %fd102;
$L__BB5_32:
	add.s32 	%r67, %r23, 640;
	setp.ge.s32 	%p21, %r67, %r4;
	@%p21 bra 	$L__BB5_34;
	ld.global.f64 	%fd103, [%rd22+4096];
	ld.global.f64 	%fd104, [%rd23+4096];
	sub.f64 	%fd105, %fd103, %fd104;
	st.global.f64 	[%rd24+4096], %fd105;
$L__BB5_34:
	add.s32 	%r68, %r23, 768;
	setp.ge.s32 	%p22, %r68, %r4;
	@%p22 bra 	$L__BB5_36;
	ld.global.f64 	%fd106, [%rd22+5120];
	ld.global.f64 	%fd107, [%rd23+5120];
	sub.f64 	%fd108, %fd106, %fd107;
	st.global.f64 	[%rd24+5120], %fd108;
$L__BB5_36:
	add.s32 	%r69, %r23, 896;
	setp.ge.s32 	%p23, %r69, %r4;
	@%p23 bra 	$L__BB5_38;
	ld.global.f64 	%fd109, [%rd22+6144];
	ld.global.f64 	%fd110, [%rd23+6144];
	sub.f64 	%fd111, %fd109, %fd110;
	st.global.f64 	[%rd24+6144], %fd111;
$L__BB5_38:
	add.s32 	%r78, %r78, 8;
	setp.ne.s32 	%p24, %r78, %r79;
	@%p24 bra 	$L__BB5_22;
$L__BB5_39:
	setp.eq.s32 	%p25, %r16, 0;
	@%p25 bra 	$L__BB5_60;
	and.b32  	%r26, %r51, 3;
	setp.lt.u32 	%p26, %r16, 4;
	@%p26 bra 	$L__BB5_50;
	shl.b32 	%r70, %r79, 7;
	add.s32 	%r27, %r70, %r6;
	setp.ge.s32 	%p27, %r27, %r4;
	@%p27 bra 	$L__BB5_43;
	mul.wide.s32 	%rd69, %r27, 8;
	add.s64 	%rd70, %rd12, %rd69;
	add.s64 	%rd71, %rd13, %rd69;
	ld.global.f64 	%fd112, [%rd70];
	ld.global.f64 	%fd113, [%rd71];
	sub.f64 	%fd114, %fd112, %fd113;
	add.s64 	%rd72, %rd14, %rd69;
	st.global.f64 	[%rd72], %fd114;
$L__BB5_43:
	add.s32 	%r28, %r27, 128;
	setp.ge.s32 	%p28, %r28, %r4;
	@%p28 bra 	$L__BB5_45;
	mul.wide.s32 	%rd73, %r28, 8;
	add.s64 	%rd74, %rd12, %rd73;
	add.s64 	%rd75, %rd13, %rd73;
	ld.global.f64 	%fd115, [%rd74];
	ld.global.f64 	%fd116, [%rd75];
	sub.f64 	%fd117, %fd115, %fd116;
	add.s64 	%rd76, %rd14, %rd73;
	st.global.f64 	[%rd76], %fd117;
$L__BB5_45:
	add.s32 	%r29, %r27, 256;
	setp.ge.s32 	%p29, %r29, %r4;
	@%p29 bra 	$L__BB5_47;
	mul.wide.s32 	%rd77, %r29, 8;
	add.s64 	%rd78, %rd12, %rd77;
	add.s64 	%rd79, %rd13, %rd77;
	ld.global.f64 	%fd118, [%rd78];
	ld.global.f64 	%fd119, [%rd79];
	sub.f64 	%fd120, %fd118, %fd119;
	add.s64 	%rd80, %rd14, %rd77;
	st.global.f64 	[%rd80], %fd120;
$L__BB5_47:
	add.s32 	%r30, %r27, 384;
	setp.ge.s32 	%p30, %r30, %r4;
	@%p30 bra 	$L__BB5_49;
	mul.wide.s32 	%rd81, %r30, 8;
	add.s64 	%rd82, %rd12, %rd81;
	add.s64 	%rd83, %rd13, %rd81;
	ld.global.f64 	%fd121, [%rd82];
	ld.global.f64 	%fd122, [%rd83];
	sub.f64 	%fd123, %fd121, %fd122;
	add.s64 	%rd84, %rd14, %rd81;
	st.global.f64 	[%rd84], %fd123;
$L__BB5_49:
	add.s32 	%r79, %r79, 4;
$L__BB5_50:
	setp.eq.s32 	%p31, %r26, 0;
	@%p31 bra 	$L__BB5_60;
	setp.eq.s32 	%p32, %r26, 1;
	@%p32 bra 	$L__BB5_57;
	shl.b32 	%r71, %r79, 7;
	add.s32 	%r33, %r71, %r6;
	setp.ge.s32 	%p33, %r33, %r4;
	@%p33 bra 	$L__BB5_54;
	mul.wide.s32 	%rd85, %r33, 8;
	add.s64 	%rd86, %rd12, %rd85;
	add.s64 	%rd87, %rd13, %rd85;
	ld.global.f64 	%fd124, [%rd86];
	ld.global.f64 	%fd125, [%rd87];
	sub.f64 	%fd126, %fd124, %fd125;
	add.s64 	%rd88, %rd14, %rd85;
	st.global.f64 	[%rd88], %fd126;
$L__BB5_54:
	add.s32 	%r34, %r33, 128;
	setp.ge.s32 	%p34, %r34, %r4;
	@%p34 bra 	$L__BB5_56;
	mul.wide.s32 	%rd89, %r34, 8;
	add.s64 	%rd90, %rd12, %rd89;
	add.s64 	%rd91, %rd13, %rd89;
	ld.global.f64 	%fd127, [%rd90];
	ld.global.f64 	%fd128, [%rd91];
	sub.f64 	%fd129, %fd127, %fd128;
	add.s64 	%rd92, %rd14, %rd89;
	st.global.f64 	[%rd92], %fd129;
$L__BB5_56:
	add.s32 	%r79, %r79, 2;
$L__BB5_57:
	and.b32  	%r72, %r51, 1;
	setp.eq.b32 	%p35, %r72, 1;
	not.pred 	%p36, %p35;
	@%p36 bra 	$L__BB5_60;
	shl.b32 	%r73, %r79, 7;
	add.s32 	%r37, %r73, %r6;
	setp.ge.s32 	%p37, %r37, %r4;
	@%p37 bra 	$L__BB5_60;
	mul.wide.s32 	%rd93, %r37, 8;
	add.s64 	%rd94, %rd12, %rd93;
	add.s64 	%rd95, %rd13, %rd93;
	ld.global.f64 	%fd130, [%rd94];
	ld.global.f64 	%fd131, [%rd95];
	sub.f64 	%fd132, %fd130, %fd131;
	add.s64 	%rd96, %rd14, %rd93;
	st.global.f64 	[%rd96], %fd132;
$L__BB5_60:
	ret;

}
	// .globl	_ZN3cub18CUB_300001_SM_10006detail9transform16transform_kernelINS2_10policy_hubILb1EN4cuda3std3__45tupleIJN6thrust24THRUST_300001_SM_1000_NS6detail15normal_iteratorINSA_10device_ptrIdEEEESF_EEEE10policy1000El11sub_functorIdESF_JPdSL_EEEvT0_iT1_T2_DpNS2_10kernel_argIT3_EE
.visible .entry _ZN3cub18CUB_300001_SM_10006detail9transform16transform_kernelINS2_10policy_hubILb1EN4cuda3std3__45tupleIJN6thrust24THRUST_300001_SM_1000_NS6detail15normal_iteratorINSA_10device_ptrIdEEEESF_EEEE10policy1000El11sub_functorIdESF_JPdSL_EEEvT0_iT1_T2_DpNS2_10kernel_argIT3_EE(
	.param .u64 _ZN3cub18CUB_300001_SM_10006detail9transform16transform_kernelINS2_10policy_hubILb1EN4cuda3std3__45tupleIJN6thrust24THRUST_300001_SM_1000_NS6detail15normal_iteratorINSA_10device_ptrIdEEEESF_EEEE10policy1000El11sub_functorIdESF_JPdSL_EEEvT0_iT1_T2_DpNS2_10kernel_argIT3_EE_param_0,
	.param .u32 _ZN3cub18CUB_300001_SM_10006detail9transform16transform_kernelINS2_10policy_hubILb1EN4cuda3std3__45tupleIJN6thrust24THRUST_300001_SM_1000_NS6detail15normal_iteratorINSA_10device_ptrIdEEEESF_EEEE10policy1000El11sub_functorIdESF_JPdSL_EEEvT0_iT1_T2_DpNS2_10kernel_argIT3_EE_param_1,
	.param .align 1 .b8 _ZN3cub18CUB_300001_SM_10006detail9transform16transform_kernelINS2_10policy_hubILb1EN4cuda3std3__45tupleIJN6thrust24THRUST_300001_SM_1000_NS6detail15normal_iteratorINSA_10device_ptrIdEEEESF_EEEE10policy1000El11sub_functorIdESF_JPdSL_EEEvT0_iT1_T2_DpNS2_10kernel_argIT3_EE_param_2[1],
	.param .align 8 .b8 _ZN3cub18CUB_300001_SM_10006detail9transform16transform_kernelINS2_10policy_hubILb1EN4cuda3std3__45tupleIJN6thrust24THRUST_300001_SM_1000_NS6detail15normal_iteratorINSA_10device_ptrIdEEEESF_EEEE10policy1000El11sub_functorIdESF_JPdSL_EEEvT0_iT1_T2_DpNS2_10kernel_argIT3_EE_param_3[8],
	.param .align 8 .b8 _ZN3cub18CUB_300001_SM_10006detail9transform16transform_kernelINS2_10policy_hubILb1EN4cuda3std3__45tupleIJN6thrust24THRUST_300001_SM_1000_NS6detail15normal_iteratorINSA_10device_ptrIdEEEESF_EEEE10policy1000El11sub_functorIdESF_JPdSL_EEEvT0_iT1_T2_DpNS2_10kernel_argIT3_EE_param_4[16],
	.param .align 8 .b8 _ZN3cub18CUB_300001_SM_10006detail9transform16transform_kernelINS2_10policy_hubILb1EN4cuda3std3__45tupleIJN6thrust24THRUST_300001_SM_1000_NS6detail15normal_iteratorINSA_10device_ptrIdEEEESF_EEEE10policy1000El11sub_functorIdESF_JPdSL_EEEvT0_iT1_T2_DpNS2_10kernel_argIT3_EE_param_5[16]
)
.maxntid 128
{
	.reg .pred 	%p<38>;
	.reg .b32 	%r<84>;
	.reg .b64 	%rd<106>;
	.reg .b64 	%fd<133>;

	ld.param.u64 	%rd29, [_ZN3cub18CUB_300001_SM_10006detail9transform16transform_kernelINS2_10policy_hubILb1EN4cuda3std3__45tupleIJN6thrust24THRUST_300001_SM_1000_NS6detail15normal_iteratorINSA_10device_ptrIdEEEESF_EEEE10policy1000El11sub_functorIdESF_JPdSL_EEEvT0_iT1_T2_DpNS2_10kernel_argIT3_EE_param_0];
	ld.param.u64 	%rd30, [_ZN3cub18CUB_300001_SM_10006detail9transform16transform_kernelINS2_10policy_hubILb1EN4cuda3std3__45tupleIJN6thrust24THRUST_300001_SM_1000_NS6detail15normal_iteratorINSA_10device_ptrIdEEEESF_EEEE10policy1000El11sub_functorIdESF_JPdSL_EEEvT0_iT1_T2_DpNS2_10kernel_argIT3_EE_param_5];
	ld.param.u64 	%rd31, [_ZN3cub18CUB_300001_SM_10006detail9transform16transform_kernelINS2_10policy_hubILb1EN4cuda3std3__45tupleIJN6thrust24THRUST_300001_SM_1000_NS6detail15normal_iteratorINSA_10device_ptrIdEEEESF_EEEE10policy1000El11sub_functorIdESF_JPdSL_EEEvT0_iT1_T2_DpNS2_10kernel_argIT3_EE_param_4];
	ld.param.u64 	%rd32, [_ZN3cub18CUB_300001_SM_10006detail9transform16transform_kernelINS2_10policy_hubILb1EN4cuda3std3__45tupleIJN6thrust24THRUST_300001_SM_1000_NS6detail15normal_iteratorINSA_10device_ptrIdEEEESF_EEEE10policy1000El11sub_functorIdESF_JPdSL_EEEvT0_iT1_T2_DpNS2_10kernel_argIT3_EE_param_3];
	ld.param.u32 	%r49, [_ZN3cub18CUB_300001_SM_10006detail9transform16transform_kernelINS2_10policy_hubILb1EN4cuda3std3__45tupleIJN6thrust24THRUST_300001_SM_1000_NS6detail15normal_iteratorINSA_10device_ptrIdEEEESF_EEEE10policy1000El11sub_functorIdESF_JPdSL_EEEvT0_iT1_T2_DpNS2_10kernel_argIT3_EE_param_1];
	cvta.to.global.u64 	%rd1, %rd32;
	cvta.to.global.u64 	%rd2, %rd31;
	cvta.to.global.u64 	%rd3, %rd30;
	shl.b32 	%r1, %r49, 7;
	mov.u32 	%r50, %ctaid.x;
	cvt.u64.u32 	%rd33, %r50;
	cvt.s64.s32 	%rd34, %r1;
	mul.lo.s64 	%rd4, %rd34, %rd33;
	sub.s64 	%rd35, %rd29, %rd4;
	min.s64 	%rd36, %rd35, %rd34;
	cvt.u32.u64 	%r2, %rd36;
	shl.b32 	%r3, %r2, 3;
	mov.u32 	%r4, %tid.x;
	shl.b32 	%r72, %r4, 7;
	setp.ge.s32 	%p1, %r72, %r3;
	@%p1 bra 	$L__BB6_5;
	shl.b64 	%rd5, %rd4, 3;
	add.s64 	%rd37, %rd2, %rd5;
	mul.wide.u32 	%rd6, %r4, 128;
	add.s64 	%rd103, %rd37, %rd6;
	mov.u32 	%r71, %r72;
$L__BB6_2:
	.pragma "nounroll";
	// begin inline asm
	prefetch.global.L2 [%rd103];
	// end inline asm
	add.s32 	%r71, %r71, 16384;
	add.s64 	%rd103, %rd103, 16384;
	setp.lt.s32 	%p2, %r71, %r3;
	@%p2 bra 	$L__BB6_2;
	add.s64 	%rd39, %rd3, %rd5;
	add.s64 	%rd104, %rd39, %rd6;
$L__BB6_4:
	.pragma "nounroll";
	// begin inline asm
	prefetch.global.L2 [%rd104];
	// end inline asm
	add.s32 	%r72, %r72, 16384;
	add.s64 	%rd104, %rd104, 16384;
	setp.lt.s32 	%p3, %r72, %r3;
	@%p3 bra 	$L__BB6_4;
$L__BB6_5:
	shl.b64 	%rd105, %rd4, 3;
	add.s64 	%rd13, %rd2, %rd105;
	add.s64 	%rd14, %rd3, %rd105;
	add.s64 	%rd15, %rd1, %rd105;
	setp.eq.s32 	%p4, %r1, %r2;
	@%p4 bra 	$L__BB6_47;
	setp.lt.s32 	%p5, %r49, 1;
	@%p5 bra 	$L__BB6_60;
	and.b32  	%r10, %r49, 7;
	setp.lt.u32 	%p6, %r49, 8;
	mov.b32 	%r81, 0;
	@%p6 bra 	$L__BB6_26;
	and.b32  	%r81, %r49, 2147483640;
	mov.b32 	%r75, 0;
$L__BB6_9:
	.pragma "nounroll";
	shl.b32 	%r53, %r75, 7;
	add.s32 	%r21, %r53, %r4;
	setp.ge.s32 	%p7, %r21, %r2;
	@%p7 bra 	$L__BB6_11;
	mul.wide.u32 	%rd42, %r21, 8;
	add.s64 	%rd43, %rd13, %rd42;
	add.s64 	%rd44, %rd14, %rd42;
	ld.global.f64 	%fd1, [%rd43];
	ld.global.f64 	%fd2, [%rd44];
	sub.f64 	%fd3, %fd1, %fd2;
	add.s64 	%rd45, %rd15, %rd42;
	st.global.f64 	[%rd45], %fd3;
$L__BB6_11:
	add.s32 	%r54, %r21, 128;
	setp.ge.s32 	%p8, %r54, %r2;
	mul.wide.s32 	%rd46, %r54, 8;
	add.s64 	%rd23, %rd13, %rd46;
	add.s64 	%rd24, %rd14, %rd46;
	add.s64 	%rd25, %rd15, %rd46;
	@%p8 bra 	$L__BB6_13;
	ld.global.f64 	%fd4, [%rd23];
	ld.global.f64 	%fd5, [%rd24];
	sub.f64 	%fd6, %fd4, %fd5;
	st.global.f64 	[%rd25], %fd6;
$L__BB6_13:
	add.s32 	%r55, %r21, 256;
	setp.ge.s32 	%p9, %r55, %r2;
	@%p9 bra 	$L__BB6_15;
	ld.global.f64 	%fd7, [%rd23+1024];
	ld.global.f64 	%fd8, [%rd24+1024];
	sub.f64 	%fd9, %fd7, %fd8;
	st.global.f64 	[%rd25+1024], %fd9;
$L__BB6_15:
	add.s32 	%r56, %r21, 384;
	setp.ge.s32 	%p10, %r56, %r2;
	@%p10 bra 	$L__BB6_17;
	ld.global.f64 	%fd10, [%rd23+2048];
	ld.global.f64 	%fd11, [%rd24+2048];
	sub.f64 	%fd12, %fd10, %fd11;
	st.global.f64 	[%rd25+2048], %fd12;
$L__BB6_17:
	add.s32 	%r57, %r21, 512;
	setp.ge.s32 	%p11, %r57, %r2;
	@%p11 bra 	$L__BB6_19;
	ld.global.f64 	%fd13, [%rd23+3072];
	ld.global.f64 	%fd14, [%rd24+3072];
	sub.f64 	%fd15, %fd13, %fd14;
	st.global.f64 	[%rd25+3072], %fd15;
$L__BB6_19:
	add.s32 	%r58, %r21, 640;
	setp.ge.s32 	%p12, %r58, %r2;
	@%p12 bra 	$L__BB6_21;
	ld.global.f64 	%fd16, [%rd23+4096];
	ld.global.f64 	%fd17, [%rd24+4096];
	sub.f64 	%fd18, %fd16, %fd17;
	st.global.f64 	[%rd25+4096], %fd18;
$L__BB6_21:
	add.s32 	%r59, %r21, 768;
	setp.ge.s32 	%p13, %r59, %r2;
	@%p13 bra 	$L__BB6_23;
	ld.global.f64 	%fd19, [%rd23+5120];
	ld.global.f64 	%fd20, [%rd24+5120];
	sub.f64 	%fd21, %fd19, %fd20;
	st.global.f64 	[%rd25+5120], %fd21;
$L__BB6_23:
	add.s32 	%r60, %r21, 896;
	setp.ge.s32 	%p14, %r60, %r2;
	@%p14 bra 	$L__BB6_25;
	ld.global.f64 	%fd22, [%rd23+6144];
	ld.global.f64 	%fd23, [%rd24+6144];
	sub.f64 	%fd24, %fd22, %fd23;
	st.global.f64 	[%rd25+6144], %fd24;
$L__BB6_25:
	add.s32 	%r75, %r75, 8;
	setp.eq.s32 	%p15, %r75, %r81;
	@%p15 bra 	$L__BB6_26;
	bra.uni 	$L__BB6_9;
$L__BB6_26:
	setp.eq.s32 	%p16, %r10, 0;
	@%p16 bra 	$L__BB6_60;
	and.b32  	%r37, %r49, 3;
	setp.lt.u32 	%p17, %r10, 4;
	@%p17 bra 	$L__BB6_37;
	shl.b32 	%r61, %r81, 7;
	add.s32 	%r38, %r61, %r4;
	setp.ge.s32 	%p18, %r38, %r2;
	@%p18 bra 	$L__BB6_30;
	mul.wide.s32 	%rd47, %r38, 8;
	add.s64 	%rd48, %rd13, %rd47;
	add.s64 	%rd49, %rd14, %rd47;
	ld.global.f64 	%fd25, [%rd48];
	ld.global.f64 	%fd26, [%rd49];
	sub.f64 	%fd27, %fd25, %fd26;
	add.s64 	%rd50, %rd15, %rd47;
	st.global.f64 	[%rd50], %fd27;
$L__BB6_30:
	add.s32 	%r39, %r38, 128;
	setp.ge.s32 	%p19, %r39, %r2;
	@%p19 bra 	$L__BB6_32;
	mul.wide.s32 	%rd51, %r39, 8;
	add.s64 	%rd52, %rd13, %rd51;
	add.s64 	%rd53, %rd14, %rd51;
	ld.global.f64 	%fd28, [%rd52];
	ld.global.f64 	%fd29, [%rd53];
	sub.f64 	%fd30, %fd28, %fd29;
	add.s64 	%rd54, %rd15, %rd51;
	st.global.f64 	[%rd54], %fd30;
$L__BB6_32:
	add.s32 	%r40, %r38, 256;
	setp.ge.s32 	%p20, %r40, %r2;
	@%p20 bra 	$L__BB6_34;
	mul.wide.s32 	%rd55, %r40, 8;
	add.s64 	%rd56, %rd13, %rd55;
	add.s64 	%rd57, %rd14, %rd55;
	ld.global.f64 	%fd31, [%rd56];
	ld.global.f64 	%fd32, [%rd57];
	sub.f64 	%fd33, %fd31, %fd32;
	add.s64 	%rd58, %rd15, %rd55;
	st.global.f64 	[%rd58], %fd33;
$L__BB6_34:
	add.s32 	%r41, %r38, 384;
	setp.ge.s32 	%p21, %r41, %r2;
	@%p21 bra 	$L__BB6_36;
	mul.wide.s32 	%rd59, %r41, 8;
	add.s64 	%rd60, %rd13, %rd59;
	add.s64 	%rd61, %rd14, %rd59;
	ld.global.f64 	%fd34, [%rd60];
	ld.global.f64 	%fd35, [%rd61];
	sub.f64 	%fd36, %fd34, %fd35;
	add.s64 	%rd62, %rd15, %rd59;
	st.global.f64 	[%rd62], %fd36;
$L__BB6_36:
	add.s32 	%r81, %r81, 4;
$L__BB6_37:
	setp.eq.s32 	%p22, %r37, 0;
	@%p22 bra 	$L__BB6_60;
	setp.eq.s32 	%p23, %r37, 1;
	@%p23 bra 	$L__BB6_44;
	shl.b32 	%r62, %r81, 7;
	add.s32 	%r44, %r62, %r4;
	setp.ge.s32 	%p24, %r44, %r2;
	@%p24 bra 	$L__BB6_41;
	mul.wide.s32 	%rd63, %r44, 8;
	add.s64 	%rd64, %rd13, %rd63;
	add.s64 	%rd65, %rd14, %rd63;
	ld.global.f64 	%fd37, [%rd64];
	ld.global.f64 	%fd38, [%rd65];
	sub.f64 	%fd39, %fd37, %fd38;
	add.s64 	%rd66, %rd15, %rd63;
	st.global.f64 	[%rd66], %fd39;
$L__BB6_41:
	add.s32 	%r45, %r44, 128;
	setp.ge.s32 	%p25, %r45, %r2;
	@%p25 bra 	$L__BB6_43;
	mul.wide.s32 	%rd67, %r45, 8;
	add.s64 	%rd68, %rd13, %rd67;
	add.s64 	%rd69, %rd14, %rd67;
	ld.global.f64 	%fd40, [%rd68];
	ld.global.f64 	%fd41, [%rd69];
	sub.f64 	%fd42, %fd40, %fd41;
	add.s64 	%rd70, %rd15, %rd67;
	st.global.f64 	[%rd70], %fd42;
$L__BB6_43:
	add.s32 	%r81, %r81, 2;
$L__BB6_44:
	and.b32  	%r63, %r49, 1;
	setp.eq.b32 	%p26, %r63, 1;
	not.pred 	%p27, %p26;
	@%p27 bra 	$L__BB6_60;
	shl.b32 	%r64, %r81, 7;
	add.s32 	%r48, %r64, %r4;
	setp.ge.s32 	%p28, %r48, %r2;
	@%p28 bra 	$L__BB6_60;
	mul.wide.s32 	%rd71, %r48, 8;
	add.s64 	%rd72, %rd13, %rd71;
	add.s64 	%rd73, %rd14, %rd71;
	ld.global.f64 	%fd43, [%rd72];
	ld.global.f64 	%fd44, [%rd73];
	sub.f64 	%fd45, %fd43, %fd44;
	add.s64 	%rd74, %rd15, %rd71;
	st.global.f64 	[%rd74], %fd45;
	bra.uni 	$L__BB6_60;
$L__BB6_47:
	setp.lt.s32 	%p29, %r49, 1;
	@%p29 bra 	$L__BB6_60;
	and.b32  	%r12, %r49, 15;
	setp.lt.u32 	%p30, %r49, 16;
	mov.b32 	%r77, 0;
	@%p30 bra 	$L__BB6_51;
	and.b32  	%r77, %r49, 2147483632;
	neg.s32 	%r74, %r77;
	add.s64 	%rd75, %rd105, %rd1;
	add.s32 	%r73, %r4, 1152;
	add.s64 	%rd17, %rd75, 3072;
	mul.wide.u32 	%rd76, %r4, 8;
	add.s64 	%rd77, %rd76, %rd2;
	add.s64 	%rd18, %rd77, 8192;
	add.s64 	%rd78, %rd76, 4096;
	add.s64 	%rd19, %rd3, %rd78;
	add.s64 	%rd20, %rd1, %rd78;
$L__BB6_50:
	.pragma "nounroll";
	mul.wide.s32 	%rd79, %r73, 8;
	shl.b64 	%rd80, %rd4, 3;
	add.s64 	%rd81, %rd80, 3072;
	add.s64 	%rd82, %rd2, %rd81;
	add.s64 	%rd83, %rd82, %rd79;
	add.s64 	%rd84, %rd3, %rd81;
	add.s64 	%rd85, %rd84, %rd79;
	add.s64 	%rd86, %rd17, %rd79;
	add.s64 	%rd87, %rd18, %rd105;
	add.s64 	%rd88, %rd19, %rd105;
	ld.global.f64 	%fd46, [%rd87+-8192];
	ld.global.f64 	%fd47, [%rd88+-4096];
	sub.f64 	%fd48, %fd46, %fd47;
	add.s64 	%rd89, %rd20, %rd105;
	st.global.f64 	[%rd89+-4096], %fd48;
	ld.global.f64 	%fd49, [%rd87+-7168];
	ld.global.f64 	%fd50, [%rd88+-3072];
	sub.f64 	%fd51, %fd49, %fd50;
	st.global.f64 	[%rd89+-3072], %fd51;
	ld.global.f64 	%fd52, [%rd87+-6144];
	ld.global.f64 	%fd53, [%rd88+-2048];
	sub.f64 	%fd54, %fd52, %fd53;
	st.global.f64 	[%rd89+-2048], %fd54;
	ld.global.f64 	%fd55, [%rd87+-5120];
	ld.global.f64 	%fd56, [%rd88+-1024];
	sub.f64 	%fd57, %fd55, %fd56;
	st.global.f64 	[%rd89+-1024], %fd57;
	ld.global.f64 	%fd58, [%rd87+-4096];
	ld.global.f64 	%fd59, [%rd88];
	sub.f64 	%fd60, %fd58, %fd59;
	st.global.f64 	[%rd89], %fd60;
	ld.global.f64 	%fd61, [%rd87+-3072];
	ld.global.f64 	%fd62, [%rd88+1024];
	sub.f64 	%fd63, %fd61, %fd62;
	st.global.f64 	[%rd89+1024], %fd63;
	ld.global.f64 	%fd64, [%rd87+-2048];
	ld.global.f64 	%fd65, [%rd88+2048];
	sub.f64 	%fd66, %fd64, %fd65;
	st.global.f64 	[%rd89+2048], %fd66;
	ld.global.f64 	%fd67, [%rd87+-1024];
	ld.global.f64 	%fd68, [%rd88+3072];
	sub.f64 	%fd69, %fd67, %fd68;
	st.global.f64 	[%rd89+3072], %fd69;
	ld.global.f64 	%fd70, [%rd87];
	ld.global.f64 	%fd71, [%rd88+4096];
	sub.f64 	%fd72, %fd70, %fd71;
	st.global.f64 	[%rd89+4096], %fd72;
	ld.global.f64 	%fd73, [%rd83+-3072];
	ld.global.f64 	%fd74, [%rd85+-3072];
	sub.f64 	%fd75, %fd73, %fd74;
	st.global.f64 	[%rd86+-3072], %fd75;
	ld.global.f64 	%fd76, [%rd83+-2048];
	ld.global.f64 	%fd77, [%rd85+-2048];
	sub.f64 	%fd78, %fd76, %fd77;
	st.global.f64 	[%rd86+-2048], %fd78;
	ld.global.f64 	%fd79, [%rd83+-1024];
	ld.global.f64 	%fd80, [%rd85+-1024];
	sub.f64 	%fd81, %fd79, %fd80;
	st.global.f64 	[%rd86+-1024], %fd81;
	ld.global.f64 	%fd82, [%rd83];
	ld.global.f64 	%fd83, [%rd85];
	sub.f64 	%fd84, %fd82, %fd83;
	st.global.f64 	[%rd86], %fd84;
	ld.global.f64 	%fd85, [%rd83+1024];
	ld.global.f64 	%fd86, [%rd85+1024];
	sub.f64 	%fd87, %fd85, %fd86;
	st.global.f64 	[%rd86+1024], %fd87;
	ld.global.f64 	%fd88, [%rd83+2048];
	ld.global.f64 	%fd89, [%rd85+2048];
	sub.f64 	%fd90, %fd88, %fd89;
	st.global.f64 	[%rd86+2048], %fd90;
	ld.global.f64 	%fd91, [%rd83+3072];
	ld.global.f64 	%fd92, [%rd85+3072];
	sub.f64 	%fd93, %fd91, %fd92;
	st.global.f64 	[%rd86+3072], %fd93;
	add.s32 	%r74, %r74, 16;
	add.s32 	%r73, %r73, 2048;
	add.s64 	%rd105, %rd105, 16384;
	setp.eq.s32 	%p31, %r74, 0;
	@%p31 bra 	$L__BB6_51;
	bra.uni 	$L__BB6_50;
$L__BB6_51:
	setp.eq.s32 	%p32, %r12, 0;
	@%p32 bra 	$L__BB6_60;
	and.b32  	%r24, %r49, 7;
	setp.lt.u32 	%p33, %r12, 8;
	@%p33 bra 	$L__BB6_54;
	shl.b32 	%r66, %r77, 7;
	add.s32 	%r67, %r66, %r4;
	mul.wide.s32 	%rd90, %r67, 8;
	add.s64 	%rd91, %rd13, %rd90;
	add.s64 	%rd92, %rd14, %rd90;
	ld.global.f64 	%fd94, [%rd91];
	ld.global.f64 	%fd95, [%rd92];
	sub.f64 	%fd96, %fd94, %fd95;
	add.s64 	%rd93, %rd15, %rd90;
	st.global.f64 	[%rd93], %fd96;
	ld.global.f64 	%fd97, [%rd91+1024];
	ld.global.f64 	%fd98, [%rd92+1024];
	sub.f64 	%fd99, %fd97, %fd98;
	st.global.f64 	[%rd93+1024], %fd99;
	ld.global.f64 	%fd100, [%rd91+2048];
	ld.global.f64 	%fd101, [%rd92+2048];
	sub.f64 	%fd102, %fd100, %fd101;
	st.global.f64 	[%rd93+2048], %fd102;
	ld.global.f64 	%fd103, [%rd91+3072];
	ld.global.f64 	%fd104, [%rd92+3072];
	sub.f64 	%fd105, %fd103, %fd104;
	st.global.f64 	[%rd93+3072], %fd105;
	ld.global.f64 	%fd106, [%rd91+4096];
	ld.global.f64 	%fd107, [%rd92+4096];
	sub.f64 	%fd108, %fd106, %fd107;
	st.global.f64 	[%rd93+4096], %fd108;
	ld.global.f64 	%fd109, [%rd91+5120];
	ld.global.f64 	%fd110, [%rd92+5120];
	sub.f64 	%fd111, %fd109, %fd110;
	st.global.f64 	[%rd93+5120], %fd111;
	ld.global.f64 	%fd112, [%rd91+6144];
	ld.global.f64 	%fd113, [%rd92+6144];
	sub.f64 	%fd114, %fd112, %fd113;
	st.global.f64 	[%rd93+6144], %fd114;
	ld.global.f64 	%fd115, [%rd91+7168];
	ld.global.f64 	%fd116, [%rd92+7168];
	sub.f64 	%fd117, %fd115, %fd116;
	st.global.f64 	[%rd93+7168], %fd117;
	add.s32 	%r77, %r77, 8;
$L__BB6_54:
	setp.eq.s32 	%p34, %r24, 0;
	@%p34 bra 	$L__BB6_60;
	and.b32  	%r27, %r49, 3;
	setp.lt.u32 	%p35, %r24, 4;
	@%p35 bra 	$L__BB6_57;
	shl.b32 	%r68, %r77, 7;
	add.s32 	%r69, %r68, %r4;
	mul.wide.s32 	%rd94, %r69, 8;
	add.s64 	%rd95, %rd13, %rd94;
	add.s64 	%rd96, %rd14, %rd94;
	ld.global.f64 	%fd118, [%rd95];
	ld.global.f64 	%fd119, [%rd96];
	sub.f64 	%fd120, %fd118, %fd119;
	add.s64 	%rd97, %rd15, %rd94;
	st.global.f64 	[%rd97], %fd120;
	ld.global.f64 	%fd121, [%rd95+1024];
	ld.global.f64 	%fd122, [%rd96+1024];
	sub.f64 	%fd123, %fd121, %fd122;
	st.global.f64 	[%rd97+1024], %fd123;
	ld.global.f64 	%fd124, [%rd95+2048];
	ld.global.f64 	%fd125, [%rd96+2048];
	sub.f64 	%fd126, %fd124, %fd125;
	st.global.f64 	[%rd97+2048], %fd126;
	ld.global.f64 	%fd127, [%rd95+3072];
	ld.global.f64 	%fd128, [%rd96+3072];
	sub.f64 	%fd129, %fd127, %fd128;
	st.global.f64 	[%rd97+3072], %fd129;
	add.s32 	%r77, %r77, 4;
$L__BB6_57:
	setp.eq.s32 	%p36, %r27, 0;
	@%p36 bra 	$L__BB6_60;
	shl.b64 	%rd98, %rd4, 3;
	add.s64 	%rd26, %rd1, %rd98;
	shl.b32 	%r70, %r77, 7;
	add.s32 	%r80, %r4, %r70;
	add.s64 	%rd27, %rd3, %rd98;
	add.s64 	%rd28, %rd2, %rd98;
	neg.s32 	%r79, %r27;
$L__BB6_59:
	.pragma "nounroll";
	mul.wide.s32 	%rd99, %r80, 8;
	add.s64 	%rd100, %rd26, %rd99;
	add.s64 	%rd101, %rd27, %rd99;
	add.s64 	%rd102, %rd28, %rd99;
	ld.global.f64 	%fd130, [%rd102];
	ld.global.f64 	%fd131, [%rd101];
	sub.f64 	%fd132, %fd130, %fd131;
	st.global.f64 	[%rd100], %fd132;
	add.s32 	%r80, %r80, 128;
	add.s32 	%r79, %r79, 1;
	setp.eq.s32 	%p37, %r79, 0;
	@%p37 bra 	$L__BB6_60;
	bra.uni 	$L__BB6_59;
$L__BB6_60:
	ret;

}
	// .globl	_ZN3cub18CUB_300001_SM_10006detail9transform16transform_kernelINS2_10policy_hubILb1EN4cuda3std3__45tupleIJN6thrust24THRUST_300001_SM_1000_NS6detail15normal_iteratorINSA_10device_ptrIdEEEEEEEE10policy1000Ei14square_functorIdESF_JPdEEEvT0_iT1_T2_DpNS2_10kernel_argIT3_EE
.visible .entry _ZN3cub18CUB_300001_SM_10006detail9transform16transform_kernelINS2_10policy_hubILb1EN4cuda3std3__45tupleIJN6thrust24THRUST_300001_SM_1000_NS6detail15normal_iteratorINSA_10device_ptrIdEEEEEEEE10policy1000Ei14square_functorIdESF_JPdEEEvT0_iT1_T2_DpNS2_10kernel_argIT3_EE(
	.param .u32 _ZN3cub18CUB_300001_SM_10006detail9transform16transform_kernelINS2_10policy_hubILb1EN4cuda3std3__45tupleIJN6thrust24THRUST_300001_SM_1000_NS6detail15normal_iteratorINSA_10device_ptrIdEEEEEEEE10policy1000Ei14square_functorIdESF_JPdEEEvT0_iT1_T2_DpNS2_10kernel_argIT3_EE_param_0,
	.param .u32 _ZN3cub18CUB_300001_SM_10006detail9transform16transform_kernelINS2_10policy_hubILb1EN4cuda3std3__45tupleIJN6thrust24THRUST_300001_SM_1000_NS6detail15normal_iteratorINSA_10device_ptrIdEEEEEEEE10policy1000Ei14square_functorIdESF_JPdEEEvT0_iT1_T2_DpNS2_10kernel_argIT3_EE_param_1,
	.param .align 1 .b8 _ZN3cub18CUB_300001_SM_10006detail9transform16transform_kernelINS2_10policy_hubILb1EN4cuda3std3__45tupleIJN6thrust24THRUST_300001_SM_1000_NS6detail15normal_iteratorINSA_10device_ptrIdEEEEEEEE10policy1000Ei14square_functorIdESF_JPdEEEvT0_iT1_T2_DpNS2_10kernel_argIT3_EE_param_2[1],
	.param .align 8 .b8 _ZN3cub18CUB_300001_SM_10006detail9transform16transform_kernelINS2_10policy_hubILb1EN4cuda3std3__45tupleIJN6thrust24THRUST_300001_SM_1000_NS6detail15normal_iteratorINSA_10device_ptrIdEEEEEEEE10policy1000Ei14square_functorIdESF_JPdEEEvT0_iT1_T2_DpNS2_10kernel_argIT3_EE_param_3[8],
	.param .align 8 .b8 _ZN3cub18CUB_300001_SM_10006detail9transform16transform_kernelINS2_10policy_hubILb1EN4cuda3std3__45tupleIJN6thrust24THRUST_300001_SM_1000_NS6detail15normal_iteratorINSA_10device_ptrIdEEEEEEEE10policy1000Ei14square_functorIdESF_JPdEEEvT0_iT1_T2_DpNS2_10kernel_argIT3_EE_param_4[16]
)
.maxntid 128
{
	.reg .pred 	%p<37>;
	.reg .b32 	%r<84>;
	.reg .b64 	%rd<66>;
	.reg .b64 	%fd<89>;

	ld.param.u32 	%r50, [_ZN3cub18CUB_300001_SM_10006detail9transform16transform_kernelINS2_10policy_hubILb1EN4cuda3std3__45tupleIJN6thrust24THRUST_300001_SM_1000_NS6detail15normal_iteratorINSA_10device_ptrIdEEEEEEEE10policy1000Ei14square_functorIdESF_JPdEEEvT0_iT1_T2_DpNS2_10kernel_argIT3_EE_param_0];
	ld.param.u64 	%rd15, [_ZN3cub18CUB_300001_SM_10006detail9transform16transform_kernelINS2_10policy_hubILb1EN4cuda3std3__45tupleIJN6thrust24THRUST_300001_SM_1000_NS6detail15normal_iteratorINSA_10device_ptrIdEEEEEEEE10policy1000Ei14square_functorIdESF_JPdEEEvT0_iT1_T2_DpNS2_10kernel_argIT3_EE_param_4];
	ld.param.u64 	%rd16, [_ZN3cub18CUB_300001_SM_10006detail9transform16transform_kernelINS2_10policy_hubILb1EN4cuda3std3__45tupleIJN6thrust24THRUST_300001_SM_1000_NS6detail15normal_iteratorINSA_10device_ptrIdEEEEEEEE10policy1000Ei14square_functorIdESF_JPdEEEvT0_iT1_T2_DpNS2_10kernel_argIT3_EE_param_3];
	ld.param.u32 	%r49, [_ZN3cub18CUB_300001_SM_10006detail9transform16transform_kernelINS2_10policy_hubILb1EN4cuda3std3__45tupleIJN6thrust24THRUST_300001_SM_1000_NS6detail15normal_iteratorINSA_10device_ptrIdEEEEEEEE10policy1000Ei14square_functorIdESF_JPdEEEvT0_iT1_T2_DpNS2_10kernel_argIT3_EE_param_1];
	cvta.to.global.u64 	%rd1, %rd16;
	cvta.to.global.u64 	%rd2, %rd15;
	shl.b32 	%r1, %r49, 7;
	mov.u32 	%r51, %ctaid.x;
	mul.lo.s32 	%r2, %r1, %r51;
	sub.s32 	%r3, %r50, %r2;
	min.s32 	%r4, %r1, %r3;
	shl.b32 	%r5, %r4, 3;
	mov.u32 	%r6, %tid.x;
	shl.b32 	%r72, %r6, 7;
	setp.ge.s32 	%p1, %r72, %r5;
	@%p1 bra 	$L__BB7_3;
	mul.wide.u32 	%rd17, %r6, 128;
	add.s64 	%rd18, %rd2, %rd17;
	mul.wide.s32 	%rd19, %r2, 8;
	add.s64 	%rd64, %rd18, %rd19;
$L__BB7_2:
	.pragma "nounroll";
	// begin inline asm
	prefetch.global.L2 [%rd64];
	// end inline asm
	add.s32 	%r72, %r72, 16384;
	add.s64 	%rd64, %rd64, 16384;
	setp.lt.s32 	%p2, %r72, %r5;
	@%p2 bra 	$L__BB7_2;
$L__BB7_3:
	mul.wide.s32 	%rd21, %r2, 8;
	add.s64 	%rd6, %rd2, %rd21;
	add.s64 	%rd7, %rd1, %rd21;
	setp.gt.s32 	%p3, %r1, %r3;
	@%p3 bra 	$L__BB7_17;
	setp.lt.s32 	%p4, %r49, 1;
	@%p4 bra 	$L__BB7_58;
	and.b32  	%r10, %r49, 15;
	setp.lt.u32 	%p5, %r49, 16;
	mov.b32 	%r79, 0;
	@%p5 bra 	$L__BB7_8;
	and.b32  	%r79, %r49, 2147483632;
	neg.s32 	%r74, %r79;
	add.s32 	%r73, %r6, 1152;
	mul.wide.u32 	%rd22, %r6, 8;
	or.b64  	%rd65, %rd22, 8192;
$L__BB7_7:
	.pragma "nounroll";
	mul.wide.s32 	%rd23, %r73, 8;
	add.s64 	%rd24, %rd23, 3072;
	add.s64 	%rd25, %rd6, %rd65;
	ld.global.f64 	%fd1, [%rd25+-8192];
	mul.f64 	%fd2, %fd1, %fd1;
	add.s64 	%rd26, %rd7, %rd65;
	st.global.f64 	[%rd26+-8192], %fd2;
	ld.global.f64 	%fd3, [%rd25+-7168];
	mul.f64 	%fd4, %fd3, %fd3;
	st.global.f64 	[%rd26+-7168], %fd4;
	ld.global.f64 	%fd5, [%rd25+-6144];
	mul.f64 	%fd6, %fd5, %fd5;
	st.global.f64 	[%rd26+-6144], %fd6;
	ld.global.f64 	%fd7, [%rd25+-5120];
	mul.f64 	%fd8, %fd7, %fd7;
	st.global.f64 	[%rd26+-5120], %fd8;
	ld.global.f64 	%fd9, [%rd25+-4096];
	mul.f64 	%fd10, %fd9, %fd9;
	st.global.f64 	[%rd26+-4096], %fd10;
	ld.global.f64 	%fd11, [%rd25+-3072];
	mul.f64 	%fd12, %fd11, %fd11;
	st.global.f64 	[%rd26+-3072], %fd12;
	ld.global.f64 	%fd13, [%rd25+-2048];
	mul.f64 	%fd14, %fd13, %fd13;
	st.global.f64 	[%rd26+-2048], %fd14;
	ld.global.f64 	%fd15, [%rd25+-1024];
	mul.f64 	%fd16, %fd15, %fd15;
	st.global.f64 	[%rd26+-1024], %fd16;
	ld.global.f64 	%fd17, [%rd25];
	mul.f64 	%fd18, %fd17, %fd17;
	st.global.f64 	[%rd26], %fd18;
	add.s64 	%rd27, %rd6, %rd24;
	ld.global.f64 	%fd19, [%rd27+-3072];
	mul.f64 	%fd20, %fd19, %fd19;
	add.s64 	%rd28, %rd7, %rd24;
	st.global.f64 	[%rd28+-3072], %fd20;
	ld.global.f64 	%fd21, [%rd27+-2048];
	mul.f64 	%fd22, %fd21, %fd21;
	st.global.f64 	[%rd28+-2048], %fd22;
	ld.global.f64 	%fd23, [%rd27+-1024];
	mul.f64 	%fd24, %fd23, %fd23;
	st.global.f64 	[%rd28+-1024], %fd24;
	ld.global.f64 	%fd25, [%rd27];
	mul.f64 	%fd26, %fd25, %fd25;
	st.global.f64 	[%rd28], %fd26;
	ld.global.f64 	%fd27, [%rd27+1024];
	mul.f64 	%fd28, %fd27, %fd27;
	st.global.f64 	[%rd28+1024], %fd28;
	ld.global.f64 	%fd29, [%rd27+2048];
	mul.f64 	%fd30, %fd29, %fd29;
	st.global.f64 	[%rd28+2048], %fd30;
	ld.global.f64 	%fd31, [%rd27+3072];
	mul.f64 	%fd32, %fd31, %fd31;
	st.global.f64 	[%rd28+3072], %fd32;
	add.s32 	%r74, %r74, 16;
	add.s32 	%r73, %r73, 2048;
	add.s64 	%rd65, %rd65, 16384;
	setp.eq.s32 	%p6, %r74, 0;
	@%p6 bra 	$L__BB7_8;
	bra.uni 	$L__BB7_7;
$L__BB7_8:
	setp.eq.s32 	%p7, %r10, 0;
	@%p7 bra 	$L__BB7_58;
	and.b32  	%r37, %r49, 7;
	setp.lt.u32 	%p8, %r10, 8;
	@%p8 bra 	$L__BB7_11;
	shl.b32 	%r53, %r79, 7;
	add.s32 	%r54, %r53, %r6;
	mul.wide.s32 	%rd29, %r54, 8;
	add.s64 	%rd30, %rd6, %rd29;
	ld.global.f64 	%fd33, [%rd30];
	mul.f64 	%fd34, %fd33, %fd33;
	add.s64 	%rd31, %rd7, %rd29;
	st.global.f64 	[%rd31], %fd34;
	ld.global.f64 	%fd35, [%rd30+1024];
	mul.f64 	%fd36, %fd35, %fd35;
	st.global.f64 	[%rd31+1024], %fd36;
	ld.global.f64 	%fd37, [%rd30+2048];
	mul.f64 	%fd38, %fd37, %fd37;
	st.global.f64 	[%rd31+2048], %fd38;
	ld.global.f64 	%fd39, [%rd30+3072];
	mul.f64 	%fd40, %fd39, %fd39;
	st.global.f64 	[%rd31+3072], %fd40;
	ld.global.f64 	%fd41, [%rd30+4096];
	mul.f64 	%fd42, %fd41, %fd41;
	st.global.f64 	[%rd31+4096], %fd42;
	ld.global.f64 	%fd43, [%rd30+5120];
	mul.f64 	%fd44, %fd43, %fd43;
	st.global.f64 	[%rd31+5120], %fd44;
	ld.global.f64 	%fd45, [%rd30+6144];
	mul.f64 	%fd46, %fd45, %fd45;
	st.global.f64 	[%rd31+6144], %fd46;
	ld.global.f64 	%fd47, [%rd30+7168];
	mul.f64 	%fd48, %fd47, %fd47;
	st.global.f64 	[%rd31+7168], %fd48;
	add.s32 	%r79, %r79, 8;
$L__BB7_11:
	setp.eq.s32 	%p9, %r37, 0;
	@%p9 bra 	$L__BB7_58;
	and.b32  	%r40, %r49, 3;
	setp.lt.u32 	%p10, %r37, 4;
	@%p10 bra 	$L__BB7_14;
	shl.b32 	%r55, %r79, 7;
	add.s32 	%r56, %r55, %r6;
	mul.wide.s32 	%rd32, %r56, 8;
	add.s64 	%rd33, %rd6, %rd32;
	ld.global.f64 	%fd49, [%rd33];
	mul.f64 	%fd50, %fd49, %fd49;
	add.s64 	%rd34, %rd7, %rd32;
	st.global.f64 	[%rd34], %fd50;
	ld.global.f64 	%fd51, [%rd33+1024];
	mul.f64 	%fd52, %fd51, %fd51;
	st.global.f64 	[%rd34+1024], %fd52;
	ld.global.f64 	%fd53, [%rd33+2048];
	mul.f64 	%fd54, %fd53, %fd53;
	st.global.f64 	[%rd34+2048], %fd54;
	ld.global.f64 	%fd55, [%rd33+3072];
	mul.f64 	%fd56, %fd55, %fd55;
	st.global.f64 	[%rd34+3072], %fd56;
	add.s32 	%r79, %r79, 4;
$L__BB7_14:
	setp.eq.s32 	%p11, %r40, 0;
	@%p11 bra 	$L__BB7_58;
	shl.b32 	%r57, %r79, 7;
	add.s32 	%r83, %r6, %r57;
	neg.s32 	%r82, %r40;
$L__BB7_16:
	.pragma "nounroll";
	mul.wide.s32 	%rd36, %r83, 8;
	add.s64 	%rd37, %rd7, %rd36;
	add.s64 	%rd38, %rd6, %rd36;
	ld.global.f64 	%fd57, [%rd38];
	mul.f64 	%fd58, %fd57, %fd57;
	st.global.f64 	[%rd37], %fd58;
	add.s32 	%r83, %r83, 128;
	add.s32 	%r82, %r82, 1;
	setp.ne.s32 	%p12, %r82, 0;
	@%p12 bra 	$L__BB7_16;
	bra.uni 	$L__BB7_58;
$L__BB7_17:
	setp.lt.s32 	%p13, %r49, 1;
	@%p13 bra 	$L__BB7_58;
	and.b32  	%r14, %r49, 7;
	setp.lt.u32 	%p14, %r49, 8;
	mov.b32 	%r76, 0;
	@%p14 bra 	$L__BB7_37;
	and.b32  	%r76, %r49, 2147483640;
	mov.b32 	%r75, 0;
$L__BB7_20:
	.pragma "nounroll";
	shl.b32 	%r60, %r75, 7;
	add.s32 	%r21, %r60, %r6;
	setp.ge.s32 	%p15, %r21, %r4;
	@%p15 bra 	$L__BB7_22;
	mul.wide.u32 	%rd39, %r21, 8;
	add.s64 	%rd40, %rd6, %rd39;
	ld.global.f64 	%fd59, [%rd40];
	mul.f64 	%fd60, %fd59, %fd59;
	add.s64 	%rd41, %rd7, %rd39;
	st.global.f64 	[%rd41], %fd60;
$L__BB7_22:
	add.s32 	%r61, %r21, 128;
	setp.ge.s32 	%p16, %r61, %r4;
	mul.wide.s32 	%rd42, %r61, 8;
	add.s64 	%rd11, %rd6, %rd42;
	add.s64 	%rd12, %rd7, %rd42;
	@%p16 bra 	$L__BB7_24;
	ld.global.f64 	%fd61, [%rd11];
	mul.f64 	%fd62, %fd61, %fd61;
	st.global.f64 	[%rd12], %fd62;
$L__BB7_24:
	add.s32 	%r62, %r21, 256;
	setp.ge.s32 	%p17, %r62, %r4;
	@%p17 bra 	$L__BB7_26;
	ld.global.f64 	%fd63, [%rd11+1024];
	mul.f64 	%fd64, %fd63, %fd63;
	st.global.f64 	[%rd12+1024], %fd64;
$L__BB7_26:
	add.s32 	%r63, %r21, 384;
	setp.ge.s32 	%p18, %r63, %r4;
	@%p18 bra 	$L__BB7_28;
	ld.global.f64 	%fd65, [%rd11+2048];
	mul.f64 	%fd66, %fd65, %fd65;
	st.global.f64 	[%rd12+2048], %fd66;
$L__BB7_28:
	add.s32 	%r64, %r21, 512;
	setp.ge.s32 	%p19, %r64, %r4;
	@%p19 bra 	$L__BB7_30;
	ld.global.f64 	%fd67, [%rd11+3072];
	mul.f64 	%fd68, %fd67, %fd67;
	st.global.f64 	[%rd12+3072], %fd68;
$L__BB7_30:
	add.s32 	%r65, %r21, 640;
	setp.ge.s32 	%p20, %r65, %r4;
	@%p20 bra 	$L__BB7_32;
	ld.global.f64 	%fd69, [%rd11+4096];
	mul.f64 	%fd70, %fd69, %fd69;
	st.global.f64 	[%rd12+4096], %fd70;
$L__BB7_32:
	add.s32 	%r66, %r21, 768;
	setp.ge.s32 	%p21, %r66, %r4;
	@%p21 bra 	$L__BB7_34;
	ld.global.f64 	%fd71, [%rd11+5120];
	mul.f64 	%fd72, %fd71, %fd71;
	st.global.f64 	[%rd12+5120], %fd72;
$L__BB7_34:
	add.s32 	%r67, %r21, 896;
	setp.ge.s32 	%p22, %r67, %r4;
	@%p22 bra 	$L__BB7_36;
	ld.global.f64 	%fd73, [%rd11+6144];
	mul.f64 	%fd74, %fd73, %fd73;
	st.global.f64 	[%rd12+6144], %fd74;
$L__BB7_36:
	add.s32 	%r75, %r75, 8;
	setp.ne.s32 	%p23, %r75, %r76;
	@%p23 bra 	$L__BB7_20;
$L__BB7_37:
	setp.eq.s32 	%p24, %r14, 0;
	@%p24 bra 	$L__BB7_58;
	and.b32  	%r24, %r49, 3;
	setp.lt.u32 	%p25, %r14, 4;
	@%p25 bra 	$L__BB7_48;
	shl.b32 	%r68, %r76, 7;
	add.s32 	%r25, %r68, %r6;
	setp.ge.s32 	%p26, %r25, %r4;
	@%p26 bra 	$L__BB7_41;
	mul.wide.s32 	%rd43, %r25, 8;
	add.s64 	%rd44, %rd6, %rd43;
	ld.global.f64 	%fd75, [%rd44];
	mul.f64 	%fd76, %fd75, %fd75;
	add.s64 	%rd45, %rd7, %rd43;
	st.global.f64 	[%rd45], %fd76;
$L__BB7_41:
	add.s32 	%r26, %r25, 128;
	setp.ge.s32 	%p27, %r26, %r4;
	@%p27 bra 	$L__BB7_43;
	mul.wide.s32 	%rd46, %r26, 8;
	add.s64 	%rd47, %rd6, %rd46;
	ld.global.f64 	%fd77, [%rd47];
	mul.f64 	%fd78, %fd77, %fd77;
	add.s64 	%rd48, %rd7, %rd46;
	st.global.f64 	[%rd48], %fd78;
$L__BB7_43:
	add.s32 	%r27, %r25, 256;
	setp.ge.s32 	%p28, %r27, %r4;
	@%p28 bra 	$L__BB7_45;
	mul.wide.s32 	%rd49, %r27, 8;
	add.s64 	%rd50, %rd6, %rd49;
	ld.global.f64 	%fd79, [%rd50];
	mul.f64 	%fd80, %fd79, %fd79;
	add.s64 	%rd51, %rd7, %rd49;
	st.global.f64 	[%rd51], %fd80;
$L__BB7_45:
	add.s32 	%r28, %r25, 384;
	setp.ge.s32 	%p29, %r28, %r4;
	@%p29 bra 	$L__BB7_47;
	mul.wide.s32 	%rd52, %r28, 8;
	add.s64 	%rd53, %rd6, %rd52;
	ld.global.f64 	%fd81, [%rd53];
	mul.f64 	%fd82, %fd81, %fd81;
	add.s64 	%rd54, %rd7, %rd52;
	st.global.f64 	[%rd54], %fd82;
$L__BB7_47:
	add.s32 	%r76, %r76, 4;
$L__BB7_48:
	setp.eq.s32 	%p30, %r24, 0;
	@%p30 bra 	$L__BB7_58;
	setp.eq.s32 	%p31, %r24, 1;
	@%p31 bra 	$L__BB7_55;
	shl.b32 	%r69, %r76, 7;
	add.s32 	%r31, %r69, %r6;
	setp.ge.s32 	%p32, %r31, %r4;
	@%p32 bra 	$L__BB7_52;
	mul.wide.s32 	%rd55, %r31, 8;
	add.s64 	%rd56, %rd6, %rd55;
	ld.global.f64 	%fd83, [%rd56];
	mul.f64 	%fd84, %fd83, %fd83;
	add.s64 	%rd57, %rd7, %rd55;
	st.global.f64 	[%rd57], %fd84;
$L__BB7_52:
	add.s32 	%r32, %r31, 128;
	setp.ge.s32 	%p33, %r32, %r4;
	@%p33 bra 	$L__BB7_54;
	mul.wide.s32 	%rd58, %r32, 8;
	add.s64 	%rd59, %rd6, %rd58;
	ld.global.f64 	%fd85, [%rd59];
	mul.f64 	%fd86, %fd85, %fd85;
	add.s64 	%rd60, %rd7, %rd58;
	st.global.f64 	[%rd60], %fd86;
$L__BB7_54:
	add.s32 	%r76, %r76, 2;
$L__BB7_55:
	and.b32  	%r70, %r49, 1;
	setp.eq.b32 	%p34, %r70, 1;
	not.pred 	%p35, %p34;
	@%p35 bra 	$L__BB7_58;
	shl.b32 	%r71, %r76, 7;
	add.s32 	%r35, %r71, %r6;
	setp.ge.s32 	%p36, %r35, %r4;
	@%p36 bra 	$L__BB7_58;
	mul.wide.s32 	%rd61, %r35, 8;
	add.s64 	%rd62, %rd6, %rd61;
	ld.global.f64 	%fd87, [%rd62];
	mul.f64 	%fd88, %fd87, %fd87;
	add.s64 	%rd63, %rd7, %rd61;
	st.global.f64 	[%rd63], %fd88;
$L__BB7_58:
	ret;

}
	// .globl	_ZN3cub18CUB_300001_SM_10006detail9transform16transform_kernelINS2_10policy_hubILb1EN4cuda3std3__45tupleIJN6thrust24THRUST_300001_SM_1000_NS6detail15normal_iteratorINSA_10device_ptrIdEEEEEEEE10policy1000El14square_functorIdESF_JPdEEEvT0_iT1_T2_DpNS2_10kernel_argIT3_EE
.visible .entry _ZN3cub18CUB_300001_SM_10006detail9transform16transform_kernelINS2_10policy_hubILb1EN4cuda3std3__45tupleIJN6thrust24THRUST_300001_SM_1000_NS6detail15normal_iteratorINSA_10device_ptrIdEEEEEEEE10policy1000El14square_functorIdESF_JPdEEEvT0_iT1_T2_DpNS2_10kernel_argIT3_EE(
	.param .u64 _ZN3cub18CUB_300001_SM_10006detail9transform16transform_kernelINS2_10policy_hubILb1EN4cuda3std3__45tupleIJN6thrust24THRUST_300001_SM_1000_NS6detail15normal_iteratorINSA_10device_ptrIdEEEEEEEE10policy1000El14square_functorIdESF_JPdEEEvT0_iT1_T2_DpNS2_10kernel_argIT3_EE_param_0,
	.param .u32 _ZN3cub18CUB_300001_SM_10006detail9transform16transform_kernelINS2_10policy_hubILb1EN4cuda3std3__45tupleIJN6thrust24THRUST_300001_SM_1000_NS6detail15normal_iteratorINSA_10device_ptrIdEEEEEEEE10policy1000El14square_functorIdESF_JPdEEEvT0_iT1_T2_DpNS2_10kernel_argIT3_EE_param_1,
	.param .align 1 .b8 _ZN3cub18CUB_300001_SM_10006detail9transform16transform_kernelINS2_10policy_hubILb1EN4cuda3std3__45tupleIJN6thrust24THRUST_300001_SM_1000_NS6detail15normal_iteratorINSA_10device_ptrIdEEEEEEEE10policy1000El14square_functorIdESF_JPdEEEvT0_iT1_T2_DpNS2_10kernel_argIT3_EE_param_2[1],
	.param .align 8 .b8 _ZN3cub18CUB_300001_SM_10006detail9transform16transform_kernelINS2_10policy_hubILb1EN4cuda3std3__45tupleIJN6thrust24THRUST_300001_SM_1000_NS6detail15normal_iteratorINSA_10device_ptrIdEEEEEEEE10policy1000El14square_functorIdESF_JPdEEEvT0_iT1_T2_DpNS2_10kernel_argIT3_EE_param_3[8],
	.param .align 8 .b8 _ZN3cub18CUB_300001_SM_10006detail9transform16transform_kernelINS2_10policy_hubILb1EN4cuda3std3__45tupleIJN6thrust24THRUST_300001_SM_1000_NS6detail15normal_iteratorINSA_10device_ptrIdEEEEEEEE10policy1000El14square_functorIdESF_JPdEEEvT0_iT1_T2_DpNS2_10kernel_argIT3_EE_param_4[16]
)
.maxntid 128
{
	.reg .pred 	%p<37>;
	.reg .b32 	%r<81>;
	.reg .b64 	%rd<72>;
	.reg .b64 	%fd<89>;

	ld.param.u64 	%rd16, [_ZN3cub18CUB_300001_SM_10006detail9transform16transform_kernelINS2_10policy_hubILb1EN4cuda3std3__45tupleIJN6thrust24THRUST_300001_SM_1000_NS6detail15normal_iteratorINSA_10device_ptrIdEEEEEEEE10policy1000El14square_functorIdESF_JPdEEEvT0_iT1_T2_DpNS2_10kernel_argIT3_EE_param_0];
	ld.param.u64 	%rd17, [_ZN3cub18CUB_300001_SM_10006detail9transform16transform_kernelINS2_10policy_hubILb1EN4cuda3std3__45tupleIJN6thrust24THRUST_300001_SM_1000_NS6detail15normal_iteratorINSA_10device_ptrIdEEEEEEEE10policy1000El14square_functorIdESF_JPdEEEvT0_iT1_T2_DpNS2_10kernel_argIT3_EE_param_4];
	ld.param.u64 	%rd18, [_ZN3cub18CUB_300001_SM_10006detail9transform16transform_kernelINS2_10policy_hubILb1EN4cuda3std3__45tupleIJN6thrust24THRUST_300001_SM_1000_NS6detail15normal_iteratorINSA_10device_ptrIdEEEEEEEE10policy1000El14square_functorIdESF_JPdEEEvT0_iT1_T2_DpNS2_10kernel_argIT3_EE_param_3];
	ld.param.u32 	%r47, [_ZN3cub18CUB_300001_SM_10006detail9transform16transform_kernelINS2_10policy_hubILb1EN4cuda3std3__45tupleIJN6thrust24THRUST_300001_SM_1000_NS6detail15normal_iteratorINSA_10device_ptrIdEEEEEEEE10policy1000El14square_functorIdESF_JPdEEEvT0_iT1_T2_DpNS2_10kernel_argIT3_EE_param_1];
	cvta.to.global.u64 	%rd1, %rd18;
	cvta.to.global.u64 	%rd2, %rd17;
	shl.b32 	%r1, %r47, 7;
	mov.u32 	%r48, %ctaid.x;
	cvt.u64.u32 	%rd19, %r48;
	cvt.s64.s32 	%rd20, %r1;
	mul.lo.s64 	%rd3, %rd20, %rd19;
	sub.s64 	%rd21, %rd16, %rd3;
	min.s64 	%rd22, %rd21, %rd20;
	cvt.u32.u64 	%r2, %rd22;
	shl.b32 	%r3, %r2, 3;
	mov.u32 	%r4, %tid.x;
	shl.b32 	%r69, %r4, 7;
	setp.ge.s32 	%p1, %r69, %r3;
	@%p1 bra 	$L__BB8_3;
	shl.b64 	%rd23, %rd3, 3;
	add.s64 	%rd24, %rd2, %rd23;
	mul.wide.u32 	%rd25, %r4, 128;
	add.s64 	%rd70, %rd24, %rd25;
$L__BB8_2:
	.pragma "nounroll";
	// begin inline asm
	prefetch.global.L2 [%rd70];
	// end inline asm
	add.s32 	%r69, %r69, 16384;
	add.s64 	%rd70, %rd70, 16384;
	setp.lt.s32 	%p2, %r69, %r3;
	@%p2 bra 	$L__BB8_2;
$L__BB8_3:
	shl.b64 	%rd27, %rd3, 3;
	add.s64 	%rd7, %rd2, %rd27;
	add.s64 	%rd8, %rd1, %rd27;
	setp.eq.s32 	%p3, %r1, %r2;
	@%p3 bra 	$L__BB8_45;
	setp.lt.s32 	%p4, %r47, 1;
	@%p4 bra 	$L__BB8_58;
	and.b32  	%r8, %r47, 7;
	setp.lt.u32 	%p5, %r47, 8;
	mov.b32 	%r78, 0;
	@%p5 bra 	$L__BB8_24;
	and.b32  	%r78, %r47, 2147483640;
	mov.b32 	%r72, 0;
$L__BB8_7:
	.pragma "nounroll";
	shl.b32 	%r51, %r72, 7;
	add.s32 	%r19, %r51, %r4;
	setp.ge.s32 	%p6, %r19, %r2;
	@%p6 bra 	$L__BB8_9;
	mul.wide.u32 	%rd28, %r19, 8;
	add.s64 	%rd29, %rd7, %rd28;
	ld.global.f64 	%fd1, [%rd29];
	mul.f64 	%fd2, %fd1, %fd1;
	add.s64 	%rd30, %rd8, %rd28;
	st.global.f64 	[%rd30], %fd2;
$L__BB8_9:
	add.s32 	%r52, %r19, 128;
	setp.ge.s32 	%p7, %r52, %r2;
	mul.wide.s32 	%rd31, %r52, 8;
	add.s64 	%rd12, %rd7, %rd31;
	add.s64 	%rd13, %rd8, %rd31;
	@%p7 bra 	$L__BB8_11;
	ld.global.f64 	%fd3, [%rd12];
	mul.f64 	%fd4, %fd3, %fd3;
	st.global.f64 	[%rd13], %fd4;
$L__BB8_11:
	add.s32 	%r53, %r19, 256;
	setp.ge.s32 	%p8, %r53, %r2;
	@%p8 bra 	$L__BB8_13;
	ld.global.f64 	%fd5, [%rd12+1024];
	mul.f64 	%fd6, %fd5, %fd5;
	st.global.f64 	[%rd13+1024], %fd6;
$L__BB8_13:
	add.s32 	%r54, %r19, 384;
	setp.ge.s32 	%p9, %r54, %r2;
	@%p9 bra 	$L__BB8_15;
	ld.global.f64 	%fd7, [%rd12+2048];
	mul.f64 	%fd8, %fd7, %fd7;
	st.global.f64 	[%rd13+2048], %fd8;
$L__BB8_15:
	add.s32 	%r55, %r19, 512;
	setp.ge.s32 	%p10, %r55, %r2;
	@%p10 bra 	$L__BB8_17;
	ld.global.f64 	%fd9, [%rd12+3072];
	mul.f64 	%fd10, %fd9, %fd9;
	st.global.f64 	[%rd13+3072], %fd10;
$L__BB8_17:
	add.s32 	%r56, %r19, 640;
	setp.ge.s32 	%p11, %r56, %r2;
	@%p11 bra 	$L__BB8_19;
	ld.global.f64 	%fd11, [%rd12+4096];
	mul.f64 	%fd12, %fd11, %fd11;
	st.global.f64 	[%rd13+4096], %fd12;
$L__BB8_19:
	add.s32 	%r57, %r19, 768;
	setp.ge.s32 	%p12, %r57, %r2;
	@%p12 bra 	$L__BB8_21;
	ld.global.f64 	%fd13, [%rd12+5120];
	mul.f64 	%fd14, %fd13, %fd13;
	st.global.f64 	[%rd13+5120], %fd14;
$L__BB8_21:
	add.s32 	%r58, %r19, 896;
	setp.ge.s32 	%p13, %r58, %r2;
	@%p13 bra 	$L__BB8_23;
	ld.global.f64 	%fd15, [%rd12+6144];
	mul.f64 	%fd16, %fd15, %fd15;
	st.global.f64 	[%rd13+6144], %fd16;
$L__BB8_23:
	add.s32 	%r72, %r72, 8;
	setp.eq.s32 	%p14, %r72, %r78;
	@%p14 bra 	$L__BB8_24;
	bra.uni 	$L__BB8_7;
$L__BB8_24:
	setp.eq.s32 	%p15, %r8, 0;
	@%p15 bra 	$L__BB8_58;
	and.b32  	%r35, %r47, 3;
	setp.lt.u32 	%p16, %r8, 4;
	@%p16 bra 	$L__BB8_35;
	shl.b32 	%r59, %r78, 7;
	add.s32 	%r36, %r59, %r4;
	setp.ge.s32 	%p17, %r36, %r2;
	@%p17 bra 	$L__BB8_28;
	mul.wide.s32 	%rd32, %r36, 8;
	add.s64 	%rd33, %rd7, %rd32;
	ld.global.f64 	%fd17, [%rd33];
	mul.f64 	%fd18, %fd17, %fd17;
	add.s64 	%rd34, %rd8, %rd32;
	st.global.f64 	[%rd34], %fd18;
$L__BB8_28:
	add.s32 	%r37, %r36, 128;
	setp.ge.s32 	%p18, %r37, %r2;
	@%p18 bra 	$L__BB8_30;
	mul.wide.s32 	%rd35, %r37, 8;
	add.s64 	%rd36, %rd7, %rd35;
	ld.global.f64 	%fd19, [%rd36];
	mul.f64 	%fd20, %fd19, %fd19;
	add.s64 	%rd37, %rd8, %rd35;
	st.global.f64 	[%rd37], %fd20;
$L__BB8_30:
	add.s32 	%r38, %r36, 256;
	setp.ge.s32 	%p19, %r38, %r2;
	@%p19 bra 	$L__BB8_32;
	mul.wide.s32 	%rd38, %r38, 8;
	add.s64 	%rd39, %rd7, %rd38;
	ld.global.f64 	%fd21, [%rd39];
	mul.f64 	%fd22, %fd21, %fd21;
	add.s64 	%rd40, %rd8, %rd38;
	st.global.f64 	[%rd40], %fd22;
$L__BB8_32:
	add.s32 	%r39, %r36, 384;
	setp.ge.s32 	%p20, %r39, %r2;
	@%p20 bra 	$L__BB8_34;
	mul.wide.s32 	%rd41, %r39, 8;
	add.s64 	%rd42, %rd7, %rd41;
	ld.global.f64 	%fd23, [%rd42];
	mul.f64 	%fd24, %fd23, %fd23;
	add.s64 	%rd43, %rd8, %rd41;
	st.global.f64 	[%rd43], %fd24;
$L__BB8_34:
	add.s32 	%r78, %r78, 4;
$L__BB8_35:
	setp.eq.s32 	%p21, %r35, 0;
	@%p21 bra 	$L__BB8_58;
	setp.eq.s32 	%p22, %r35, 1;
	@%p22 bra 	$L__BB8_42;
	shl.b32 	%r60, %r78, 7;
	add.s32 	%r42, %r60, %r4;
	setp.ge.s32 	%p23, %r42, %r2;
	@%p23 bra 	$L__BB8_39;
	mul.wide.s32 	%rd44, %r42, 8;
	add.s64 	%rd45, %rd7, %rd44;
	ld.global.f64 	%fd25, [%rd45];
	mul.f64 	%fd26, %fd25, %fd25;
	add.s64 	%rd46, %rd8, %rd44;
	st.global.f64 	[%rd46], %fd26;
$L__BB8_39:
	add.s32 	%r43, %r42, 128;
	setp.ge.s32 	%p24, %r43, %r2;
	@%p24 bra 	$L__BB8_41;
	mul.wide.s32 	%rd47, %r43, 8;
	add.s64 	%rd48, %rd7, %rd47;
	ld.global.f64 	%fd27, [%rd48];
	mul.f64 	%fd28, %fd27, %fd27;
	add.s64 	%rd49, %rd8, %rd47;
	st.global.f64 	[%rd49], %fd28;
$L__BB8_41:
	add.s32 	%r78, %r78, 2;
$L__BB8_42:
	and.b32  	%r61, %r47, 1;
	setp.eq.b32 	%p25, %r61, 1;
	not.pred 	%p26, %p25;
	@%p26 bra 	$L__BB8_58;
	shl.b32 	%r62, %r78, 7;
	add.s32 	%r46, %r62, %r4;
	setp.ge.s32 	%p27, %r46, %r2;
	@%p27 bra 	$L__BB8_58;
	mul.wide.s32 	%rd50, %r46, 8;
	add.s64 	%rd51, %rd7, %rd50;
	ld.global.f64 	%fd29, [%rd51];
	mul.f64 	%fd30, %fd29, %fd29;
	add.s64 	%rd52, %rd8, %rd50;
	st.global.f64 	[%rd52], %fd30;
	bra.uni 	$L__BB8_58;
$L__BB8_45:
	setp.lt.s32 	%p28, %r47, 1;
	@%p28 bra 	$L__BB8_58;
	and.b32  	%r10, %r47, 15;
	setp.lt.u32 	%p29, %r47, 16;
	mov.b32 	%r74, 0;
	@%p29 bra 	$L__BB8_49;
	and.b32  	%r74, %r47, 2147483632;
	neg.s32 	%r71, %r74;
	add.s32 	%r70, %r4, 1152;
	mul.wide.u32 	%rd53, %r4, 8;
	or.b64  	%rd71, %rd53, 8192;
$L__BB8_48:
	.pragma "nounroll";
	mul.wide.s32 	%rd54, %r70, 8;
	add.s64 	%rd55, %rd54, 3072;
	add.s64 	%rd56, %rd7, %rd71;
	ld.global.f64 	%fd31, [%rd56+-8192];
	mul.f64 	%fd32, %fd31, %fd31;
	add.s64 	%rd57, %rd8, %rd71;
	st.global.f64 	[%rd57+-8192], %fd32;
	ld.global.f64 	%fd33, [%rd56+-7168];
	mul.f64 	%fd34, %fd33, %fd33;
	st.global.f64 	[%rd57+-7168], %fd34;
	ld.global.f64 	%fd35, [%rd56+-6144];
	mul.f64 	%fd36, %fd35, %fd35;
	st.global.f64 	[%rd57+-6144], %fd36;
	ld.global.f64 	%fd37, [%rd56+-5120];
	mul.f64 	%fd38, %fd37, %fd37;
	st.global.f64 	[%rd57+-5120], %fd38;
	ld.global.f64 	%fd39, [%rd56+-4096];
	mul.f64 	%fd40, %fd39, %fd39;
	st.global.f64 	[%rd57+-4096], %fd40;
	ld.global.f64 	%fd41, [%rd56+-3072];
	mul.f64 	%fd42, %fd41, %fd41;
	st.global.f64 	[%rd57+-3072], %fd42;
	ld.global.f64 	%fd43, [%rd56+-2048];
	mul.f64 	%fd44, %fd43, %fd43;
	st.global.f64 	[%rd57+-2048], %fd44;
	ld.global.f64 	%fd45, [%rd56+-1024];
	mul.f64 	%fd46, %fd45, %fd45;
	st.global.f64 	[%rd57+-1024], %fd46;
	ld.global.f64 	%fd47, [%rd56];
	mul.f64 	%fd48, %fd47, %fd47;
	st.global.f64 	[%rd57], %fd48;
	add.s64 	%rd58, %rd7, %rd55;
	ld.global.f64 	%fd49, [%rd58+-3072];
	mul.f64 	%fd50, %fd49, %fd49;
	add.s64 	%rd59, %rd8, %rd55;
	st.global.f64 	[%rd59+-3072], %fd50;
	ld.global.f64 	%fd51, [%rd58+-2048];
	mul.f64 	%fd52, %fd51, %fd51;
	st.global.f64 	[%rd59+-2048], %fd52;
	ld.global.f64 	%fd53, [%rd58+-1024];
	mul.f64 	%fd54, %fd53, %fd53;
	st.global.f64 	[%rd59+-1024], %fd54;
	ld.global.f64 	%fd55, [%rd58];
	mul.f64 	%fd56, %fd55, %fd55;
	st.global.f64 	[%rd59], %fd56;
	ld.global.f64 	%fd57, [%rd58+1024];
	mul.f64 	%fd58, %fd57, %fd57;
	st.global.f64 	[%rd59+1024], %fd58;
	ld.global.f64 	%fd59, [%rd58+2048];
	mul.f64 	%fd60, %fd59, %fd59;
	st.global.f64 	[%rd59+2048], %fd60;
	ld.global.f64 	%fd61, [%rd58+3072];
	mul.f64 	%fd62, %fd61, %fd61;
	st.global.f64 	[%rd59+3072], %fd62;
	add.s32 	%r71, %r71, 16;
	add.s32 	%r70, %r70, 2048;
	add.s64 	%rd71, %rd71, 16384;
	setp.eq.s32 	%p30, %r71, 0;
	@%p30 bra 	$L__BB8_49;
	bra.uni 	$L__BB8_48;
$L__BB8_49:
	setp.eq.s32 	%p31, %r10, 0;
	@%p31 bra 	$L__BB8_58;
	and.b32  	%r22, %r47, 7;
	setp.lt.u32 	%p32, %r10, 8;
	@%p32 bra 	$L__BB8_52;
	shl.b32 	%r64, %r74, 7;
	add.s32 	%r65, %r64, %r4;
	mul.wide.s32 	%rd60, %r65, 8;
	add.s64 	%rd61, %rd7, %rd60;
	ld.global.f64 	%fd63, [%rd61];
	mul.f64 	%fd64, %fd63, %fd63;
	add.s64 	%rd62, %rd8, %rd60;
	st.global.f64 	[%rd62], %fd64;
	ld.global.f64 	%fd65, [%rd61+1024];
	mul.f64 	%fd66, %fd65, %fd65;
	st.global.f64 	[%rd62+1024], %fd66;
	ld.global.f64 	%fd67, [%rd61+2048];
	mul.f64 	%fd68, %fd67, %fd67;
	st.global.f64 	[%rd62+2048], %fd68;
	ld.global.f64 	%fd69, [%rd61+3072];
	mul.f64 	%fd70, %fd69, %fd69;
	st.global.f64 	[%rd62+3072], %fd70;
	ld.global.f64 	%fd71, [%rd61+4096];
	mul.f64 	%fd72, %fd71, %fd71;
	st.global.f64 	[%rd62+4096], %fd72;
	ld.global.f64 	%fd73, [%rd61+5120];
	mul.f64 	%fd74, %fd73, %fd73;
	st.global.f64 	[%rd62+5120], %fd74;
	ld.global.f64 	%fd75, [%rd61+6144];
	mul.f64 	%fd76, %fd75, %fd75;
	st.global.f64 	[%rd62+6144], %fd76;
	ld.global.f64 	%fd77, [%rd61+7168];
	mul.f64 	%fd78, %fd77, %fd77;
	st.global.f64 	[%rd62+7168], %fd78;
	add.s32 	%r74, %r74, 8;
$L__BB8_52:
	setp.eq.s32 	%p33, %r22, 0;
	@%p33 bra 	$L__BB8_58;
	and.b32  	%r25, %r47, 3;
	setp.lt.u32 	%p34, %r22, 4;
	@%p34 bra 	$L__BB8_55;
	shl.b32 	%r66, %r74, 7;
	add.s32 	%r67, %r66, %r4;
	mul.wide.s32 	%rd63, %r67, 8;
	add.s64 	%rd64, %rd7, %rd63;
	ld.global.f64 	%fd79, [%rd64];
	mul.f64 	%fd80, %fd79, %fd79;
	add.s64 	%rd65, %rd8, %rd63;
	st.global.f64 	[%rd65], %fd80;
	ld.global.f64 	%fd81, [%rd64+1024];
	mul.f64 	%fd82, %fd81, %fd81;
	st.global.f64 	[%rd65+1024], %fd82;
	ld.global.f64 	%fd83, [%rd64+2048];
	mul.f64 	%fd84, %fd83, %fd83;
	st.global.f64 	[%rd65+2048], %fd84;
	ld.global.f64 	%fd85, [%rd64+3072];
	mul.f64 	%fd86, %fd85, %fd85;
	st.global.f64 	[%rd65+3072], %fd86;
	add.s32 	%r74, %r74, 4;
$L__BB8_55:
	setp.eq.s32 	%p35, %r25, 0;
	@%p35 bra 	$L__BB8_58;
	shl.b32 	%r68, %r74, 7;
	add.s32 	%r77, %r4, %r68;
	neg.s32 	%r76, %r25;
$L__BB8_57:
	.pragma "nounroll";
	mul.wide.s32 	%rd67, %r77, 8;
	add.s64 	%rd68, %rd8, %rd67;
	add.s64 	%rd69, %rd7, %rd67;
	ld.global.f64 	%fd87, [%rd69];
	mul.f64 	%fd88, %fd87, %fd87;
	st.global.f64 	[%rd68], %fd88;
	add.s32 	%r77, %r77, 128;
	add.s32 	%r76, %r76, 1;
	setp.eq.s32 	%p36, %r76, 0;
	@%p36 bra 	$L__BB8_58;
	bra.uni 	$L__BB8_57;
$L__BB8_58:
	ret;

}
	// .globl	_ZN3cub18CUB_300001_SM_10006detail9transform16transform_kernelINS2_10policy_hubILb1EN4cuda3std3__45tupleIJN6thrust24THRUST_300001_SM_1000_NS6detail15normal_iteratorINSA_10device_ptrIdEEEESF_EEEE10policy1000Ei12diff_functorIdESF_JPdSL_EEEvT0_iT1_T2_DpNS2_10kernel_argIT3_EE
.visible .entry _ZN3cub18CUB_300001_SM_10006detail9transform16transform_kernelINS2_10policy_hubILb1EN4cuda3std3__45tupleIJN6thrust24THRUST_300001_SM_1000_NS6detail15normal_iteratorINSA_10device_ptrIdEEEESF_EEEE10policy1000Ei12diff_functorIdESF_JPdSL_EEEvT0_iT1_T2_DpNS2_10kernel_argIT3_EE(
	.param .u32 _ZN3cub18CUB_300001_SM_10006detail9transform16transform_kernelINS2_10policy_hubILb1EN4cuda3std3__45tupleIJN6thrust24THRUST_300001_SM_1000_NS6detail15normal_iteratorINSA_10device_ptrIdEEEESF_EEEE10policy1000Ei12diff_functorIdESF_JPdSL_EEEvT0_iT1_T2_DpNS2_10kernel_argIT3_EE_param_0,
	.param .u32 _ZN3cub18CUB_300001_SM_10006detail9transform16transform_kernelINS2_10policy_hubILb1EN4cuda3std3__45tupleIJN6thrust24THRUST_300001_SM_1000_NS6detail15normal_iteratorINSA_10device_ptrIdEEEESF_EEEE10policy1000Ei12diff_functorIdESF_JPdSL_EEEvT0_iT1_T2_DpNS2_10kernel_argIT3_EE_param_1,
	.param .align 1 .b8 _ZN3cub18CUB_300001_SM_10006detail9transform16transform_kernelINS2_10policy_hubILb1EN4cuda3std3__45tupleIJN6thrust24THRUST_300001_SM_1000_NS6detail15normal_iteratorINSA_10device_ptrIdEEEESF_EEEE10policy1000Ei12diff_functorIdESF_JPdSL_EEEvT0_iT1_T2_DpNS2_10kernel_argIT3_EE_param_2[1],
	.param .align 8 .b8 _ZN3cub18CUB_300001_SM_10006detail9transform16transform_kernelINS2_10policy_hubILb1EN4cuda3std3__45tupleIJN6thrust24THRUST_300001_SM_1000_NS6detail15normal_iteratorINSA_10device_ptrIdEEEESF_EEEE10policy1000Ei12diff_functorIdESF_JPdSL_EEEvT0_iT1_T2_DpNS2_10kernel_argIT3_EE_param_3[8],
	.param .align 8 .b8 _ZN3cub18CUB_300001_SM_10006detail9transform16transform_kernelINS2_10policy_hubILb1EN4cuda3std3__45tupleIJN6thrust24THRUST_300001_SM_1000_NS6detail15normal_iteratorINSA_10device_ptrIdEEEESF_EEEE10policy1000Ei12diff_functorIdESF_JPdSL_EEEvT0_iT1_T2_DpNS2_10kernel_argIT3_EE_param_4[16],
	.param .align 8 .b8 _ZN3cub18CUB_300001_SM_10006detail9transform16transform_kernelINS2_10policy_hubILb1EN4cuda3std3__45tupleIJN6thrust24THRUST_300001_SM_1000_NS6detail15normal_iteratorINSA_10device_ptrIdEEEESF_EEEE10policy1000Ei12diff_functorIdESF_JPdSL_EEEvT0_iT1_T2_DpNS2_10kernel_argIT3_EE_param_5[16]
)
.maxntid 128
{
	.reg .pred 	%p<68>;
	.reg .b32 	%r<84>;
	.reg .b64 	%rd<98>;
	.reg .b64 	%fd<151>;

	ld.param.u32 	%r45, [_ZN3cub18CUB_300001_SM_10006detail9transform16transform_kernelINS2_10policy_hubILb1EN4cuda3std3__45tupleIJN6thrust24THRUST_300001_SM_1000_NS6detail15normal_iteratorINSA_10device_ptrIdEEEESF_EEEE10policy1000Ei12diff_functorIdESF_JPdSL_EEEvT0_iT1_T2_DpNS2_10kernel_argIT3_EE_param_0];
	ld.param.u64 	%rd26, [_ZN3cub18CUB_300001_SM_10006detail9transform16transform_kernelINS2_10policy_hubILb1EN4cuda3std3__45tupleIJN6thrust24THRUST_300001_SM_1000_NS6detail15normal_iteratorINSA_10device_ptrIdEEEESF_EEEE10policy1000Ei12diff_functorIdESF_JPdSL_EEEvT0_iT1_T2_DpNS2_10kernel_argIT3_EE_param_5];
	ld.param.u64 	%rd24, [_ZN3cub18CUB_300001_SM_10006detail9transform16transform_kernelINS2_10policy_hubILb1EN4cuda3std3__45tupleIJN6thrust24THRUST_300001_SM_1000_NS6detail15normal_iteratorINSA_10device_ptrIdEEEESF_EEEE10policy1000Ei12diff_functorIdESF_JPdSL_EEEvT0_iT1_T2_DpNS2_10kernel_argIT3_EE_param_4];
	ld.param.u64 	%rd28, [_ZN3cub18CUB_300001_SM_10006detail9transform16transform_kernelINS2_10policy_hubILb1EN4cuda3std3__45tupleIJN6thrust24THRUST_300001_SM_1000_NS6detail15normal_iteratorINSA_10device_ptrIdEEEESF_EEEE10policy1000Ei12diff_functorIdESF_JPdSL_EEEvT0_iT1_T2_DpNS2_10kernel_argIT3_EE_param_3];
	ld.param.u32 	%r44, [_ZN3cub18CUB_300001_SM_10006detail9transform16transform_kernelINS2_10policy_hubILb1EN4cuda3std3__45tupleIJN6thrust24THRUST_300001_SM_1000_NS6detail15normal_iteratorINSA_10device_ptrIdEEEESF_EEEE10policy1000Ei12diff_functorIdESF_JPdSL_EEEvT0_iT1_T2_DpNS2_10kernel_argIT3_EE_param_1];
	cvta.to.global.u64 	%rd1, %rd28;
	cvta.to.global.u64 	%rd2, %rd24;
	cvta.to.global.u64 	%rd3, %rd26;
	shl.b32 	%r1, %r44, 7;
	mov.u32 	%r46, %ctaid.x;
	mul.lo.s32 	%r2, %r1, %r46;
	sub.s32 	%r3, %r45, %r2;
	min.s32 	%r4, %r1, %r3;
	shl.b32 	%r5, %r4, 3;
	mov.u32 	%r6, %tid.x;
	shl.b32 	%r74, %r6, 7;
	setp.ge.s32 	%p1, %r74, %r5;
	@%p1 bra 	$L__BB9_5;
	mul.wide.u32 	%rd4, %r6, 128;
	add.s64 	%rd29, %rd2, %rd4;
	mul.wide.s32 	%rd5, %r2, 8;
	add.s64 	%rd95, %rd29, %rd5;
	mov.u32 	%r73, %r74;
$L__BB9_2:
	.pragma "nounroll";
	// begin inline asm
	prefetch.global.L2 [%rd95];
	// end inline asm
	add.s32 	%r73, %r73, 16384;
	add.s64 	%rd95, %rd95, 16384;
	setp.lt.s32 	%p2, %r73, %r5;
	@%p2 bra 	$L__BB9_2;
	add.s64 	%rd31, %rd3, %rd4;
	add.s64 	%rd96, %rd31, %rd5;
$L__BB9_4:
	.pragma "nounroll";
	// begin inline asm
	prefetch.global.L2 [%rd96];
	// end inline asm
	add.s32 	%r74, %r74, 16384;
	add.s64 	%rd96, %rd96, 16384;
	setp.lt.s32 	%p3, %r74, %r5;
	@%p3 bra 	$L__BB9_4;
$L__BB9_5:
	mul.wide.s32 	%rd97, %r2, 8;
	add.s64 	%rd12, %rd2, %rd97;
	add.s64 	%rd13, %rd3, %rd97;
	add.s64 	%rd14, %rd1, %rd97;
	setp.gt.s32 	%p4, %r1, %r3;
	@%p4 bra 	$L__BB9_18;
	setp.lt.s32 	%p5, %r44, 1;
	@%p5 bra 	$L__BB9_59;
	setp.lt.u32 	%p6, %r44, 8;
	mov.b32 	%r82, 0;
	@%p6 bra 	$L__BB9_10;
	and.b32  	%r48, %r44, 2147483640;
	neg.s32 	%r76, %r48;
	mul.wide.u32 	%rd34, %r6, 8;
	add.s64 	%rd15, %rd1, %rd34;
	add.s64 	%rd35, %rd97, 3072;
	add.s32 	%r75, %r6, 128;
	add.s64 	%rd17, %rd3, %rd35;
	add.s64 	%rd18, %rd1, %rd35;
$L__BB9_9:
	.pragma "nounroll";
	and.b32  	%r82, %r44, 2147483640;
	mul.wide.s32 	%rd36, %r75, 8;
	cvta.to.global.u64 	%rd37, %rd24;
	mov.u32 	%r49, %ctaid.x;
	mul.lo.s32 	%r50, %r44, %r49;
	shl.b32 	%r51, %r50, 7;
	mul.wide.s32 	%rd38, %r51, 8;
	add.s64 	%rd39, %rd38, %rd37;
	add.s64 	%rd40, %rd39, %rd36;
	add.s64 	%rd41, %rd17, %rd36;
	add.s64 	%rd42, %rd18, %rd36;
	mul.wide.u32 	%rd43, %r6, 8;
	add.s64 	%rd44, %rd37, %rd43;
	add.s64 	%rd45, %rd44, %rd97;
	cvta.to.global.u64 	%rd46, %rd26;
	add.s64 	%rd47, %rd46, %rd43;
	add.s64 	%rd48, %rd47, %rd97;
	ld.global.f64 	%fd1, [%rd45];
	ld.global.f64 	%fd2, [%rd48];
	sub.f64 	%fd3, %fd1, %fd2;
	sub.f64 	%fd4, %fd2, %fd1;
	setp.lt.f64 	%p7, %fd3, %fd4;
	selp.f64 	%fd5, %fd4, %fd3, %p7;
	add.s64 	%rd49, %rd15, %rd97;
	st.global.f64 	[%rd49], %fd5;
	ld.global.f64 	%fd6, [%rd40];
	ld.global.f64 	%fd7, [%rd41+-3072];
	sub.f64 	%fd8, %fd6, %fd7;
	sub.f64 	%fd9, %fd7, %fd6;
	setp.lt.f64 	%p8, %fd8, %fd9;
	selp.f64 	%fd10, %fd9, %fd8, %p8;
	st.global.f64 	[%rd42+-3072], %fd10;
	ld.global.f64 	%fd11, [%rd40+1024];
	ld.global.f64 	%fd12, [%rd41+-2048];
	sub.f64 	%fd13, %fd11, %fd12;
	sub.f64 	%fd14, %fd12, %fd11;
	setp.lt.f64 	%p9, %fd13, %fd14;
	selp.f64 	%fd15, %fd14, %fd13, %p9;
	st.global.f64 	[%rd42+-2048], %fd15;
	ld.global.f64 	%fd16, [%rd40+2048];
	ld.global.f64 	%fd17, [%rd41+-1024];
	sub.f64 	%fd18, %fd16, %fd17;
	sub.f64 	%fd19, %fd17, %fd16;
	setp.lt.f64 	%p10, %fd18, %fd19;
	selp.f64 	%fd20, %fd19, %fd18, %p10;
	st.global.f64 	[%rd42+-1024], %fd20;
	ld.global.f64 	%fd21, [%rd40+3072];
	ld.global.f64 	%fd22, [%rd41];
	sub.f64 	%fd23, %fd21, %fd22;
	sub.f64 	%fd24, %fd22, %fd21;
	setp.lt.f64 	%p11, %fd23, %fd24;
	selp.f64 	%fd25, %fd24, %fd23, %p11;
	st.global.f64 	[%rd42], %fd25;
	ld.global.f64 	%fd26, [%rd40+4096];
	ld.global.f64 	%fd27, [%rd41+1024];
	sub.f64 	%fd28, %fd26, %fd27;
	sub.f64 	%fd29, %fd27, %fd26;
	setp.lt.f64 	%p12, %fd28, %fd29;
	selp.f64 	%fd30, %fd29, %fd28, %p12;
	st.global.f64 	[%rd42+1024], %fd30;
	ld.global.f64 	%fd31, [%rd40+5120];
	ld.global.f64 	%fd32, [%rd41+2048];
	sub.f64 	%fd33, %fd31, %fd32;
	sub.f64 	%fd34, %fd32, %fd31;
	setp.lt.f64 	%p13, %fd33, %fd34;
	selp.f64 	%fd35, %fd34, %fd33, %p13;
	st.global.f64 	[%rd42+2048], %fd35;
	ld.global.f64 	%fd36, [%rd40+6144];
	ld.global.f64 	%fd37, [%rd41+3072];
	sub.f64 	%fd38, %fd36, %fd37;
	sub.f64 	%fd39, %fd37, %fd36;
	setp.lt.f64 	%p14, %fd38, %fd39;
	selp.f64 	%fd40, %fd39, %fd38, %p14;
	st.global.f64 	[%rd42+3072], %fd40;
	add.s32 	%r76, %r76, 8;
	add.s64 	%rd97, %rd97, 8192;
	add.s32 	%r75, %r75, 1024;
	setp.eq.s32 	%p15, %r76, 0;
	@%p15 bra 	$L__BB9_10;
	bra.uni 	$L__BB9_9;
$L__BB9_10:
	and.b32  	%r38, %r44, 7;
	setp.eq.s32 	%p16, %r38, 0;
	@%p16 bra 	$L__BB9_59;
	and.b32  	%r39, %r44, 3;
	setp.lt.u32 	%p17, %r38, 4;
	@%p17 bra 	$L__BB9_13;
	shl.b32 	%r52, %r82, 7;
	add.s32 	%r53, %r52, %r6;
	mul.wide.s32 	%rd50, %r53, 8;
	add.s64 	%rd51, %rd12, %rd50;
	add.s64 	%rd52, %rd13, %rd50;
	ld.global.f64 	%fd41, [%rd51];
	ld.global.f64 	%fd42, [%rd52];
	sub.f64 	%fd43, %fd41, %fd42;
	sub.f64 	%fd44, %fd42, %fd41;
	setp.lt.f64 	%p18, %fd43, %fd44;
	selp.f64 	%fd45, %fd44, %fd43, %p18;
	add.s64 	%rd53, %rd14, %rd50;
	st.global.f64 	[%rd53], %fd45;
	ld.global.f64 	%fd46, [%rd51+1024];
	ld.global.f64 	%fd47, [%rd52+1024];
	sub.f64 	%fd48, %fd46, %fd47;
	sub.f64 	%fd49, %fd47, %fd46;
	setp.lt.f64 	%p19, %fd48, %fd49;
	selp.f64 	%fd50, %fd49, %fd48, %p19;
	st.global.f64 	[%rd53+1024], %fd50;
	ld.global.f64 	%fd51, [%rd51+2048];
	ld.global.f64 	%fd52, [%rd52+2048];
	sub.f64 	%fd53, %fd51, %fd52;
	sub.f64 	%fd54, %fd52, %fd51;
	setp.lt.f64 	%p20, %fd53, %fd54;
	selp.f64 	%fd55, %fd54, %fd53, %p20;
	st.global.f64 	[%rd53+2048], %fd55;
	ld.global.f64 	%fd56, [%rd51+3072];
	ld.global.f64 	%fd57, [%rd52+3072];
	sub.f64 	%fd58, %fd56, %fd57;
	sub.f64 	%fd59, %fd57, %fd56;
	setp.lt.f64 	%p21, %fd58, %fd59;
	selp.f64 	%fd60, %fd59, %fd58, %p21;
	st.global.f64 	[%rd53+3072], %fd60;
	add.s32 	%r82, %r82, 4;
$L__BB9_13:
	setp.eq.s32 	%p22, %r39, 0;
	@%p22 bra 	$L__BB9_59;
	setp.eq.s32 	%p23, %r39, 1;
	@%p23 bra 	$L__BB9_16;
	shl.b32 	%r54, %r82, 7;
	add.s32 	%r55, %r54, %r6;
	mul.wide.s32 	%rd54, %r55, 8;
	add.s64 	%rd55, %rd12, %rd54;
	add.s64 	%rd56, %rd13, %rd54;
	ld.global.f64 	%fd61, [%rd55];
	ld.global.f64 	%fd62, [%rd56];
	sub.f64 	%fd63, %fd61, %fd62;
	sub.f64 	%fd64, %fd62, %fd61;
	setp.lt.f64 	%p24, %fd63, %fd64;
	selp.f64 	%fd65, %fd64, %fd63, %p24;
	add.s64 	%rd57, %rd14, %rd54;
	st.global.f64 	[%rd57], %fd65;
	ld.global.f64 	%fd66, [%rd55+1024];
	ld.global.f64 	%fd67, [%rd56+1024];
	sub.f64 	%fd68, %fd66, %fd67;
	sub.f64 	%fd69, %fd67, %fd66;
	setp.lt.f64 	%p25, %fd68, %fd69;
	selp.f64 	%fd70, %fd69, %fd68, %p25;
	st.global.f64 	[%rd57+1024], %fd70;
	add.s32 	%r82, %r82, 2;
$L__BB9_16:
	and.b32  	%r56, %r44, 1;
	setp.eq.b32 	%p26, %r56, 1;
	not.pred 	%p27, %p26;
	@%p27 bra 	$L__BB9_59;
	shl.b32 	%r57, %r82, 7;
	add.s32 	%r58, %r57, %r6;
	mul.wide.s32 	%rd58, %r58, 8;
	add.s64 	%rd59, %rd12, %rd58;
	add.s64 	%rd60, %rd13, %rd58;
	ld.global.f64 	%fd71, [%rd59];
	ld.global.f64 	%fd72, [%rd60];
	sub.f64 	%fd73, %fd71, %fd72;
	sub.f64 	%fd74, %fd72, %fd71;
	setp.lt.f64 	%p28, %fd73, %fd74;
	selp.f64 	%fd75, %fd74, %fd73, %p28;
	add.s64 	%rd61, %rd14, %rd58;
	st.global.f64 	[%rd61], %fd75;
	bra.uni 	$L__BB9_59;
$L__BB9_18:
	setp.lt.s32 	%p29, %r44, 1;
	@%p29 bra 	$L__BB9_59;
	and.b32  	%r14, %r44, 7;
	setp.lt.u32 	%p30, %r44, 8;
	mov.b32 	%r78, 0;
	@%p30 bra 	$L__BB9_38;
	and.b32  	%r78, %r44, 2147483640;
	mov.b32 	%r77, 0;
$L__BB9_21:
	.pragma "nounroll";
	shl.b32 	%r61, %r77, 7;
	add.s32 	%r22, %r61, %r6;
	setp.ge.s32 	%p31, %r22, %r4;
	@%p31 bra 	$L__BB9_23;
	mul.wide.u32 	%rd62, %r22, 8;
	add.s64 	%rd63, %rd12, %rd62;
	add.s64 	%rd64, %rd13, %rd62;
	ld.global.f64 	%fd76, [%rd63];
	ld.global.f64 	%fd77, [%rd64];
	sub.f64 	%fd78, %fd76, %fd77;
	sub.f64 	%fd79, %fd77, %fd76;
	setp.lt.f64 	%p32, %fd78, %fd79;
	selp.f64 	%fd80, %fd79, %fd78, %p32;
	add.s64 	%rd65, %rd14, %rd62;
	st.global.f64 	[%rd65], %fd80;
$L__BB9_23:
	add.s32 	%r62, %r22, 128;
	setp.ge.s32 	%p33, %r62, %r4;
	mul.wide.s32 	%rd66, %r62, 8;
	add.s64 	%rd21, %rd12, %rd66;
	add.s64 	%rd22, %rd13, %rd66;
	add.s64 	%rd23, %rd14, %rd66;
	@%p33 bra 	$L__BB9_25;
	ld.global.f64 	%fd81, [%rd21];
	ld.global.f64 	%fd82, [%rd22];
	sub.f64 	%fd83, %fd81, %fd82;
	sub.f64 	%fd84, %fd82, %fd81;
	setp.lt.f64 	%p34, %fd83, %fd84;
	selp.f64 	%fd85, %fd84, %fd83, %p34;
	st.global.f64 	[%rd23], %fd85;
$L__BB9_25:
	add.s32 	%r63, %r22, 256;
	setp.ge.s32 	%p35, %r63, %r4;
	@%p35 bra 	$L__BB9_27;
	ld.global.f64 	%fd86, [%rd21+1024];
	ld.global.f64 	%fd87, [%rd22+1024];
	sub.f64 	%fd88, %fd86, %fd87;
	sub.f64 	%fd89, %fd87, %fd86;
	setp.lt.f64 	%p36, %fd88, %fd89;
	selp.f64 	%fd90, %fd89, %fd88, %p36;
	st.global.f64 	[%rd23+1024], %fd90;
$L__BB9_27:
	add.s32 	%r64, %r22, 384;
	setp.ge.s32 	%p37, %r64, %r4;
	@%p37 bra 	$L__BB9_29;
	ld.global.f64 	%fd91, [%rd21+2048];
	ld.global.f64 	%fd92, [%rd22+2048];
	sub.f64 	%fd93, %fd91, %fd92;
	sub.f64 	%fd94, %fd92, %fd91;
	setp.lt.f64 	%p38, %fd93, %fd94;
	selp.f64 	%fd95, %fd94, %fd93, %p38;
	st.global.f64 	[%rd23+2048], %fd95;
$L__BB9_29:
	add.s32 	%r65, %r22, 512;
	setp.ge.s32 	%p39, %r65, %r4;
	@%p39 bra 	$L__BB9_31;
	ld.global.f64 	%fd96, [%rd21+3072];
	ld.global.f64 	%fd97, [%rd22+3072];
	sub.f64 	%fd98, %fd96, %fd97;
	sub.f64 	%fd99, %fd97, %fd96;
	setp.lt.f64 	%p40, %fd98, %fd99;
	selp.f64 	%fd100, %fd99, %fd98, %p40;
	st.global.f64 	[%rd23+3072], %fd100;
$L__BB9_31:
	add.s32 	%r66, %r22, 640;
	setp.ge.s32 	%p41, %r66, %r4;
	@%p41 bra 	$L__BB9_33;
	ld.global.f64 	%fd101, [%rd21+4096];
	ld.global.f64 	%fd102, [%rd22+4096];
	sub.f64 	%fd103, %fd101, %fd102;
	sub.f64 	%fd104, %fd102, %fd101;
	setp.lt.f64 	%p42, %fd103, %fd104;
	selp.f64 	%fd105, %fd104, %fd103, %p42;
	st.global.f64 	[%rd23+4096], %fd105;
$L__BB9_33:
	add.s32 	%r67, %r22, 768;
	setp.ge.s32 	%p43, %r67, %r4;
	@%p43 bra 	$L__BB9_35;
	ld.global.f64 	%fd106, [%rd21+5120];
	ld.global.f64 	%fd107, [%rd22+5120];
	sub.f64 	%fd108, %fd106, %fd107;
	sub.f64 	%fd109, %fd107, %fd106;
	setp.lt.f64 	%p44, %fd108, %fd109;
	selp.f64 	%fd110, %fd109, %fd108, %p44;
	st.global.f64 	[%rd23+5120], %fd110;
$L__BB9_35:
	add.s32 	%r68, %r22, 896;
	setp.ge.s32 	%p45, %r68, %r4;
	@%p45 bra 	$L__BB9_37;
	ld.global.f64 	%fd111, [%rd21+6144];
	ld.global.f64 	%fd112, [%rd22+6144];
	sub.f64 	%fd113, %fd111, %fd112;
	sub.f64 	%fd114, %fd112, %fd111;
	setp.lt.f64 	%p46, %fd113, %fd114;
	selp.f64 	%fd115, %fd114, %fd113, %p46;
	st.global.f64 	[%rd23+6144], %fd115;
$L__BB9_37:
	add.s32 	%r77, %r77, 8;
	setp.ne.s32 	%p47, %r77, %r78;
	@%p47 bra 	$L__BB9_21;
$L__BB9_38:
	setp.eq.s32 	%p48, %r14, 0;
	@%p48 bra 	$L__BB9_59;
	and.b32  	%r25, %r44, 3;
	setp.lt.u32 	%p49, %r14, 4;
	@%p49 bra 	$L__BB9_49;
	shl.b32 	%r69, %r78, 7;
	add.s32 	%r26, %r69, %r6;
	setp.ge.s32 	%p50, %r26, %r4;
	@%p50 bra 	$L__BB9_42;
	mul.wide.s32 	%rd67, %r26, 8;
	add.s64 	%rd68, %rd12, %rd67;
	add.s64 	%rd69, %rd13, %rd67;
	ld.global.f64 	%fd116, [%rd68];
	ld.global.f64 	%fd117, [%rd69];
	sub.f64 	%fd118, %fd116, %fd117;
	sub.f64 	%fd119, %fd117, %fd116;
	setp.lt.f64 	%p51, %fd118, %fd119;
	selp.f64 	%fd120, %fd119, %fd118, %p51;
	add.s64 	%rd70, %rd14, %rd67;
	st.global.f64 	[%rd70], %fd120;
$L__BB9_42:
	add.s32 	%r27, %r26, 128;
	setp.ge.s32 	%p52, %r27, %r4;
	@%p52 bra 	$L__BB9_44;
	mul.wide.s32 	%rd71, %r27, 8;
	add.s64 	%rd72, %rd12, %rd71;
	add.s64 	%rd73, %rd13, %rd71;
	ld.global.f64 	%fd121, [%rd72];
	ld.global.f64 	%fd122, [%rd73];
	sub.f64 	%fd123, %fd121, %fd122;
	sub.f64 	%fd124, %fd122, %fd121;
	setp.lt.f64 	%p53, %fd123, %fd124;
	selp.f64 	%fd125, %fd124, %fd123, %p53;
	add.s64 	%rd74, %rd14, %rd71;
	st.global.f64 	[%rd74], %fd125;
$L__BB9_44:
	add.s32 	%r28, %r26, 256;
	setp.ge.s32 	%p54, %r28, %r4;
	@%p54 bra 	$L__BB9_46;
	mul.wide.s32 	%rd75, %r28, 8;
	add.s64 	%rd76, %rd12, %rd75;
	add.s64 	%rd77, %rd13, %rd75;
	ld.global.f64 	%fd126, [%rd76];
	ld.global.f64 	%fd127, [%rd77];
	sub.f64 	%fd128, %fd126, %fd127;
	sub.f64 	%fd129, %fd127, %fd126;
	setp.lt.f64 	%p55, %fd128, %fd129;
	selp.f64 	%fd130, %fd129, %fd128, %p55;
	add.s64 	%rd78, %rd14, %rd75;
	st.global.f64 	[%rd78], %fd130;
$L__BB9_46:
	add.s32 	%r29, %r26, 384;
	setp.ge.s32 	%p56, %r29, %r4;
	@%p56 bra 	$L__BB9_48;
	mul.wide.s32 	%rd79, %r29, 8;
	add.s64 	%rd80, %rd12, %rd79;
	add.s64 	%rd81, %rd13, %rd79;
	ld.global.f64 	%fd131, [%rd80];
	ld.global.f64 	%fd132, [%rd81];
	sub.f64 	%fd133, %fd131, %fd132;
	sub.f64 	%fd134, %fd132, %fd131;
	setp.lt.f64 	%p57, %fd133, %fd134;
	selp.f64 	%fd135, %fd134, %fd133, %p57;
	add.s64 	%rd82, %rd14, %rd79;
	st.global.f64 	[%rd82], %fd135;
$L__BB9_48:
	add.s32 	%r78, %r78, 4;
$L__BB9_49:
	setp.eq.s32 	%p58, %r25, 0;
	@%p58 bra 	$L__BB9_59;
	setp.eq.s32 	%p59, %r25, 1;
	@%p59 bra 	$L__BB9_56;
	shl.b32 	%r70, %r78, 7;
	add.s32 	%r32, %r70, %r6;
	setp.ge.s32 	%p60, %r32, %r4;
	@%p60 bra 	$L__BB9_53;
	mul.wide.s32 	%rd83, %r32, 8;
	add.s64 	%rd84, %rd12, %rd83;
	add.s64 	%rd85, %rd13, %rd83;
	ld.global.f64 	%fd136, [%rd84];
	ld.global.f64 	%fd137, [%rd85];
	sub.f64 	%fd138, %fd136, %fd137;
	sub.f64 	%fd139, %fd137, %fd136;
	setp.lt.f64 	%p61, %fd138, %fd139;
	selp.f64 	%fd140, %fd139, %fd138, %p61;
	add.s64 	%rd86, %rd14, %rd83;
	st.global.f64 	[%rd86], %fd140;
$L__BB9_53:
	add.s32 	%r33, %r32, 128;
	setp.ge.s32 	%p62, %r33, %r4;
	@%p62 bra 	$L__BB9_55;
	mul.wide.s32 	%rd87, %r33, 8;
	add.s64 	%rd88, %rd12, %rd87;
	add.s64 	%rd89, %rd13, %rd87;
	ld.global.f64 	%fd141, [%rd88];
	ld.global.f64 	%fd142, [%rd89];
	sub.f64 	%fd143, %fd141, %fd142;
	sub.f64 	%fd144, %fd142, %fd141;
	setp.lt.f64 	%p63, %fd143, %fd144;
	selp.f64 	%fd145, %fd144, %fd143, %p63;
	add.s64 	%rd90, %rd14, %rd87;
	st.global.f64 	[%rd90], %fd145;
$L__BB9_55:
	add.s32 	%r78, %r78, 2;
$L__BB9_56:
	and.b32  	%r71, %r44, 1;
	setp.eq.b32 	%p64, %r71, 1;
	not.pred 	%p65, %p64;
	@%p65 bra 	$L__BB9_59;
	shl.b32 	%r72, %r78, 7;
	add.s32 	%r36, %r72, %r6;
	setp.ge.s32 	%p66, %r36, %r4;
	@%p66 bra 	$L__BB9_59;
	mul.wide.s32 	%rd91, %r36, 8;
	add.s64 	%rd92, %rd12, %rd91;
	add.s64 	%rd93, %rd13, %rd91;
	ld.global.f64 	%fd146, [%rd92];
	ld.global.f64 	%fd147, [%rd93];
	sub.f64 	%fd148, %fd146, %fd147;
	sub.f64 	%fd149, %fd147, %fd146;
	setp.lt.f64 	%p67, %fd148, %fd149;
	selp.f64 	%fd150, %fd149, %fd148, %p67;
	add.s64 	%rd94, %rd14, %rd91;
	st.global.f64 	[%rd94], %fd150;
$L__BB9_59:
	ret;

}
	// .globl	_ZN3cub18CUB_300001_SM_10006detail9transform16transform_kernelINS2_10policy_hubILb1EN4cuda3std3__45tupleIJN6thrust24THRUST_300001_SM_1000_NS6detail15normal_iteratorINSA_10device_ptrIdEEEESF_EEEE10policy1000El12diff_functorIdESF_JPdSL_EEEvT0_iT1_T2_DpNS2_10kernel_argIT3_EE
.visible .entry _ZN3cub18CUB_300001_SM_10006detail9transform16transform_kernelINS2_10policy_hubILb1EN4cuda3std3__45tupleIJN6thrust24THRUST_300001_SM_1000_NS6detail15normal_iteratorINSA_10device_ptrIdEEEESF_EEEE10policy1000El12diff_functorIdESF_JPdSL_EEEvT0_iT1_T2_DpNS2_10kernel_argIT3_EE(
	.param .u64 _ZN3cub18CUB_300001_SM_10006detail9transform16transform_kernelINS2_10policy_hubILb1EN4cuda3std3__45tupleIJN6thrust24THRUST_300001_SM_1000_NS6detail15normal_iteratorINSA_10device_ptrIdEEEESF_EEEE10policy1000El12diff_functorIdESF_JPdSL_EEEvT0_iT1_T2_DpNS2_10kernel_argIT3_EE_param_0,
	.param .u32 _ZN3cub18CUB_300001_SM_10006detail9transform16transform_kernelINS2_10policy_hubILb1EN4cuda3std3__45tupleIJN6thrust24THRUST_300001_SM_1000_NS6detail15normal_iteratorINSA_10device_ptrIdEEEESF_EEEE10policy1000El12diff_functorIdESF_JPdSL_EEEvT0_iT1_T2_DpNS2_10kernel_argIT3_EE_param_1,
	.param .align 1 .b8 _ZN3cub18CUB_300001_SM_10006detail9transform16transform_kernelINS2_10policy_hubILb1EN4cuda3std3__45tupleIJN6thrust24THRUST_300001_SM_1000_NS6detail15normal_iteratorINSA_10device_ptrIdEEEESF_EEEE10policy1000El12diff_functorIdESF_JPdSL_EEEvT0_iT1_T2_DpNS2_10kernel_argIT3_EE_param_2[1],
	.param .align 8 .b8 _ZN3cub18CUB_300001_SM_10006detail9transform16transform_kernelINS2_10policy_hubILb1EN4cuda3std3__45tupleIJN6thrust24THRUST_300001_SM_1000_NS6detail15normal_iteratorINSA_10device_ptrIdEEEESF_EEEE10policy1000El12diff_functorIdESF_JPdSL_EEEvT0_iT1_T2_DpNS2_10kernel_argIT3_EE_param_3[8],
	.param .align 8 .b8 _ZN3cub18CUB_300001_SM_10006detail9transform16transform_kernelINS2_10policy_hubILb1EN4cuda3std3__45tupleIJN6thrust24THRUST_300001_SM_1000_NS6detail15normal_iteratorINSA_10device_ptrIdEEEESF_EEEE10policy1000El12diff_functorIdESF_JPdSL_EEEvT0_iT1_T2_DpNS2_10kernel_argIT3_EE_param_4[16],
	.param .align 8 .b8 _ZN3cub18CUB_300001_SM_10006detail9transform16transform_kernelINS2_10policy_hubILb1EN4cuda3std3__45tupleIJN6thrust24THRUST_300001_SM_1000_NS6detail15normal_iteratorINSA_10device_ptrIdEEEESF_EEEE10policy1000El12diff_functorIdESF_JPdSL_EEEvT0_iT1_T2_DpNS2_10kernel_argIT3_EE_param_5[16]
)
.maxntid 128
{
	.reg .pred 	%p<68>;
	.reg .b32 	%r<80>;
	.reg .b64 	%rd<107>;
	.reg .b64 	%fd<151>;

	ld.param.u64 	%rd29, [_ZN3cub18CUB_300001_SM_10006detail9transform16transform_kernelINS2_10policy_hubILb1EN4cuda3std3__45tupleIJN6thrust24THRUST_300001_SM_1000_NS6detail15normal_iteratorINSA_10device_ptrIdEEEESF_EEEE10policy1000El12diff_functorIdESF_JPdSL_EEEvT0_iT1_T2_DpNS2_10kernel_argIT3_EE_param_0];
	ld.param.u64 	%rd27, [_ZN3cub18CUB_300001_SM_10006detail9transform16transform_kernelINS2_10policy_hubILb1EN4cuda3std3__45tupleIJN6thrust24THRUST_300001_SM_1000_NS6detail15normal_iteratorINSA_10device_ptrIdEEEESF_EEEE10policy1000El12diff_functorIdESF_JPdSL_EEEvT0_iT1_T2_DpNS2_10kernel_argIT3_EE_param_5];
	ld.param.u64 	%rd25, [_ZN3cub18CUB_300001_SM_10006detail9transform16transform_kernelINS2_10policy_hubILb1EN4cuda3std3__45tupleIJN6thrust24THRUST_300001_SM_1000_NS6detail15normal_iteratorINSA_10device_ptrIdEEEESF_EEEE10policy1000El12diff_functorIdESF_JPdSL_EEEvT0_iT1_T2_DpNS2_10kernel_argIT3_EE_param_4];
	ld.param.u64 	%rd30, [_ZN3cub18CUB_300001_SM_10006detail9transform16transform_kernelINS2_10policy_hubILb1EN4cuda3std3__45tupleIJN6thrust24THRUST_300001_SM_1000_NS6detail15normal_iteratorINSA_10device_ptrIdEEEESF_EEEE10policy1000El12diff_functorIdESF_JPdSL_EEEvT0_iT1_T2_DpNS2_10kernel_argIT3_EE_param_3];
	ld.param.u32 	%r42, [_ZN3cub18CUB_300001_SM_10006detail9transform16transform_kernelINS2_10policy_hubILb1EN4cuda3std3__45tupleIJN6thrust24THRUST_300001_SM_1000_NS6detail15normal_iteratorINSA_10device_ptrIdEEEESF_EEEE10policy1000El12diff_functorIdESF_JPdSL_EEEvT0_iT1_T2_DpNS2_10kernel_argIT3_EE_param_1];
	cvta.to.global.u64 	%rd1, %rd30;
	cvta.to.global.u64 	%rd2, %rd25;
	cvta.to.global.u64 	%rd3, %rd27;
	shl.b32 	%r1, %r42, 7;
	mov.u32 	%r43, %ctaid.x;
	cvt.u64.u32 	%rd31, %r43;
	cvt.s64.s32 	%rd32, %r1;
	mul.lo.s64 	%rd4, %rd32, %rd31;
	sub.s64 	%rd33, %rd29, %rd4;
	min.s64 	%rd34, %rd33, %rd32;
	cvt.u32.u64 	%r2, %rd34;
	shl.b32 	%r3, %r2, 3;
	mov.u32 	%r4, %tid.x;
	shl.b32 	%r70, %r4, 7;
	setp.ge.s32 	%p1, %r70, %r3;
	@%p1 bra 	$L__BB10_5;
	shl.b64 	%rd5, %rd4, 3;
	add.s64 	%rd35, %rd2, %rd5;
	mul.wide.u32 	%rd6, %r4, 128;
	add.s64 	%rd104, %rd35, %rd6;
	mov.u32 	%r69, %r70;
$L__BB10_2:
	.pragma "nounroll";
	// begin inline asm
	prefetch.global.L2 [%rd104];
	// end inline asm
	add.s32 	%r69, %r69, 16384;
	add.s64 	%rd104, %rd104, 16384;
	setp.lt.s32 	%p2, %r69, %r3;
	@%p2 bra 	$L__BB10_2;
	add.s64 	%rd37, %rd3, %rd5;
	add.s64 	%rd105, %rd37, %rd6;
$L__BB10_4:
	.pragma "nounroll";
	// begin inline asm
	prefetch.global.L2 [%rd105];
	// end inline asm
	add.s32 	%r70, %r70, 16384;
	add.s64 	%rd105, %rd105, 16384;
	setp.lt.s32 	%p3, %r70, %r3;
	@%p3 bra 	$L__BB10_4;
$L__BB10_5:
	shl.b64 	%rd106, %rd4, 3;
	add.s64 	%rd13, %rd2, %rd106;
	add.s64 	%rd14, %rd3, %rd106;
	add.s64 	%rd15, %rd1, %rd106;
	setp.eq.s32 	%p4, %r1, %r2;
	@%p4 bra 	$L__BB10_47;
	setp.lt.s32 	%p5, %r42, 1;
	@%p5 bra 	$L__BB10_59;
	and.b32  	%r10, %r42, 7;
	setp.lt.u32 	%p6, %r42, 8;
	mov.b32 	%r77, 0;
	@%p6 bra 	$L__BB10_26;
	and.b32  	%r77, %r42, 2147483640;
	mov.b32 	%r73, 0;
$L__BB10_9:
	.pragma "nounroll";
	shl.b32 	%r46, %r73, 7;
	add.s32 	%r20, %r46, %r4;
	setp.ge.s32 	%p7, %r20, %r2;
	@%p7 bra 	$L__BB10_11;
	mul.wide.u32 	%rd40, %r20, 8;
	add.s64 	%rd41, %rd13, %rd40;
	add.s64 	%rd42, %rd14, %rd40;
	ld.global.f64 	%fd1, [%rd41];
	ld.global.f64 	%fd2, [%rd42];
	sub.f64 	%fd3, %fd1, %fd2;
	sub.f64 	%fd4, %fd2, %fd1;
	setp.lt.f64 	%p8, %fd3, %fd4;
	selp.f64 	%fd5, %fd4, %fd3, %p8;
	add.s64 	%rd43, %rd15, %rd40;
	st.global.f64 	[%rd43], %fd5;
$L__BB10_11:
	add.s32 	%r47, %r20, 128;
	setp.ge.s32 	%p9, %r47, %r2;
	mul.wide.s32 	%rd44, %r47, 8;
	add.s64 	%rd22, %rd13, %rd44;
	add.s64 	%rd23, %rd14, %rd44;
	add.s64 	%rd24, %rd15, %rd44;
	@%p9 bra 	$L__BB10_13;
	ld.global.f64 	%fd6, [%rd22];
	ld.global.f64 	%fd7, [%rd23];
	sub.f64 	%fd8, %fd6, %fd7;
	sub.f64 	%fd9, %fd7, %fd6;
	setp.lt.f64 	%p10, %fd8, %fd9;
	selp.f64 	%fd10, %fd9, %fd8, %p10;
	st.global.f64 	[%rd24], %fd10;
$L__BB10_13:
	add.s32 	%r48, %r20, 256;
	setp.ge.s32 	%p11, %r48, %r2;
	@%p11 bra 	$L__BB10_15;
	ld.global.f64 	%fd11, [%rd22+1024];
	ld.global.f64 	%fd12, [%rd23+1024];
	sub.f64 	%fd13, %fd11, %fd12;
	sub.f64 	%fd14, %fd12, %fd11;
	setp.lt.f64 	%p12, %fd13, %fd14;
	selp.f64 	%fd15, %fd14, %fd13, %p12;
	st.global.f64 	[%rd24+1024], %fd15;
$L__BB10_15:
	add.s32 	%r49, %r20, 384;
	setp.ge.s32 	%p13, %r49, %r2;
	@%p13 bra 	$L__BB10_17;
	ld.global.f64 	%fd16, [%rd22+2048];
	ld.global.f64 	%fd17, [%rd23+2048];
	sub.f64 	%fd18, %fd16, %fd17;
	sub.f64 	%fd19, %fd17, %fd16;
	setp.lt.f64 	%p14, %fd18, %fd19;
	selp.f64 	%fd20, %fd19, %fd18, %p14;
	st.global.f64 	[%rd24+2048], %fd20;
$L__BB10_17:
	add.s32 	%r50, %r20, 512;
	setp.ge.s32 	%p15, %r50, %r2;
	@%p15 bra 	$L__BB10_19;
	ld.global.f64 	%fd21, [%rd22+3072];
	ld.global.f64 	%fd22, [%rd23+3072];
	sub.f64 	%fd23, %fd21, %fd22;
	sub.f64 	%fd24, %fd22, %fd21;
	setp.lt.f64 	%p16, %fd23, %fd24;
	selp.f64 	%fd25, %fd24, %fd23, %p16;
	st.global.f64 	[%rd24+3072], %fd25;
$L__BB10_19:
	add.s32 	%r51, %r20, 640;
	setp.ge.s32 	%p17, %r51, %r2;
	@%p17 bra 	$L__BB10_21;
	ld.global.f64 	%fd26, [%rd22+4096];
	ld.global.f64 	%fd27, [%rd23+4096];
	sub.f64 	%fd28, %fd26, %fd27;
	sub.f64 	%fd29, %fd27, %fd26;
	setp.lt.f64 	%p18, %fd28, %fd29;
	selp.f64 	%fd30, %fd29, %fd28, %p18;
	st.global.f64 	[%rd24+4096], %fd30;
$L__BB10_21:
	add.s32 	%r52, %r20, 768;
	setp.ge.s32 	%p19, %r52, %r2;
	@%p19 bra 	$L__BB10_23;
	ld.global.f64 	%fd31, [%rd22+5120];
	ld.global.f64 	%fd32, [%rd23+5120];
	sub.f64 	%fd33, %fd31, %fd32;
	sub.f64 	%fd34, %fd32, %fd31;
	setp.lt.f64 	%p20, %fd33, %fd34;
	selp.f64 	%fd35, %fd34, %fd33, %p20;
	st.global.f64 	[%rd24+5120], %fd35;
$L__BB10_23:
	add.s32 	%r53, %r20, 896;
	setp.ge.s32 	%p21, %r53, %r2;
	@%p21 bra 	$L__BB10_25;
	ld.global.f64 	%fd36, [%rd22+6144];
	ld.global.f64 	%fd37, [%rd23+6144];
	sub.f64 	%fd38, %fd36, %fd37;
	sub.f64 	%fd39, %fd37, %fd36;
	setp.lt.f64 	%p22, %fd38, %fd39;
	selp.f64 	%fd40, %fd39, %fd38, %p22;
	st.global.f64 	[%rd24+6144], %fd40;
$L__BB10_25:
	add.s32 	%r73, %r73, 8;
	setp.eq.s32 	%p23, %r73, %r77;
	@%p23 bra 	$L__BB10_26;
	bra.uni 	$L__BB10_9;
$L__BB10_26:
	setp.eq.s32 	%p24, %r10, 0;
	@%p24 bra 	$L__BB10_59;
	and.b32  	%r30, %r42, 3;
	setp.lt.u32 	%p25, %r10, 4;
	@%p25 bra 	$L__BB10_37;
	shl.b32 	%r54, %r77, 7;
	add.s32 	%r31, %r54, %r4;
	setp.ge.s32 	%p26, %r31, %r2;
	@%p26 bra 	$L__BB10_30;
	mul.wide.s32 	%rd45, %r31, 8;
	add.s64 	%rd46, %rd13, %rd45;
	add.s64 	%rd47, %rd14, %rd45;
	ld.global.f64 	%fd41, [%rd46];
	ld.global.f64 	%fd42, [%rd47];
	sub.f64 	%fd43, %fd41, %fd42;
	sub.f64 	%fd44, %fd42, %fd41;
	setp.lt.f64 	%p27, %fd43, %fd44;
	selp.f64 	%fd45, %fd44, %fd43, %p27;
	add.s64 	%rd48, %rd15, %rd45;
	st.global.f64 	[%rd48], %fd45;
$L__BB10_30:
	add.s32 	%r32, %r31, 128;
	setp.ge.s32 	%p28, %r32, %r2;
	@%p28 bra 	$L__BB10_32;
	mul.wide.s32 	%rd49, %r32, 8;
	add.s64 	%rd50, %rd13, %rd49;
	add.s64 	%rd51, %rd14, %rd49;
	ld.global.f64 	%fd46, [%rd50];
	ld.global.f64 	%fd47, [%rd51];
	sub.f64 	%fd48, %fd46, %fd47;
	sub.f64 	%fd49, %fd47, %fd46;
	setp.lt.f64 	%p29, %fd48, %fd49;
	selp.f64 	%fd50, %fd49, %fd48, %p29;
	add.s64 	%rd52, %rd15, %rd49;
	st.global.f64 	[%rd52], %fd50;
$L__BB10_32:
	add.s32 	%r33, %r31, 256;
	setp.ge.s32 	%p30, %r33, %r2;
	@%p30 bra 	$L__BB10_34;
	mul.wide.s32 	%rd53, %r33, 8;
	add.s64 	%rd54, %rd13, %rd53;
	add.s64 	%rd55, %rd14, %rd53;
	ld.global.f64 	%fd51, [%rd54];
	ld.global.f64 	%fd52, [%rd55];
	sub.f64 	%fd53, %fd51, %fd52;
	sub.f64 	%fd54, %fd52, %fd51;
	setp.lt.f64 	%p31, %fd53, %fd54;
	selp.f64 	%fd55, %fd54, %fd53, %p31;
	add.s64 	%rd56, %rd15, %rd53;
	st.global.f64 	[%rd56], %fd55;
$L__BB10_34:
	add.s32 	%r34, %r31, 384;
	setp.ge.s32 	%p32, %r34, %r2;
	@%p32 bra 	$L__BB10_36;
	mul.wide.s32 	%rd57, %r34, 8;
	add.s64 	%rd58, %rd13, %rd57;
	add.s64 	%rd59, %rd14, %rd57;
	ld.global.f64 	%fd56, [%rd58];
	ld.global.f64 	%fd57, [%rd59];
	sub.f64 	%fd58, %fd56, %fd57;
	sub.f64 	%fd59, %fd57, %fd56;
	setp.lt.f64 	%p33, %fd58, %fd59;
	selp.f64 	%fd60, %fd59, %fd58, %p33;
	add.s64 	%rd60, %rd15, %rd57;
	st.global.f64 	[%rd60], %fd60;
$L__BB10_36:
	add.s32 	%r77, %r77, 4;
$L__BB10_37:
	setp.eq.s32 	%p34, %r30, 0;
	@%p34 bra 	$L__BB10_59;
	setp.eq.s32 	%p35, %r30, 1;
	@%p35 bra 	$L__BB10_44;
	shl.b32 	%r55, %r77, 7;
	add.s32 	%r37, %r55, %r4;
	setp.ge.s32 	%p36, %r37, %r2;
	@%p36 bra 	$L__BB10_41;
	mul.wide.s32 	%rd61, %r37, 8;
	add.s64 	%rd62, %rd13, %rd61;
	add.s64 	%rd63, %rd14, %rd61;
	ld.global.f64 	%fd61, [%rd62];
	ld.global.f64 	%fd62, [%rd63];
	sub.f64 	%fd63, %fd61, %fd62;
	sub.f64 	%fd64, %fd62, %fd61;
	setp.lt.f64 	%p37, %fd63, %fd64;
	selp.f64 	%fd65, %fd64, %fd63, %p37;
	add.s64 	%rd64, %rd15, %rd61;
	st.global.f64 	[%rd64], %fd65;
$L__BB10_41:
	add.s32 	%r38, %r37, 128;
	setp.ge.s32 	%p38, %r38, %r2;
	@%p38 bra 	$L__BB10_43;
	mul.wide.s32 	%rd65, %r38, 8;
	add.s64 	%rd66, %rd13, %rd65;
	add.s64 	%rd67, %rd14, %rd65;
	ld.global.f64 	%fd66, [%rd66];
	ld.global.f64 	%fd67, [%rd67];
	sub.f64 	%fd68, %fd66, %fd67;
	sub.f64 	%fd69, %fd67, %fd66;
	setp.lt.f64 	%p39, %fd68, %fd69;
	selp.f64 	%fd70, %fd69, %fd68, %p39;
	add.s64 	%rd68, %rd15, %rd65;
	st.global.f64 	[%rd68], %fd70;
$L__BB10_43:
	add.s32 	%r77, %r77, 2;
$L__BB10_44:
	and.b32  	%r56, %r42, 1;
	setp.eq.b32 	%p40, %r56, 1;
	not.pred 	%p41, %p40;
	@%p41 bra 	$L__BB10_59;
	shl.b32 	%r57, %r77, 7;
	add.s32 	%r41, %r57, %r4;
	setp.ge.s32 	%p42, %r41, %r2;
	@%p42 bra 	$L__BB10_59;
	mul.wide.s32 	%rd69, %r41, 8;
	add.s64 	%rd70, %rd13, %rd69;
	add.s64 	%rd71, %rd14, %rd69;
	ld.global.f64 	%fd71, [%rd70];
	ld.global.f64 	%fd72, [%rd71];
	sub.f64 	%fd73, %fd71, %fd72;
	sub.f64 	%fd74, %fd72, %fd71;
	setp.lt.f64 	%p43, %fd73, %fd74;
	selp.f64 	%fd75, %fd74, %fd73, %p43;
	add.s64 	%rd72, %rd15, %rd69;
	st.global.f64 	[%rd72], %fd75;
	bra.uni 	$L__BB10_59;
$L__BB10_47:
	setp.lt.s32 	%p44, %r42, 1;
	@%p44 bra 	$L__BB10_59;
	setp.lt.u32 	%p45, %r42, 8;
	mov.b32 	%r75, 0;
	@%p45 bra 	$L__BB10_51;
	and.b32  	%r75, %r42, 2147483640;
	neg.s32 	%r72, %r75;
	mul.wide.u32 	%rd73, %r4, 8;
	add.s64 	%rd16, %rd1, %rd73;
	add.s64 	%rd74, %rd106, 3072;
	add.s32 	%r71, %r4, 128;
	add.s64 	%rd18, %rd3, %rd74;
	add.s64 	%rd19, %rd1, %rd74;
$L__BB10_50:
	.pragma "nounroll";
	mul.wide.s32 	%rd75, %r71, 8;
	cvta.to.global.u64 	%rd76, %rd25;
	cvt.s64.s32 	%rd77, %r1;
	mov.u32 	%r61, %ctaid.x;
	cvt.u64.u32 	%rd78, %r61;
	mul.lo.s64 	%rd79, %rd77, %rd78;
	shl.b64 	%rd80, %rd79, 3;
	add.s64 	%rd81, %rd80, %rd76;
	add.s64 	%rd82, %rd81, %rd75;
	add.s64 	%rd83, %rd18, %rd75;
	add.s64 	%rd84, %rd19, %rd75;
	mul.wide.u32 	%rd85, %r4, 8;
	add.s64 	%rd86, %rd76, %rd85;
	add.s64 	%rd87, %rd86, %rd106;
	cvta.to.global.u64 	%rd88, %rd27;
	add.s64 	%rd89, %rd88, %rd85;
	add.s64 	%rd90, %rd89, %rd106;
	ld.global.f64 	%fd76, [%rd87];
	ld.global.f64 	%fd77, [%rd90];
	sub.f64 	%fd78, %fd76, %fd77;
	sub.f64 	%fd79, %fd77, %fd76;
	setp.lt.f64 	%p46, %fd78, %fd79;
	selp.f64 	%fd80, %fd79, %fd78, %p46;
	add.s64 	%rd91, %rd16, %rd106;
	st.global.f64 	[%rd91], %fd80;
	ld.global.f64 	%fd81, [%rd82];
	ld.global.f64 	%fd82, [%rd83+-3072];
	sub.f64 	%fd83, %fd81, %fd82;
	sub.f64 	%fd84, %fd82, %fd81;
	setp.lt.f64 	%p47, %fd83, %fd84;
	selp.f64 	%fd85, %fd84, %fd83, %p47;
	st.global.f64 	[%rd84+-3072], %fd85;
	ld.global.f64 	%fd86, [%rd82+1024];
	ld.global.f64 	%fd87, [%rd83+-2048];
	sub.f64 	%fd88, %fd86, %fd87;
	sub.f64 	%fd89, %fd87, %fd86;
	setp.lt.f64 	%p48, %fd88, %fd89;
	selp.f64 	%fd90, %fd89, %fd88, %p48;
	st.global.f64 	[%rd84+-2048], %fd90;
	ld.global.f64 	%fd91, [%rd82+2048];
	ld.global.f64 	%fd92, [%rd83+-1024];
	sub.f64 	%fd93, %fd91, %fd92;
	sub.f64 	%fd94, %fd92, %fd91;
	setp.lt.f64 	%p49, %fd93, %fd94;
	selp.f64 	%fd95, %fd94, %fd93, %p49;
	st.global.f64 	[%rd84+-1024], %fd95;
	ld.global.f64 	%fd96, [%rd82+3072];
	ld.global.f64 	%fd97, [%rd83];
	sub.f64 	%fd98, %fd96, %fd97;
	sub.f64 	%fd99, %fd97, %fd96;
	setp.lt.f64 	%p50, %fd98, %fd99;
	selp.f64 	%fd100, %fd99, %fd98, %p50;
	st.global.f64 	[%rd84], %fd100;
	ld.global.f64 	%fd101, [%rd82+4096];
	ld.global.f64 	%fd102, [%rd83+1024];
	sub.f64 	%fd103, %fd101, %fd102;
	sub.f64 	%fd104, %fd102, %fd101;
	setp.lt.f64 	%p51, %fd103, %fd104;
	selp.f64 	%fd105, %fd104, %fd103, %p51;
	st.global.f64 	[%rd84+1024], %fd105;
	ld.global.f64 	%fd106, [%rd82+5120];
	ld.global.f64 	%fd107, [%rd83+2048];
	sub.f64 	%fd108, %fd106, %fd107;
	sub.f64 	%fd109, %fd107, %fd106;
	setp.lt.f64 	%p52, %fd108, %fd109;
	selp.f64 	%fd110, %fd109, %fd108, %p52;
	st.global.f64 	[%rd84+2048], %fd110;
	ld.global.f64 	%fd111, [%rd82+6144];
	ld.global.f64 	%fd112, [%rd83+3072];
	sub.f64 	%fd113, %fd111, %fd112;
	sub.f64 	%fd114, %fd112, %fd111;
	setp.lt.f64 	%p53, %fd113, %fd114;
	selp.f64 	%fd115, %fd114, %fd113, %p53;
	st.global.f64 	[%rd84+3072], %fd115;
	add.s32 	%r72, %r72, 8;
	add.s64 	%rd106, %rd106, 8192;
	add.s32 	%r71, %r71, 1024;
	setp.eq.s32 	%p54, %r72, 0;
	@%p54 bra 	$L__BB10_51;
	bra.uni 	$L__BB10_50;
$L__BB10_51:
	and.b32  	%r23, %r42, 7;
	setp.eq.s32 	%p55, %r23, 0;
	@%p55 bra 	$L__BB10_59;
	and.b32  	%r24, %r42, 3;
	setp.lt.u32 	%p56, %r23, 4;
	@%p56 bra 	$L__BB10_54;
	shl.b32 	%r62, %r75, 7;
	add.s32 	%r63, %r62, %r4;
	mul.wide.s32 	%rd92, %r63, 8;
	add.s64 	%rd93, %rd13, %rd92;
	add.s64 	%rd94, %rd14, %rd92;
	ld.global.f64 	%fd116, [%rd93];
	ld.global.f64 	%fd117, [%rd94];
	sub.f64 	%fd118, %fd116, %fd117;
	sub.f64 	%fd119, %fd117, %fd116;
	setp.lt.f64 	%p57, %fd118, %fd119;
	selp.f64 	%fd120, %fd119, %fd118, %p57;
	add.s64 	%rd95, %rd15, %rd92;
	st.global.f64 	[%rd95], %fd120;
	ld.global.f64 	%fd121, [%rd93+1024];
	ld.global.f64 	%fd122, [%rd94+1024];
	sub.f64 	%fd123, %fd121, %fd122;
	sub.f64 	%fd124, %fd122, %fd121;
	setp.lt.f64 	%p58, %fd123, %fd124;
	selp.f64 	%fd125, %fd124, %fd123, %p58;
	st.global.f64 	[%rd95+1024], %fd125;
	ld.global.f64 	%fd126, [%rd93+2048];
	ld.global.f64 	%fd127, [%rd94+2048];
	sub.f64 	%fd128, %fd126, %fd127;
	sub.f64 	%fd129, %fd127, %fd126;
	setp.lt.f64 	%p59, %fd128, %fd129;
	selp.f64 	%fd130, %fd129, %fd128, %p59;
	st.global.f64 	[%rd95+2048], %fd130;
	ld.global.f64 	%fd131, [%rd93+3072];
	ld.global.f64 	%fd132, [%rd94+3072];
	sub.f64 	%fd133, %fd131, %fd132;
	sub.f64 	%fd134, %fd132, %fd131;
	setp.lt.f64 	%p60, %fd133, %fd134;
	selp.f64 	%fd135, %fd134, %fd133, %p60;
	st.global.f64 	[%rd95+3072], %fd135;
	add.s32 	%r75, %r75, 4;
$L__BB10_54:
	setp.eq.s32 	%p61, %r24, 0;
	@%p61 bra 	$L__BB10_59;
	setp.eq.s32 	%p62, %r24, 1;
	@%p62 bra 	$L__BB10_57;
	shl.b32 	%r64, %r75, 7;
	add.s32 	%r65, %r64, %r4;
	mul.wide.s32 	%rd96, %r65, 8;
	add.s64 	%rd97, %rd13, %rd96;
	add.s64 	%rd98, %rd14, %rd96;
	ld.global.f64 	%fd136, [%rd97];
	ld.global.f64 	%fd137, [%rd98];
	sub.f64 	%fd138, %fd136, %fd137;
	sub.f64 	%fd139, %fd137, %fd136;
	setp.lt.f64 	%p63, %fd138, %fd139;
	selp.f64 	%fd140, %fd139, %fd138, %p63;
	add.s64 	%rd99, %rd15, %rd96;
	st.global.f64 	[%rd99], %fd140;
	ld.global.f64 	%fd141, [%rd97+1024];
	ld.global.f64 	%fd142, [%rd98+1024];
	sub.f64 	%fd143, %fd141, %fd142;
	sub.f64 	%fd144, %fd142, %fd141;
	setp.lt.f64 	%p64, %fd143, %fd144;
	selp.f64 	%fd145, %fd144, %fd143, %p64;
	st.global.f64 	[%rd99+1024], %fd145;
	add.s32 	%r75, %r75, 2;
$L__BB10_57:
	and.b32  	%r66, %r42, 1;
	setp.eq.b32 	%p65, %r66, 1;
	not.pred 	%p66, %p65;
	@%p66 bra 	$L__BB10_59;
	shl.b32 	%r67, %r75, 7;
	add.s32 	%r68, %r67, %r4;
	mul.wide.s32 	%rd100, %r68, 8;
	add.s64 	%rd101, %rd13, %rd100;
	add.s64 	%rd102, %rd14, %rd100;
	ld.global.f64 	%fd146, [%rd101];
	ld.global.f64 	%fd147, [%rd102];
	sub.f64 	%fd148, %fd146, %fd147;
	sub.f64 	%fd149, %fd147, %fd146;
	setp.lt.f64 	%p67, %fd148, %fd149;
	selp.f64 	%fd150, %fd149, %fd148, %p67;
	add.s64 	%rd103, %rd15, %rd100;
	st.global.f64 	[%rd103], %fd150;
$L__BB10_59:
	ret;

}
	// .globl	_ZN3cub18CUB_300001_SM_10006detail9transform16transform_kernelINS2_10policy_hubILb1EN4cuda3std3__45tupleIJN6thrust24THRUST_300001_SM_1000_NS6detail15normal_iteratorINSA_10device_ptrIdEEEEEEEE10policy1000Ei11abs_functorIdESF_JPdEEEvT0_iT1_T2_DpNS2_10kernel_argIT3_EE
.visible .entry _ZN3cub18CUB_300001_SM_10006detail9transform16transform_kernelINS2_10policy_hubILb1EN4cuda3std3__45tupleIJN6thrust24THRUST_300001_SM_1000_NS6detail15normal_iteratorINSA_10device_ptrIdEEEEEEEE10policy1000Ei11abs_functorIdESF_JPdEEEvT0_iT1_T2_DpNS2_10kernel_argIT3_EE(
	.param .u32 _ZN3cub18CUB_300001_SM_10006detail9transform16transform_kernelINS2_10policy_hubILb1EN4cuda3std3__45tupleIJN6thrust24THRUST_300001_SM_1000_NS6detail15normal_iteratorINSA_10device_ptrIdEEEEEEEE10policy1000Ei11abs_functorIdESF_JPdEEEvT0_iT1_T2_DpNS2_10kernel_argIT3_EE_param_0,
	.param .u32 _ZN3cub18CUB_300001_SM_10006detail9transform16transform_kernelINS2_10policy_hubILb1EN4cuda3std3__45tupleIJN6thrust24THRUST_300001_SM_1000_NS6detail15normal_iteratorINSA_10device_ptrIdEEEEEEEE10policy1000Ei11abs_functorIdESF_JPdEEEvT0_iT1_T2_DpNS2_10kernel_argIT3_EE_param_1,
	.param .align 1 .b8 _ZN3cub18CUB_300001_SM_10006detail9transform16transform_kernelINS2_10policy_hubILb1EN4cuda3std3__45tupleIJN6thrust24THRUST_300001_SM_1000_NS6detail15normal_iteratorINSA_10device_ptrIdEEEEEEEE10policy1000Ei11abs_functorIdESF_JPdEEEvT0_iT1_T2_DpNS2_10kernel_argIT3_EE_param_2[1],
	.param .align 8 .b8 _ZN3cub18CUB_300001_SM_10006detail9transform16transform_kernelINS2_10policy_hubILb1EN4cuda3std3__45tupleIJN6thrust24THRUST_300001_SM_1000_NS6detail15normal_iteratorINSA_10device_ptrIdEEEEEEEE10policy1000Ei11abs_functorIdESF_JPdEEEvT0_iT1_T2_DpNS2_10kernel_argIT3_EE_param_3[8],
	.param .align 8 .b8 _ZN3cub18CUB_300001_SM_10006detail9transform16transform_kernelINS2_10policy_hubILb1EN4cuda3std3__45tupleIJN6thrust24THRUST_300001_SM_1000_NS6detail15normal_iteratorINSA_10device_ptrIdEEEEEEEE10policy1000Ei11abs_functorIdESF_JPdEEEvT0_iT1_T2_DpNS2_10kernel_argIT3_EE_param_4[16]
)
.maxntid 128
{
	.reg .pred 	%p<81>;
	.reg .b32 	%r<84>;
	.reg .b64 	%rd<65>;
	.reg .b64 	%fd<133>;

	ld.param.u32 	%r50, [_ZN3cub18CUB_300001_SM_10006detail9transform16transform_kernelINS2_10policy_hubILb1EN4cuda3std3__45tupleIJN6thrust24THRUST_300001_SM_1000_NS6detail15normal_iteratorINSA_10device_ptrIdEEEEEEEE10policy1000Ei11abs_functorIdESF_JPdEEEvT0_iT1_T2_DpNS2_10kernel_argIT3_EE_param_0];
	ld.param.u64 	%rd15, [_ZN3cub18CUB_300001_SM_10006detail9transform16transform_kernelINS2_10policy_hubILb1EN4cuda3std3__45tupleIJN6thrust24THRUST_300001_SM_1000_NS6detail15normal_iteratorINSA_10device_ptrIdEEEEEEEE10policy1000Ei11abs_functorIdESF_JPdEEEvT0_iT1_T2_DpNS2_10kernel_argIT3_EE_param_4];
	ld.param.u64 	%rd16, [_ZN3cub18CUB_300001_SM_10006detail9transform16transform_kernelINS2_10policy_hubILb1EN4cuda3std3__45tupleIJN6thrust24THRUST_300001_SM_1000_NS6detail15normal_iteratorINSA_10device_ptrIdEEEEEEEE10policy1000Ei11abs_functorIdESF_JPdEEEvT0_iT1_T2_DpNS2_10kernel_argIT3_EE_param_3];
	ld.param.u32 	%r49, [_ZN3cub18CUB_300001_SM_10006detail9transform16transform_kernelINS2_10policy_hubILb1EN4cuda3std3__45tupleIJN6thrust24THRUST_300001_SM_1000_NS6detail15normal_iteratorINSA_10device_ptrIdEEEEEEEE10policy1000Ei11abs_functorIdESF_JPdEEEvT0_iT1_T2_DpNS2_10kernel_argIT3_EE_param_1];
	cvta.to.global.u64 	%rd1, %rd16;
	cvta.to.global.u64 	%rd2, %rd15;
	shl.b32 	%r1, %r49, 7;
	mov.u32 	%r51, %ctaid.x;
	mul.lo.s32 	%r2, %r1, %r51;
	sub.s32 	%r3, %r50, %r2;
	min.s32 	%r4, %r1, %r3;
	shl.b32 	%r5, %r4, 3;
	mov.u32 	%r6, %tid.x;
	shl.b32 	%r72, %r6, 7;
	setp.ge.s32 	%p1, %r72, %r5;
	@%p1 bra 	$L__BB11_3;
	mul.wide.u32 	%rd17, %r6, 128;
	add.s64 	%rd18, %rd2, %rd17;
	mul.wide.s32 	%rd19, %r2, 8;
	add.s64 	%rd63, %rd18, %rd19;
$L__BB11_2:
	.pragma "nounroll";
	// begin inline asm
	prefetch.global.L2 [%rd63];
	// end inline asm
	add.s32 	%r72, %r72, 16384;
	add.s64 	%rd63, %rd63, 16384;
	setp.lt.s32 	%p2, %r72, %r5;
	@%p2 bra 	$L__BB11_2;
$L__BB11_3:
	mul.wide.s32 	%rd21, %r2, 8;
	add.s64 	%rd6, %rd2, %rd21;
	add.s64 	%rd7, %rd1, %rd21;
	setp.gt.s32 	%p3, %r1, %r3;
	@%p3 bra 	$L__BB11_17;
	setp.lt.s32 	%p4, %r49, 1;
	@%p4 bra 	$L__BB11_58;
	and.b32  	%r10, %r49, 15;
	setp.lt.u32 	%p5, %r49, 16;
	mov.b32 	%r79, 0;
	@%p5 bra 	$L__BB11_8;
	and.b32  	%r79, %r49, 2147483632;
	neg.s32 	%r74, %r79;
	add.s32 	%r73, %r6, 1152;
	mul.wide.u32 	%rd64, %r6, 8;
$L__BB11_7:
	.pragma "nounroll";
	mul.wide.s32 	%rd22, %r73, 8;
	add.s64 	%rd23, %rd22, 3072;
	add.s64 	%rd24, %rd6, %rd64;
	ld.global.f64 	%fd1, [%rd24];
	neg.f64 	%fd2, %fd1;
	setp.lt.f64 	%p6, %fd1, 0d0000000000000000;
	selp.f64 	%fd3, %fd2, %fd1, %p6;
	add.s64 	%rd25, %rd7, %rd64;
	st.global.f64 	[%rd25], %fd3;
	ld.global.f64 	%fd4, [%rd24+1024];
	neg.f64 	%fd5, %fd4;
	setp.lt.f64 	%p7, %fd4, 0d0000000000000000;
	selp.f64 	%fd6, %fd5, %fd4, %p7;
	st.global.f64 	[%rd25+1024], %fd6;
	ld.global.f64 	%fd7, [%rd24+2048];
	neg.f64 	%fd8, %fd7;
	setp.lt.f64 	%p8, %fd7, 0d0000000000000000;
	selp.f64 	%fd9, %fd8, %fd7, %p8;
	st.global.f64 	[%rd25+2048], %fd9;
	ld.global.f64 	%fd10, [%rd24+3072];
	neg.f64 	%fd11, %fd10;
	setp.lt.f64 	%p9, %fd10, 0d0000000000000000;
	selp.f64 	%fd12, %fd11, %fd10, %p9;
	st.global.f64 	[%rd25+3072], %fd12;
	ld.global.f64 	%fd13, [%rd24+4096];
	neg.f64 	%fd14, %fd13;
	setp.lt.f64 	%p10, %fd13, 0d0000000000000000;
	selp.f64 	%fd15, %fd14, %fd13, %p10;
	st.global.f64 	[%rd25+4096], %fd15;
	ld.global.f64 	%fd16, [%rd24+5120];
	neg.f64 	%fd17, %fd16;
	setp.lt.f64 	%p11, %fd16, 0d0000000000000000;
	selp.f64 	%fd18, %fd17, %fd16, %p11;
	st.global.f64 	[%rd25+5120], %fd18;
	ld.global.f64 	%fd19, [%rd24+6144];
	neg.f64 	%fd20, %fd19;
	setp.lt.f64 	%p12, %fd19, 0d0000000000000000;
	selp.f64 	%fd21, %fd20, %fd19, %p12;
	st.global.f64 	[%rd25+6144], %fd21;
	ld.global.f64 	%fd22, [%rd24+7168];
	neg.f64 	%fd23, %fd22;
	setp.lt.f64 	%p13, %fd22, 0d0000000000000000;
	selp.f64 	%fd24, %fd23, %fd22, %p13;
	st.global.f64 	[%rd25+7168], %fd24;
	ld.global.f64 	%fd25, [%rd24+8192];
	neg.f64 	%fd26, %fd25;
	setp.lt.f64 	%p14, %fd25, 0d0000000000000000;
	selp.f64 	%fd27, %fd26, %fd25, %p14;
	st.global.f64 	[%rd25+8192], %fd27;
	add.s64 	%rd26, %rd6, %rd23;
	ld.global.f64 	%fd28, [%rd26+-3072];
	neg.f64 	%fd29, %fd28;
	setp.lt.f64 	%p15, %fd28, 0d0000000000000000;
	selp.f64 	%fd30, %fd29, %fd28, %p15;
	add.s64 	%rd27, %rd7, %rd23;
	st.global.f64 	[%rd27+-3072], %fd30;
	ld.global.f64 	%fd31, [%rd26+-2048];
	neg.f64 	%fd32, %fd31;
	setp.lt.f64 	%p16, %fd31, 0d0000000000000000;
	selp.f64 	%fd33, %fd32, %fd31, %p16;
	st.global.f64 	[%rd27+-2048], %fd33;
	ld.global.f64 	%fd34, [%rd26+-1024];
	neg.f64 	%fd35, %fd34;
	setp.lt.f64 	%p17, %fd34, 0d0000000000000000;
	selp.f64 	%fd36, %fd35, %fd34, %p17;
	st.global.f64 	[%rd27+-1024], %fd36;
	ld.global.f64 	%fd37, [%rd26];
	neg.f64 	%fd38, %fd37;
	setp.lt.f64 	%p18, %fd37, 0d0000000000000000;
	selp.f64 	%fd39, %fd38, %fd37, %p18;
	st.global.f64 	[%rd27], %fd39;
	ld.global.f64 	%fd40, [%rd26+1024];
	neg.f64 	%fd41, %fd40;
	setp.lt.f64 	%p19, %fd40, 0d0000000000000000;
	selp.f64 	%fd42, %fd41, %fd40, %p19;
	st.global.f64 	[%rd27+1024], %fd42;
	ld.global.f64 	%fd43, [%rd26+2048];
	neg.f64 	%fd44, %fd43;
	setp.lt.f64 	%p20, %fd43, 0d0000000000000000;
	selp.f64 	%fd45, %fd44, %fd43, %p20;
	st.global.f64 	[%rd27+2048], %fd45;
	ld.global.f64 	%fd46, [%rd26+3072];
	neg.f64 	%fd47, %fd46;
	setp.lt.f64 	%p21, %fd46, 0d0000000000000000;
	selp.f64 	%fd48, %fd47, %fd46, %p21;
	st.global.f64 	[%rd27+3072], %fd48;
	add.s32 	%r74, %r74, 16;
	add.s32 	%r73, %r73, 2048;
	add.s64 	%rd64, %rd64, 16384;
	setp.eq.s32 	%p22, %r74, 0;
	@%p22 bra 	$L__BB11_8;
	bra.uni 	$L__BB11_7;
$L__BB11_8:
	setp.eq.s32 	%p23, %r10, 0;
	@%p23 bra 	$L__BB11_58;
	and.b32  	%r37, %r49, 7;
	setp.lt.u32 	%p24, %r10, 8;
	@%p24 bra 	$L__BB11_11;
	shl.b32 	%r53, %r79, 7;
	add.s32 	%r54, %r53, %r6;
	mul.wide.s32 	%rd28, %r54, 8;
	add.s64 	%rd29, %rd6, %rd28;
	ld.global.f64 	%fd49, [%rd29];
	neg.f64 	%fd50, %fd49;
	setp.lt.f64 	%p25, %fd49, 0d0000000000000000;
	selp.f64 	%fd51, %fd50, %fd49, %p25;
	add.s64 	%rd30, %rd7, %rd28;
	st.global.f64 	[%rd30], %fd51;
	ld.global.f64 	%fd52, [%rd29+1024];
	neg.f64 	%fd53, %fd52;
	setp.lt.f64 	%p26, %fd52, 0d0000000000000000;
	selp.f64 	%fd54, %fd53, %fd52, %p26;
	st.global.f64 	[%rd30+1024], %fd54;
	ld.global.f64 	%fd55, [%rd29+2048];
	neg.f64 	%fd56, %fd55;
	setp.lt.f64 	%p27, %fd55, 0d0000000000000000;
	selp.f64 	%fd57, %fd56, %fd55, %p27;
	st.global.f64 	[%rd30+2048], %fd57;
	ld.global.f64 	%fd58, [%rd29+3072];
	neg.f64 	%fd59, %fd58;
	setp.lt.f64 	%p28, %fd58, 0d0000000000000000;
	selp.f64 	%fd60, %fd59, %fd58, %p28;
	st.global.f64 	[%rd30+3072], %fd60;
	ld.global.f64 	%fd61, [%rd29+4096];
	neg.f64 	%fd62, %fd61;
	setp.lt.f64 	%p29, %fd61, 0d0000000000000000;
	selp.f64 	%fd63, %fd62, %fd61, %p29;
	st.global.f64 	[%rd30+4096], %fd63;
	ld.global.f64 	%fd64, [%rd29+5120];
	neg.f64 	%fd65, %fd64;
	setp.lt.f64 	%p30, %fd64, 0d0000000000000000;
	selp.f64 	%fd66, %fd65, %fd64, %p30;
	st.global.f64 	[%rd30+5120], %fd66;
	ld.global.f64 	%fd67, [%rd29+6144];
	neg.f64 	%fd68, %fd67;
	setp.lt.f64 	%p31, %fd67, 0d0000000000000000;
	selp.f64 	%fd69, %fd68, %fd67, %p31;
	st.global.f64 	[%rd30+6144], %fd69;
	ld.global.f64 	%fd70, [%rd29+7168];
	neg.f64 	%fd71, %fd70;
	setp.lt.f64 	%p32, %fd70, 0d0000000000000000;
	selp.f64 	%fd72, %fd71, %fd70, %p32;
	st.global.f64 	[%rd30+7168], %fd72;
	add.s32 	%r79, %r79, 8;
$L__BB11_11:
	setp.eq.s32 	%p33, %r37, 0;
	@%p33 bra 	$L__BB11_58;
	and.b32  	%r40, %r49, 3;
	setp.lt.u32 	%p34, %r37, 4;
	@%p34 bra 	$L__BB11_14;
	shl.b32 	%r55, %r79, 7;
	add.s32 	%r56, %r55, %r6;
	mul.wide.s32 	%rd31, %r56, 8;
	add.s64 	%rd32, %rd6, %rd31;
	ld.global.f64 	%fd73, [%rd32];
	neg.f64 	%fd74, %fd73;
	setp.lt.f64 	%p35, %fd73, 0d0000000000000000;
	selp.f64 	%fd75, %fd74, %fd73, %p35;
	add.s64 	%rd33, %rd7, %rd31;
	st.global.f64 	[%rd33], %fd75;
	ld.global.f64 	%fd76, [%rd32+1024];
	neg.f64 	%fd77, %fd76;
	setp.lt.f64 	%p36, %fd76, 0d0000000000000000;
	selp.f64 	%fd78, %fd77, %fd76, %p36;
	st.global.f64 	[%rd33+1024], %fd78;
	ld.global.f64 	%fd79, [%rd32+2048];
	neg.f64 	%fd80, %fd79;
	setp.lt.f64 	%p37, %fd79, 0d0000000000000000;
	selp.f64 	%fd81, %fd80, %fd79, %p37;
	st.global.f64 	[%rd33+2048], %fd81;
	ld.global.f64 	%fd82, [%rd32+3072];
	neg.f64 	%fd83, %fd82;
	setp.lt.f64 	%p38, %fd82, 0d0000000000000000;
	selp.f64 	%fd84, %fd83, %fd82, %p38;
	st.global.f64 	[%rd33+3072], %fd84;
	add.s32 	%r79, %r79, 4;
$L__BB11_14:
	setp.eq.s32 	%p39, %r40, 0;
	@%p39 bra 	$L__BB11_58;
	shl.b32 	%r57, %r79, 7;
	add.s32 	%r83, %r6, %r57;
	neg.s32 	%r82, %r40;
$L__BB11_16:
	.pragma "nounroll";
	mul.wide.s32 	%rd35, %r83, 8;
	add.s64 	%rd36, %rd7, %rd35;
	add.s64 	%rd37, %rd6, %rd35;
	ld.global.f64 	%fd85, [%rd37];
	neg.f64 	%fd86, %fd85;
	setp.lt.f64 	%p40, %fd85, 0d0000000000000000;
	selp.f64 	%fd87, %fd86, %fd85, %p40;
	st.global.f64 	[%rd36], %fd87;
	add.s32 	%r83, %r83, 128;
	add.s32 	%r82, %r82, 1;
	setp.ne.s32 	%p41, %r82, 0;
	@%p41 bra 	$L__BB11_16;
	bra.uni 	$L__BB11_58;
$L__BB11_17:
	setp.lt.s32 	%p42, %r49, 1;
	@%p42 bra 	$L__BB11_58;
	and.b32  	%r14, %r49, 7;
	setp.lt.u32 	%p43, %r49, 8;
	mov.b32 	%r76, 0;
	@%p43 bra 	$L__BB11_37;
	and.b32  	%r76, %r49, 2147483640;
	mov.b32 	%r75, 0;
$L__BB11_20:
	.pragma "nounroll";
	shl.b32 	%r60, %r75, 7;
	add.s32 	%r21, %r60, %r6;
	setp.ge.s32 	%p44, %r21, %r4;
	@%p44 bra 	$L__BB11_22;
	mul.wide.u32 	%rd38, %r21, 8;
	add.s64 	%rd39, %rd6, %rd38;
	ld.global.f64 	%fd88, [%rd39];
	neg.f64 	%fd89, %fd88;
	setp.lt.f64 	%p45, %fd88, 0d0000000000000000;
	selp.f64 	%fd90, %fd89, %fd88, %p45;
	add.s64 	%rd40, %rd7, %rd38;
	st.global.f64 	[%rd40], %fd90;
$L__BB11_22:
	add.s32 	%r61, %r21, 128;
	setp.ge.s32 	%p46, %r61, %r4;
	mul.wide.s32 	%rd41, %r61, 8;
	add.s64 	%rd11, %rd6, %rd41;
	add.s64 	%rd12, %rd7, %rd41;
	@%p46 bra 	$L__BB11_24;
	ld.global.f64 	%fd91, [%rd11];
	neg.f64 	%fd92, %fd91;
	setp.lt.f64 	%p47, %fd91, 0d0000000000000000;
	selp.f64 	%fd93, %fd92, %fd91, %p47;
	st.global.f64 	[%rd12], %fd93;
$L__BB11_24:
	add.s32 	%r62, %r21, 256;
	setp.ge.s32 	%p48, %r62, %r4;
	@%p48 bra 	$L__BB11_26;
	ld.global.f64 	%fd94, [%rd11+1024];
	neg.f64 	%fd95, %fd94;
	setp.lt.f64 	%p49, %fd94, 0d0000000000000000;
	selp.f64 	%fd96, %fd95, %fd94, %p49;
	st.global.f64 	[%rd12+1024], %fd96;
$L__BB11_26:
	add.s32 	%r63, %r21, 384;
	setp.ge.s32 	%p50, %r63, %r4;
	@%p50 bra 	$L__BB11_28;
	ld.global.f64 	%fd97, [%rd11+2048];
	neg.f64 	%fd98, %fd97;
	setp.lt.f64 	%p51, %fd97, 0d0000000000000000;
	selp.f64 	%fd99, %fd98, %fd97, %p51;
	st.global.f64 	[%rd12+2048], %fd99;
$L__BB11_28:
	add.s32 	%r64, %r21, 512;
	setp.ge.s32 	%p52, %r64, %r4;
	@%p52 bra 	$L__BB11_30;
	ld.global.f64 	%fd100, [%rd11+3072];
	neg.f64 	%fd101, %fd100;
	setp.lt.f64 	%p53, %fd100, 0d0000000000000000;
	selp.f64 	%fd102, %fd101, %fd100, %p53;
	st.global.f64 	[%rd12+3072], %fd102;
$L__BB11_30:
	add.s32 	%r65, %r21, 640;
	setp.ge.s32 	%p54, %r65, %r4;
	@%p54 bra 	$L__BB11_32;
	ld.global.f64 	%fd103, [%rd11+4096];
	neg.f64 	%fd104, %fd103;
	setp.lt.f64 	%p55, %fd103, 0d0000000000000000;
	selp.f64 	%fd105, %fd104, %fd103, %p55;
	st.global.f64 	[%rd12+4096], %fd105;
$L__BB11_32:
	add.s32 	%r66, %r21, 768;
	setp.ge.s32 	%p56, %r66, %r4;
	@%p56 bra 	$L__BB11_34;
	ld.global.f64 	%fd106, [%rd11+5120];
	neg.f64 	%fd107, %fd106;
	setp.lt.f64 	%p57, %fd106, 0d0000000000000000;
	selp.f64 	%fd108, %fd107, %fd106, %p57;
	st.global.f64 	[%rd12+5120], %fd108;
$L__BB11_34:
	add.s32 	%r67, %r21, 896;
	setp.ge.s32 	%p58, %r67, %r4;
	@%p58 bra 	$L__BB11_36;
	ld.global.f64 	%fd109, [%rd11+6144];
	neg.f64 	%fd110, %fd109;
	setp.lt.f64 	%p59, %fd109, 0d0000000000000000;
	selp.f64 	%fd111, %fd110, %fd109, %p59;
	st.global.f64 	[%rd12+6144], %fd111;
$L__BB11_36:
	add.s32 	%r75, %r75, 8;
	setp.ne.s32 	%p60, %r75, %r76;
	@%p60 bra 	$L__BB11_20;
$L__BB11_37:
	setp.eq.s32 	%p61, %r14, 0;
	@%p61 bra 	$L__BB11_58;
	and.b32  	%r24, %r49, 3;
	setp.lt.u32 	%p62, %r14, 4;
	@%p62 bra 	$L__BB11_48;
	shl.b32 	%r68, %r76, 7;
	add.s32 	%r25, %r68, %r6;
	setp.ge.s32 	%p63, %r25, %r4;
	@%p63 bra 	$L__BB11_41;
	mul.wide.s32 	%rd42, %r25, 8;
	add.s64 	%rd43, %rd6, %rd42;
	ld.global.f64 	%fd112, [%rd43];
	neg.f64 	%fd113, %fd112;
	setp.lt.f64 	%p64, %fd112, 0d0000000000000000;
	selp.f64 	%fd114, %fd113, %fd112, %p64;
	add.s64 	%rd44, %rd7, %rd42;
	st.global.f64 	[%rd44], %fd114;
$L__BB11_41:
	add.s32 	%r26, %r25, 128;
	setp.ge.s32 	%p65, %r26, %r4;
	@%p65 bra 	$L__BB11_43;
	mul.wide.s32 	%rd45, %r26, 8;
	add.s64 	%rd46, %rd6, %rd45;
	ld.global.f64 	%fd115, [%rd46];
	neg.f64 	%fd116, %fd115;
	setp.lt.f64 	%p66, %fd115, 0d0000000000000000;
	selp.f64 	%fd117, %fd116, %fd115, %p66;
	add.s64 	%rd47, %rd7, %rd45;
	st.global.f64 	[%rd47], %fd117;
$L__BB11_43:
	add.s32 	%r27, %r25, 256;
	setp.ge.s32 	%p67, %r27, %r4;
	@%p67 bra 	$L__BB11_45;
	mul.wide.s32 	%rd48, %r27, 8;
	add.s64 	%rd49, %rd6, %rd48;
	ld.global.f64 	%fd118, [%rd49];
	neg.f64 	%fd119, %fd118;
	setp.lt.f64 	%p68, %fd118, 0d0000000000000000;
	selp.f64 	%fd120, %fd119, %fd118, %p68;
	add.s64 	%rd50, %rd7, %rd48;
	st.global.f64 	[%rd50], %fd120;
$L__BB11_45:
	add.s32 	%r28, %r25, 384;
	setp.ge.s32 	%p69, %r28, %r4;
	@%p69 bra 	$L__BB11_47;
	mul.wide.s32 	%rd51, %r28, 8;
	add.s64 	%rd52, %rd6, %rd51;
	ld.global.f64 	%fd121, [%rd52];
	neg.f64 	%fd122, %fd121;
	setp.lt.f64 	%p70, %fd121, 0d0000000000000000;
	selp.f64 	%fd123, %fd122, %fd121, %p70;
	add.s64 	%rd53, %rd7, %rd51;
	st.global.f64 	[%rd53], %fd123;
$L__BB11_47:
	add.s32 	%r76, %r76, 4;
$L__BB11_48:
	setp.eq.s32 	%p71, %r24, 0;
	@%p71 bra 	$L__BB11_58;
	setp.eq.s32 	%p72, %r24, 1;
	@%p72 bra 	$L__BB11_55;
	shl.b32 	%r69, %r76, 7;
	add.s32 	%r31, %r69, %r6;
	setp.ge.s32 	%p73, %r31, %r4;
	@%p73 bra 	$L__BB11_52;
	mul.wide.s32 	%rd54, %r31, 8;
	add.s64 	%rd55, %rd6, %rd54;
	ld.global.f64 	%fd124, [%rd55];
	neg.f64 	%fd125, %fd124;
	setp.lt.f64 	%p74, %fd124, 0d0000000000000000;
	selp.f64 	%fd126, %fd125, %fd124, %p74;
	add.s64 	%rd56, %rd7, %rd54;
	st.global.f64 	[%rd56], %fd126;
$L__BB11_52:
	add.s32 	%r32, %r31, 128;
	setp.ge.s32 	%p75, %r32, %r4;
	@%p75 bra 	$L__BB11_54;
	mul.wide.s32 	%rd57, %r32, 8;
	add.s64 	%rd58, %rd6, %rd57;
	ld.global.f64 	%fd127, [%rd58];
	neg.f64 	%fd128, %fd127;
	setp.lt.f64 	%p76, %fd127, 0d0000000000000000;
	selp.f64 	%fd129, %fd128, %fd127, %p76;
	add.s64 	%rd59, %rd7, %rd57;
	st.global.f64 	[%rd59], %fd129;
$L__BB11_54:
	add.s32 	%r76, %r76, 2;
$L__BB11_55:
	and.b32  	%r70, %r49, 1;
	setp.eq.b32 	%p77, %r70, 1;
	not.pred 	%p78, %p77;
	@%p78 bra 	$L__BB11_58;
	shl.b32 	%r71, %r76, 7;
	add.s32 	%r35, %r71, %r6;
	setp.ge.s32 	%p79, %r35, %r4;
	@%p79 bra 	$L__BB11_58;
	mul.wide.s32 	%rd60, %r35, 8;
	add.s64 	%rd61, %rd6, %rd60;
	ld.global.f64 	%fd130, [%rd61];
	neg.f64 	%fd131, %fd130;
	setp.lt.f64 	%p80, %fd130, 0d0000000000000000;
	selp.f64 	%fd132, %fd131, %fd130, %p80;
	add.s64 	%rd62, %rd7, %rd60;
	st.global.f64 	[%rd62], %fd132;
$L__BB11_58:
	ret;

}
	// .globl	_ZN3cub18CUB_300001_SM_10006detail9transform16transform_kernelINS2_10policy_hubILb1EN4cuda3std3__45tupleIJN6thrust24THRUST_300001_SM_1000_NS6detail15normal_iteratorINSA_10device_ptrIdEEEEEEEE10policy1000El11abs_functorIdESF_JPdEEEvT0_iT1_T2_DpNS2_10kernel_argIT3_EE
.visible .entry _ZN3cub18CUB_300001_SM_10006detail9transform16transform_kernelINS2_10policy_hubILb1EN4cuda3std3__45tupleIJN6thrust24THRUST_300001_SM_1000_NS6detail15normal_iteratorINSA_10device_ptrIdEEEEEEEE10policy1000El11abs_functorIdESF_JPdEEEvT0_iT1_T2_DpNS2_10kernel_argIT3_EE(
	.param .u64 _ZN3cub18CUB_300001_SM_10006detail9transform16transform_kernelINS2_10policy_hubILb1EN4cuda3std3__45tupleIJN6thrust24THRUST_300001_SM_1000_NS6detail15normal_iteratorINSA_10device_ptrIdEEEEEEEE10policy1000El11abs_functorIdESF_JPdEEEvT0_iT1_T2_DpNS2_10kernel_argIT3_EE_param_0,
	.param .u32 _ZN3cub18CUB_300001_SM_10006detail9transform16transform_kernelINS2_10policy_hubILb1EN4cuda3std3__45tupleIJN6thrust24THRUST_300001_SM_1000_NS6detail15normal_iteratorINSA_10device_ptrIdEEEEEEEE10policy1000El11abs_functorIdESF_JPdEEEvT0_iT1_T2_DpNS2_10kernel_argIT3_EE_param_1,
	.param .align 1 .b8 _ZN3cub18CUB_300001_SM_10006detail9transform16transform_kernelINS2_10policy_hubILb1EN4cuda3std3__45tupleIJN6thrust24THRUST_300001_SM_1000_NS6detail15normal_iteratorINSA_10device_ptrIdEEEEEEEE10policy1000El11abs_functorIdESF_JPdEEEvT0_iT1_T2_DpNS2_10kernel_argIT3_EE_param_2[1],
	.param .align 8 .b8 _ZN3cub18CUB_300001_SM_10006detail9transform16transform_kernelINS2_10policy_hubILb1EN4cuda3std3__45tupleIJN6thrust24THRUST_300001_SM_1000_NS6detail15normal_iteratorINSA_10device_ptrIdEEEEEEEE10policy1000El11abs_functorIdESF_JPdEEEvT0_iT1_T2_DpNS2_10kernel_argIT3_EE_param_3[8],
	.param .align 8 .b8 _ZN3cub18CUB_300001_SM_10006detail9transform16transform_kernelINS2_10policy_hubILb1EN4cuda3std3__45tupleIJN6thrust24THRUST_300001_SM_1000_NS6detail15normal_iteratorINSA_10device_ptrIdEEEEEEEE10policy1000El11abs_functorIdESF_JPdEEEvT0_iT1_T2_DpNS2_10kernel_argIT3_EE_param_4[16]
)
.maxntid 128
{
	.reg .pred 	%p<81>;
	.reg .b32 	%r<81>;
	.reg .b64 	%rd<71>;
	.reg .b64 	%fd<133>;

	ld.param.u64 	%rd16, [_ZN3cub18CUB_300001_SM_10006detail9transform16transform_kernelINS2_10policy_hubILb1EN4cuda3std3__45tupleIJN6thrust24THRUST_300001_SM_1000_NS6detail15normal_iteratorINSA_10device_ptrIdEEEEEEEE10policy1000El11abs_functorIdESF_JPdEEEvT0_iT1_T2_DpNS2_10kernel_argIT3_EE_param_0];
	ld.param.u64 	%rd17, [_ZN3cub18CUB_300001_SM_10006detail9transform16transform_kernelINS2_10policy_hubILb1EN4cuda3std3__45tupleIJN6thrust24THRUST_300001_SM_1000_NS6detail15normal_iteratorINSA_10device_ptrIdEEEEEEEE10policy1000El11abs_functorIdESF_JPdEEEvT0_iT1_T2_DpNS2_10kernel_argIT3_EE_param_4];
	ld.param.u64 	%rd18, [_ZN3cub18CUB_300001_SM_10006detail9transform16transform_kernelINS2_10policy_hubILb1EN4cuda3std3__45tupleIJN6thrust24THRUST_300001_SM_1000_NS6detail15normal_iteratorINSA_10device_ptrIdEEEEEEEE10policy1000El11abs_functorIdESF_JPdEEEvT0_iT1_T2_DpNS2_10kernel_argIT3_EE_param_3];
	ld.param.u32 	%r47, [_ZN3cub18CUB_300001_SM_10006detail9transform16transform_kernelINS2_10policy_hubILb1EN4cuda3std3__45tupleIJN6thrust24THRUST_300001_SM_1000_NS6detail15normal_iteratorINSA_10device_ptrIdEEEEEEEE10policy1000El11abs_functorIdESF_JPdEEEvT0_iT1_T2_DpNS2_10kernel_argIT3_EE_param_1];
	cvta.to.global.u64 	%rd1, %rd18;
	cvta.to.global.u64 	%rd2, %rd17;
	shl.b32 	%r1, %r47, 7;
	mov.u32 	%r48, %ctaid.x;
	cvt.u64.u32 	%rd19, %r48;
	cvt.s64.s32 	%rd20, %r1;
	mul.lo.s64 	%rd3, %rd20, %rd19;
	sub.s64 	%rd21, %rd16, %rd3;
	min.s64 	%rd22, %rd21, %rd20;
	cvt.u32.u64 	%r2, %rd22;
	shl.b32 	%r3, %r2, 3;
	mov.u32 	%r4, %tid.x;
	shl.b32 	%r69, %r4, 7;
	setp.ge.s32 	%p1, %r69, %r3;
	@%p1 bra 	$L__BB12_3;
	shl.b64 	%rd23, %rd3, 3;
	add.s64 	%rd24, %rd2, %rd23;
	mul.wide.u32 	%rd25, %r4, 128;
	add.s64 	%rd69, %rd24, %rd25;
$L__BB12_2:
	.pragma "nounroll";
	// begin inline asm
	prefetch.global.L2 [%rd69];
	// end inline asm
	add.s32 	%r69, %r69, 16384;
	add.s64 	%rd69, %rd69, 16384;
	setp.lt.s32 	%p2, %r69, %r3;
	@%p2 bra 	$L__BB12_2;
$L__BB12_3:
	shl.b64 	%rd27, %rd3, 3;
	add.s64 	%rd7, %rd2, %rd27;
	add.s64 	%rd8, %rd1, %rd27;
	setp.eq.s32 	%p3, %r1, %r2;
	@%p3 bra 	$L__BB12_45;
	setp.lt.s32 	%p4, %r47, 1;
	@%p4 bra 	$L__BB12_58;
	and.b32  	%r8, %r47, 7;
	setp.lt.u32 	%p5, %r47, 8;
	mov.b32 	%r78, 0;
	@%p5 bra 	$L__BB12_24;
	and.b32  	%r78, %r47, 2147483640;
	mov.b32 	%r72, 0;
$L__BB12_7:
	.pragma "nounroll";
	shl.b32 	%r51, %r72, 7;
	add.s32 	%r19, %r51, %r4;
	setp.ge.s32 	%p6, %r19, %r2;
	@%p6 bra 	$L__BB12_9;
	mul.wide.u32 	%rd28, %r19, 8;
	add.s64 	%rd29, %rd7, %rd28;
	ld.global.f64 	%fd1, [%rd29];
	neg.f64 	%fd2, %fd1;
	setp.lt.f64 	%p7, %fd1, 0d0000000000000000;
	selp.f64 	%fd3, %fd2, %fd1, %p7;
	add.s64 	%rd30, %rd8, %rd28;
	st.global.f64 	[%rd30], %fd3;
$L__BB12_9:
	add.s32 	%r52, %r19, 128;
	setp.ge.s32 	%p8, %r52, %r2;
	mul.wide.s32 	%rd31, %r52, 8;
	add.s64 	%rd12, %rd7, %rd31;
	add.s64 	%rd13, %rd8, %rd31;
	@%p8 bra 	$L__BB12_11;
	ld.global.f64 	%fd4, [%rd12];
	neg.f64 	%fd5, %fd4;
	setp.lt.f64 	%p9, %fd4, 0d0000000000000000;
	selp.f64 	%fd6, %fd5, %fd4, %p9;
	st.global.f64 	[%rd13], %fd6;
$L__BB12_11:
	add.s32 	%r53, %r19, 256;
	setp.ge.s32 	%p10, %r53, %r2;
	@%p10 bra 	$L__BB12_13;
	ld.global.f64 	%fd7, [%rd12+1024];
	neg.f64 	%fd8, %fd7;
	setp.lt.f64 	%p11, %fd7, 0d0000000000000000;
	selp.f64 	%fd9, %fd8, %fd7, %p11;
	st.global.f64 	[%rd13+1024], %fd9;
$L__BB12_13:
	add.s32 	%r54, %r19, 384;
	setp.ge.s32 	%p12, %r54, %r2;
	@%p12 bra 	$L__BB12_15;
	ld.global.f64 	%fd10, [%rd12+2048];
	neg.f64 	%fd11, %fd10;
	setp.lt.f64 	%p13, %fd10, 0d0000000000000000;
	selp.f64 	%fd12, %fd11, %fd10, %p13;
	st.global.f64 	[%rd13+2048], %fd12;
$L__BB12_15:
	add.s32 	%r55, %r19, 512;
	setp.ge.s32 	%p14, %r55, %r2;
	@%p14 bra 	$L__BB12_17;
	ld.global.f64 	%fd13, [%rd12+3072];
	neg.f64 	%fd14, %fd13;
	setp.lt.f64 	%p15, %fd13, 0d0000000000000000;
	selp.f64 	%fd15, %fd14, %fd13, %p15;
	st.global.f64 	[%rd13+3072], %fd15;
$L__BB12_17:
	add.s32 	%r56, %r19, 640;
	setp.ge.s32 	%p16, %r56, %r2;
	@%p16 bra 	$L__BB12_19;
	ld.global.f64 	%fd16, [%rd12+4096];
	neg.f64 	%fd17, %fd16;
	setp.lt.f64 	%p17, %fd16, 0d0000000000000000;
	selp.f64 	%fd18, %fd17, %fd16, %p17;
	st.global.f64 	[%rd13+4096], %fd18;
$L__BB12_19:
	add.s32 	%r57, %r19, 768;
	setp.ge.s32 	%p18, %r57, %r2;
	@%p18 bra 	$L__BB12_21;
	ld.global.f64 	%fd19, [%rd12+5120];
	neg.f64 	%fd20, %fd19;
	setp.lt.f64 	%p19, %fd19, 0d0000000000000000;
	selp.f64 	%fd21, %fd20, %fd19, %p19;
	st.global.f64 	[%rd13+5120], %fd21;
$L__BB12_21:
	add.s32 	%r58, %r19, 896;
	setp.ge.s32 	%p20, %r58, %r2;
	@%p20 bra 	$L__BB12_23;
	ld.global.f64 	%fd22, [%rd12+6144];
	neg.f64 	%fd23, %fd22;
	setp.lt.f64 	%p21, %fd22, 0d0000000000000000;
	selp.f64 	%fd24, %fd23, %fd22, %p21;
	st.global.f64 	[%rd13+6144], %fd24;
$L__BB12_23:
	add.s32 	%r72, %r72, 8;
	setp.eq.s32 	%p22, %r72, %r78;
	@%p22 bra 	$L__BB12_24;
	bra.uni 	$L__BB12_7;
$L__BB12_24:
	setp.eq.s32 	%p23, %r8, 0;
	@%p23 bra 	$L__BB12_58;
	and.b32  	%r35, %r47, 3;
	setp.lt.u32 	%p24, %r8, 4;
	@%p24 bra 	$L__BB12_35;
	shl.b32 	%r59, %r78, 7;
	add.s32 	%r36, %r59, %r4;
	setp.ge.s32 	%p25, %r36, %r2;
	@%p25 bra 	$L__BB12_28;
	mul.wide.s32 	%rd32, %r36, 8;
	add.s64 	%rd33, %rd7, %rd32;
	ld.global.f64 	%fd25, [%rd33];
	neg.f64 	%fd26, %fd25;
	setp.lt.f64 	%p26, %fd25, 0d0000000000000000;
	selp.f64 	%fd27, %fd26, %fd25, %p26;
	add.s64 	%rd34, %rd8, %rd32;
	st.global.f64 	[%rd34], %fd27;
$L__BB12_28:
	add.s32 	%r37, %r36, 128;
	setp.ge.s32 	%p27, %r37, %r2;
	@%p27 bra 	$L__BB12_30;
	mul.wide.s32 	%rd35, %r37, 8;
	add.s64 	%rd36, %rd7, %rd35;
	ld.global.f64 	%fd28, [%rd36];
	neg.f64 	%fd29, %fd28;
	setp.lt.f64 	%p28, %fd28, 0d0000000000000000;
	selp.f64 	%fd30, %fd29, %fd28, %p28;
	add.s64 	%rd37, %rd8, %rd35;
	st.global.f64 	[%rd37], %fd30;
$L__BB12_30:
	add.s32 	%r38, %r36, 256;
	setp.ge.s32 	%p29, %r38, %r2;
	@%p29 bra 	$L__BB12_32;
	mul.wide.s32 	%rd38, %r38, 8;
	add.s64 	%rd39, %rd7, %rd38;
	ld.global.f64 	%fd31, [%rd39];
	neg.f64 	%fd32, %fd31;
	setp.lt.f64 	%p30, %fd31, 0d0000000000000000;
	selp.f64 	%fd33, %fd32, %fd31, %p30;
	add.s64 	%rd40, %rd8, %rd38;
	st.global.f64 	[%rd40], %fd33;
$L__BB12_32:
	add.s32 	%r39, %r36, 384;
	setp.ge.s32 	%p31, %r39, %r2;
	@%p31 bra 	$L__BB12_34;
	mul.wide.s32 	%rd41, %r39, 8;
	add.s64 	%rd42, %rd7, %rd41;
	ld.global.f64 	%fd34, [%rd42];
	neg.f64 	%fd35, %fd34;
	setp.lt.f64 	%p32, %fd34, 0d0000000000000000;
	selp.f64 	%fd36, %fd35, %fd34, %p32;
	add.s64 	%rd43, %rd8, %rd41;
	st.global.f64 	[%rd43], %fd36;
$L__BB12_34:
	add.s32 	%r78, %r78, 4;
$L__BB12_35:
	setp.eq.s32 	%p33, %r35, 0;
	@%p33 bra 	$L__BB12_58;
	setp.eq.s32 	%p34, %r35, 1;
	@%p34 bra 	$L__BB12_42;
	shl.b32 	%r60, %r78, 7;
	add.s32 	%r42, %r60, %r4;
	setp.ge.s32 	%p35, %r42, %r2;
	@%p35 bra 	$L__BB12_39;
	mul.wide.s32 	%rd44, %r42, 8;
	add.s64 	%rd45, %rd7, %rd44;
	ld.global.f64 	%fd37, [%rd45];
	neg.f64 	%fd38, %fd37;
	setp.lt.f64 	%p36, %fd37, 0d0000000000000000;
	selp.f64 	%fd39, %fd38, %fd37, %p36;
	add.s64 	%rd46, %rd8, %rd44;
	st.global.f64 	[%rd46], %fd39;
$L__BB12_39:
	add.s32 	%r43, %r42, 128;
	setp.ge.s32 	%p37, %r43, %r2;
	@%p37 bra 	$L__BB12_41;
	mul.wide.s32 	%rd47, %r43, 8;
	add.s64 	%rd48, %rd7, %rd47;
	ld.global.f64 	%fd40, [%rd48];
	neg.f64 	%fd41, %fd40;
	setp.lt.f64 	%p38, %fd40, 0d0000000000000000;
	selp.f64 	%fd42, %fd41, %fd40, %p38;
	add.s64 	%rd49, %rd8, %rd47;
	st.global.f64 	[%rd49], %fd42;
$L__BB12_41:
	add.s32 	%r78, %r78, 2;
$L__BB12_42:
	and.b32  	%r61, %r47, 1;
	setp.eq.b32 	%p39, %r61, 1;
	not.pred 	%p40, %p39;
	@%p40 bra 	$L__BB12_58;
	shl.b32 	%r62, %r78, 7;
	add.s32 	%r46, %r62, %r4;
	setp.ge.s32 	%p41, %r46, %r2;
	@%p41 bra 	$L__BB12_58;
	mul.wide.s32 	%rd50, %r46, 8;
	add.s64 	%rd51, %rd7, %rd50;
	ld.global.f64 	%fd43, [%rd51];
	neg.f64 	%fd44, %fd43;
	setp.lt.f64 	%p42, %fd43, 0d0000000000000000;
	selp.f64 	%fd45, %fd44, %fd43, %p42;
	add.s64 	%rd52, %rd8, %rd50;
	st.global.f64 	[%rd52], %fd45;
	bra.uni 	$L__BB12_58;
$L__BB12_45:
	setp.lt.s32 	%p43, %r47, 1;
	@%p43 bra 	$L__BB12_58;
	and.b32  	%r10, %r47, 15;
	setp.lt.u32 	%p44, %r47, 16;
	mov.b32 	%r74, 0;
	@%p44 bra 	$L__BB12_49;
	and.b32  	%r74, %r47, 2147483632;
	neg.s32 	%r71, %r74;
	add.s32 	%r70, %r4, 1152;
	mul.wide.u32 	%rd70, %r4, 8;
$L__BB12_48:
	.pragma "nounroll";
	mul.wide.s32 	%rd53, %r70, 8;
	add.s64 	%rd54, %rd53, 3072;
	add.s64 	%rd55, %rd7, %rd70;
	ld.global.f64 	%fd46, [%rd55];
	neg.f64 	%fd47, %fd46;
	setp.lt.f64 	%p45, %fd46, 0d0000000000000000;
	selp.f64 	%fd48, %fd47, %fd46, %p45;
	add.s64 	%rd56, %rd8, %rd70;
	st.global.f64 	[%rd56], %fd48;
	ld.global.f64 	%fd49, [%rd55+1024];
	neg.f64 	%fd50, %fd49;
	setp.lt.f64 	%p46, %fd49, 0d0000000000000000;
	selp.f64 	%fd51, %fd50, %fd49, %p46;
	st.global.f64 	[%rd56+1024], %fd51;
	ld.global.f64 	%fd52, [%rd55+2048];
	neg.f64 	%fd53, %fd52;
	setp.lt.f64 	%p47, %fd52, 0d0000000000000000;
	selp.f64 	%fd54, %fd53, %fd52, %p47;
	st.global.f64 	[%rd56+2048], %fd54;
	ld.global.f64 	%fd55, [%rd55+3072];
	neg.f64 	%fd56, %fd55;
	setp.lt.f64 	%p48, %fd55, 0d0000000000000000;
	selp.f64 	%fd57, %fd56, %fd55, %p48;
	st.global.f64 	[%rd56+3072], %fd57;
	ld.global.f64 	%fd58, [%rd55+4096];
	neg.f64 	%fd59, %fd58;
	setp.lt.f64 	%p49, %fd58, 0d0000000000000000;
	selp.f64 	%fd60, %fd59, %fd58, %p49;
	st.global.f64 	[%rd56+4096], %fd60;
	ld.global.f64 	%fd61, [%rd55+5120];
	neg.f64 	%fd62, %fd61;
	setp.lt.f64 	%p50, %fd61, 0d0000000000000000;
	selp.f64 	%fd63, %fd62, %fd61, %p50;
	st.global.f64 	[%rd56+5120], %fd63;
	ld.global.f64 	%fd64, [%rd55+6144];
	neg.f64 	%fd65, %fd64;
	setp.lt.f64 	%p51, %fd64, 0d0000000000000000;
	selp.f64 	%fd66, %fd65, %fd64, %p51;
	st.global.f64 	[%rd56+6144], %fd66;
	ld.global.f64 	%fd67, [%rd55+7168];
	neg.f64 	%fd68, %fd67;
	setp.lt.f64 	%p52, %fd67, 0d0000000000000000;
	selp.f64 	%fd69, %fd68, %fd67, %p52;
	st.global.f64 	[%rd56+7168], %fd69;
	ld.global.f64 	%fd70, [%rd55+8192];
	neg.f64 	%fd71, %fd70;
	setp.lt.f64 	%p53, %fd70, 0d0000000000000000;
	selp.f64 	%fd72, %fd71, %fd70, %p53;
	st.global.f64 	[%rd56+8192], %fd72;
	add.s64 	%rd57, %rd7, %rd54;
	ld.global.f64 	%fd73, [%rd57+-3072];
	neg.f64 	%fd74, %fd73;
	setp.lt.f64 	%p54, %fd73, 0d0000000000000000;
	selp.f64 	%fd75, %fd74, %fd73, %p54;
	add.s64 	%rd58, %rd8, %rd54;
	st.global.f64 	[%rd58+-3072], %fd75;
	ld.global.f64 	%fd76, [%rd57+-2048];
	neg.f64 	%fd77, %fd76;
	setp.lt.f64 	%p55, %fd76, 0d0000000000000000;
	selp.f64 	%fd78, %fd77, %fd76, %p55;
	st.global.f64 	[%rd58+-2048], %fd78;
	ld.global.f64 	%fd79, [%rd57+-1024];
	neg.f64 	%fd80, %fd79;
	setp.lt.f64 	%p56, %fd79, 0d0000000000000000;
	selp.f64 	%fd81, %fd80, %fd79, %p56;
	st.global.f64 	[%rd58+-1024], %fd81;
	ld.global.f64 	%fd82, [%rd57];
	neg.f64 	%fd83, %fd82;
	setp.lt.f64 	%p57, %fd82, 0d0000000000000000;
	selp.f64 	%fd84, %fd83, %fd82, %p57;
	st.global.f64 	[%rd58], %fd84;
	ld.global.f64 	%fd85, [%rd57+1024];
	neg.f64 	%fd86, %fd85;
	setp.lt.f64 	%p58, %fd85, 0d0000000000000000;
	selp.f64 	%fd87, %fd86, %fd85, %p58;
	st.global.f64 	[%rd58+1024], %fd87;
	ld.global.f64 	%fd88, [%rd57+2048];
	neg.f64 	%fd89, %fd88;
	setp.lt.f64 	%p59, %fd88, 0d0000000000000000;
	selp.f64 	%fd90, %fd89, %fd88, %p59;
	st.global.f64 	[%rd58+2048], %fd90;
	ld.global.f64 	%fd91, [%rd57+3072];
	neg.f64 	%fd92, %fd91;
	setp.lt.f64 	%p60, %fd91, 0d0000000000000000;
	selp.f64 	%fd93, %fd92, %fd91, %p60;
	st.global.f64 	[%rd58+3072], %fd93;
	add.s32 	%r71, %r71, 16;
	add.s32 	%r70, %r70, 2048;
	add.s64 	%rd70, %rd70, 16384;
	setp.eq.s32 	%p61, %r71, 0;
	@%p61 bra 	$L__BB12_49;
	bra.uni 	$L__BB12_48;
$L__BB12_49:
	setp.eq.s32 	%p62, %r10, 0;
	@%p62 bra 	$L__BB12_58;
	and.b32  	%r22, %r47, 7;
	setp.lt.u32 	%p63, %r10, 8;
	@%p63 bra 	$L__BB12_52;
	shl.b32 	%r64, %r74, 7;
	add.s32 	%r65, %r64, %r4;
	mul.wide.s32 	%rd59, %r65, 8;
	add.s64 	%rd60, %rd7, %rd59;
	ld.global.f64 	%fd94, [%rd60];
	neg.f64 	%fd95, %fd94;
	setp.lt.f64 	%p64, %fd94, 0d0000000000000000;
	selp.f64 	%fd96, %fd95, %fd94, %p64;
	add.s64 	%rd61, %rd8, %rd59;
	st.global.f64 	[%rd61], %fd96;
	ld.global.f64 	%fd97, [%rd60+1024];
	neg.f64 	%fd98, %fd97;
	setp.lt.f64 	%p65, %fd97, 0d0000000000000000;
	selp.f64 	%fd99, %fd98, %fd97, %p65;
	st.global.f64 	[%rd61+1024], %fd99;
	ld.global.f64 	%fd100, [%rd60+2048];
	neg.f64 	%fd101, %fd100;
	setp.lt.f64 	%p66, %fd100, 0d0000000000000000;
	selp.f64 	%fd102, %fd101, %fd100, %p66;
	st.global.f64 	[%rd61+2048], %fd102;
	ld.global.f64 	%fd103, [%rd60+3072];
	neg.f64 	%fd104, %fd103;
	setp.lt.f64 	%p67, %fd103, 0d0000000000000000;
	selp.f64 	%fd105, %fd104, %fd103, %p67;
	st.global.f64 	[%rd61+3072], %fd105;
	ld.global.f64 	%fd106, [%rd60+4096];
	neg.f64 	%fd107, %fd106;
	setp.lt.f64 	%p68, %fd106, 0d0000000000000000;
	selp.f64 	%fd108, %fd107, %fd106, %p68;
	st.global.f64 	[%rd61+4096], %fd108;
	ld.global.f64 	%fd109, [%rd60+5120];
	neg.f64 	%fd110, %fd109;
	setp.lt.f64 	%p69, %fd109, 0d0000000000000000;
	selp.f64 	%fd111, %fd110, %fd109, %p69;
	st.global.f64 	[%rd61+5120], %fd111;
	ld.global.f64 	%fd112, [%rd60+6144];
	neg.f64 	%fd113, %fd112;
	setp.lt.f64 	%p70, %fd112, 0d0000000000000000;
	selp.f64 	%fd114, %fd113, %fd112, %p70;
	st.global.f64 	[%rd61+6144], %fd114;
	ld.global.f64 	%fd115, [%rd60+7168];
	neg.f64 	%fd116, %fd115;
	setp.lt.f64 	%p71, %fd115, 0d0000000000000000;
	selp.f64 	%fd117, %fd116, %fd115, %p71;
	st.global.f64 	[%rd61+7168], %fd117;
	add.s32 	%r74, %r74, 8;
$L__BB12_52:
	setp.eq.s32 	%p72, %r22, 0;
	@%p72 bra 	$L__BB12_58;
	and.b32  	%r25, %r47, 3;
	setp.lt.u32 	%p73, %r22, 4;
	@%p73 bra 	$L__BB12_55;
	shl.b32 	%r66, %r74, 7;
	add.s32 	%r67, %r66, %r4;
	mul.wide.s32 	%rd62, %r67, 8;
	add.s64 	%rd63, %rd7, %rd62;
	ld.global.f64 	%fd118, [%rd63];
	neg.f64 	%fd119, %fd118;
	setp.lt.f64 	%p74, %fd118, 0d0000000000000000;
	selp.f64 	%fd120, %fd119, %fd118, %p74;
	add.s64 	%rd64, %rd8, %rd62;
	st.global.f64 	[%rd64], %fd120;
	ld.global.f64 	%fd121, [%rd63+1024];
	neg.f64 	%fd122, %fd121;
	setp.lt.f64 	%p75, %fd121, 0d0000000000000000;
	selp.f64 	%fd123, %fd122, %fd121, %p75;
	st.global.f64 	[%rd64+1024], %fd123;
	ld.global.f64 	%fd124, [%rd63+2048];
	neg.f64 	%fd125, %fd124;
	setp.lt.f64 	%p76, %fd124, 0d0000000000000000;
	selp.f64 	%fd126, %fd125, %fd124, %p76;
	st.global.f64 	[%rd64+2048], %fd126;
	ld.global.f64 	%fd127, [%rd63+3072];
	neg.f64 	%fd128, %fd127;
	setp.lt.f64 	%p77, %fd127, 0d0000000000000000;
	selp.f64 	%fd129, %fd128, %fd127, %p77;
	st.global.f64 	[%rd64+3072], %fd129;
	add.s32 	%r74, %r74, 4;
$L__BB12_55:
	setp.eq.s32 	%p78, %r25, 0;
	@%p78 bra 	$L__BB12_58;
	shl.b32 	%r68, %r74, 7;
	add.s32 	%r77, %r4, %r68;
	neg.s32 	%r76, %r25;
$L__BB12_57:
	.pragma "nounroll";
	mul.wide.s32 	%rd66, %r77, 8;
	add.s64 	%rd67, %rd8, %rd66;
	add.s64 	%rd68, %rd7, %rd66;
	ld.global.f64 	%fd130, [%rd68];
	neg.f64 	%fd131, %fd130;
	setp.lt.f64 	%p79, %fd130, 0d0000000000000000;
	selp.f64 	%fd132, %fd131, %fd130, %p79;
	st.global.f64 	[%rd67], %fd132;
	add.s32 	%r77, %r77, 128;
	add.s32 	%r76, %r76, 1;
	setp.eq.s32 	%p80, %r76, 0;
	@%p80 bra 	$L__BB12_58;
	bra.uni 	$L__BB12_57;
$L__BB12_58:
	ret;

}
	// .globl	_ZN3cub18CUB_300001_SM_10006detail6reduce28DeviceReduceSingleTileKernelINS2_10policy_hubIdj11add_functorIdEE10Policy1000EN6thrust24THRUST_300001_SM_1000_NS6detail15normal_iteratorINSA_10device_ptrIdEEEEPdjS6_ddN4cuda3std3__410__identityEEEvT0_T1_T2_T3_T4_T6_
.visible .entry _ZN3cub18CUB_300001_SM_10006detail6reduce28DeviceReduceSingleTileKernelINS2_10policy_hubIdj11add_functorIdEE10Policy1000EN6thrust24THRUST_300001_SM_1000_NS6detail15normal_iteratorINSA_10device_ptrIdEEEEPdjS6_ddN4cuda3std3__410__identityEEEvT0_T1_T2_T3_T4_T6_(
	.param .align 8 .b8 _ZN3cub18CUB_300001_SM_10006detail6reduce28DeviceReduceSingleTileKernelINS2_10policy_hubIdj11add_functorIdEE10Policy1000EN6thrust24THRUST_300001_SM_1000_NS6detail15normal_iteratorINSA_10device_ptrIdEEEEPdjS6_ddN4cuda3std3__410__identityEEEvT0_T1_T2_T3_T4_T6__param_0[8],
	.param .u64 .ptr .align 1 _ZN3cub18CUB_300001_SM_10006detail6reduce28DeviceReduceSingleTileKernelINS2_10policy_hubIdj11add_functorIdEE10Policy1000EN6thrust24THRUST_300001_SM_1000_NS6detail15normal_iteratorINSA_10device_ptrIdEEEEPdjS6_ddN4cuda3std3__410__identityEEEvT0_T1_T2_T3_T4_T6__param_1,
	.param .u32 _ZN3cub18CUB_300001_SM_10006detail6reduce28DeviceReduceSingleTileKernelINS2_10policy_hubIdj11add_functorIdEE10Policy1000EN6thrust24THRUST_300001_SM_1000_NS6detail15normal_iteratorINSA_10device_ptrIdEEEEPdjS6_ddN4cuda3std3__410__identityEEEvT0_T1_T2_T3_T4_T6__param_2,
	.param .align 1 .b8 _ZN3cub18CUB_300001_SM_10006detail6reduce28DeviceReduceSingleTileKernelINS2_10policy_hubIdj11add_functorIdEE10Policy1000EN6thrust24THRUST_300001_SM_1000_NS6detail15normal_iteratorINSA_10device_ptrIdEEEEPdjS6_ddN4cuda3std3__410__identityEEEvT0_T1_T2_T3_T4_T6__param_3[1],
	.param .f64 _ZN3cub18CUB_300001_SM_10006detail6reduce28DeviceReduceSingleTileKernelINS2_10policy_hubIdj11add_functorIdEE10Policy1000EN6thrust24THRUST_300001_SM_1000_NS6detail15normal_iteratorINSA_10device_ptrIdEEEEPdjS6_ddN4cuda3std3__410__identityEEEvT0_T1_T2_T3_T4_T6__param_4,
	.param .align 1 .b8 _ZN3cub18CUB_300001_SM_10006detail6reduce28DeviceReduceSingleTileKernelINS2_10policy_hubIdj11add_functorIdEE10Policy1000EN6thrust24THRUST_300001_SM_1000_NS6detail15normal_iteratorINSA_10device_ptrIdEEEEPdjS6_ddN4cuda3std3__410__identityEEEvT0_T1_T2_T3_T4_T6__param_5[1]
)
.maxntid 256
.minnctapersm 1
{
	.reg .pred 	%p<59>;
	.reg .b32 	%r<286>;
	.reg .b64 	%rd<114>;
	.reg .b64 	%fd<296>;
	// demoted variable
	.shared .align 8 .b8 _ZZN3cub18CUB_300001_SM_10006detail6reduce28DeviceReduceSingleTileKernelINS2_10policy_hubIdj11add_functorIdEE10Policy1000EN6thrust24THRUST_300001_SM_1000_NS6detail15normal_iteratorINSA_10device_ptrIdEEEEPdjS6_ddN4cuda3std3__410__identityEEEvT0_T1_T2_T3_T4_T6_E12temp_storage[80];
	ld.param.u64 	%rd9, [_ZN3cub18CUB_300001_SM_10006detail6reduce28DeviceReduceSingleTileKernelINS2_10policy_hubIdj11add_functorIdEE10Policy1000EN6thrust24THRUST_300001_SM_1000_NS6detail15normal_iteratorINSA_10device_ptrIdEEEEPdjS6_ddN4cuda3std3__410__identityEEEvT0_T1_T2_T3_T4_T6__param_0];
	ld.param.u64 	%rd10, [_ZN3cub18CUB_300001_SM_10006detail6reduce28DeviceReduceSingleTileKernelINS2_10policy_hubIdj11add_functorIdEE10Policy1000EN6thrust24THRUST_300001_SM_1000_NS6detail15normal_iteratorINSA_10device_ptrIdEEEEPdjS6_ddN4cuda3std3__410__identityEEEvT0_T1_T2_T3_T4_T6__param_1];
	ld.param.u32 	%r51, [_ZN3cub18CUB_300001_SM_10006detail6reduce28DeviceReduceSingleTileKernelINS2_10policy_hubIdj11add_functorIdEE10Policy1000EN6thrust24THRUST_300001_SM_1000_NS6detail15normal_iteratorINSA_10device_ptrIdEEEEPdjS6_ddN4cuda3std3__410__identityEEEvT0_T1_T2_T3_T4_T6__param_2];
	ld.param.f64 	%fd42, [_ZN3cub18CUB_300001_SM_10006detail6reduce28DeviceReduceSingleTileKernelINS2_10policy_hubIdj11add_functorIdEE10Policy1000EN6thrust24THRUST_300001_SM_1000_NS6detail15normal_iteratorINSA_10device_ptrIdEEEEPdjS6_ddN4cuda3std3__410__identityEEEvT0_T1_T2_T3_T4_T6__param_4];
	cvta.to.global.u64 	%rd1, %rd10;
	setp.ne.s32 	%p1, %r51, 0;
	@%p1 bra 	$L__BB13_3;
	mov.u32 	%r268, %tid.x;
	setp.ne.s32 	%p58, %r268, 0;
	@%p58 bra 	$L__BB13_52;
	st.global.f64 	[%rd1], %fd42;
	bra.uni 	$L__BB13_52;
$L__BB13_3:
	cvta.to.global.u64 	%rd2, %rd9;
	setp.gt.u32 	%p2, %r51, 2047;
	@%p2 bra 	$L__BB13_28;
	mov.u32 	%r1, %tid.x;
	setp.ge.u32 	%p24, %r1, %r51;
	mov.f64 	%fd283, 0d0000000000000000;
	mov.u32 	%r272, %r1;
	@%p24 bra 	$L__BB13_6;
	mul.wide.u32 	%rd83, %r1, 8;
	add.s64 	%rd84, %rd2, %rd83;
	ld.global.f64 	%fd283, [%rd84];
	add.s32 	%r272, %r1, 256;
$L__BB13_6:
	setp.ge.u32 	%p25, %r272, %r51;
	@%p25 bra 	$L__BB13_19;
	not.b32 	%r145, %r272;
	add.s32 	%r146, %r51, %r145;
	shr.u32 	%r147, %r146, 8;
	add.s32 	%r4, %r147, 1;
	and.b32  	%r5, %r4, 15;
	setp.lt.u32 	%p26, %r146, 3840;
	@%p26 bra 	$L__BB13_10;
	and.b32  	%r148, %r4, 33554416;
	neg.s32 	%r270, %r148;
	mul.wide.u32 	%rd85, %r272, 8;
	add.s64 	%rd86, %rd85, %rd2;
	add.s64 	%rd112, %rd86, 16384;
$L__BB13_9:
	.pragma "nounroll";
	ld.global.f64 	%fd157, [%rd112+-16384];
	add.f64 	%fd158, %fd283, %fd157;
	ld.global.f64 	%fd159, [%rd112+-14336];
	add.f64 	%fd160, %fd158, %fd159;
	ld.global.f64 	%fd161, [%rd112+-12288];
	add.f64 	%fd162, %fd160, %fd161;
	ld.global.f64 	%fd163, [%rd112+-10240];
	add.f64 	%fd164, %fd162, %fd163;
	ld.global.f64 	%fd165, [%rd112+-8192];
	add.f64 	%fd166, %fd164, %fd165;
	ld.global.f64 	%fd167, [%rd112+-6144];
	add.f64 	%fd168, %fd166, %fd167;
	ld.global.f64 	%fd169, [%rd112+-4096];
	add.f64 	%fd170, %fd168, %fd169;
	ld.global.f64 	%fd171, [%rd112+-2048];
	add.f64 	%fd172, %fd170, %fd171;
	ld.global.f64 	%fd173, [%rd112];
	add.f64 	%fd174, %fd172, %fd173;
	ld.global.f64 	%fd175, [%rd112+2048];
	add.f64 	%fd176, %fd174, %fd175;
	ld.global.f64 	%fd177, [%rd112+4096];
	add.f64 	%fd178, %fd176, %fd177;
	ld.global.f64 	%fd179, [%rd112+6144];
	add.f64 	%fd180, %fd178, %fd179;
	ld.global.f64 	%fd181, [%rd112+8192];
	add.f64 	%fd182, %fd180, %fd181;
	ld.global.f64 	%fd183, [%rd112+10240];
	add.f64 	%fd184, %fd182, %fd183;
	ld.global.f64 	%fd185, [%rd112+12288];
	add.f64 	%fd186, %fd184, %fd185;
	ld.global.f64 	%fd187, [%rd112+14336];
	add.f64 	%fd283, %fd186, %fd187;
	add.s32 	%r272, %r272, 4096;
	add.s32 	%r270, %r270, 16;
	add.s64 	%rd112, %rd112, 32768;
	setp.ne.s32 	%p27, %r270, 0;
	@%p27 bra 	$L__BB13_9;
$L__BB13_10:
	setp.eq.s32 	%p28, %r5, 0;
	@%p28 bra 	$L__BB13_19;
	and.b32  	%r12, %r4, 7;
	setp.lt.u32 	%p29, %r5, 8;
	@%p29 bra 	$L__BB13_13;
	mul.wide.u32 	%rd87, %r272, 8;
	add.s64 	%rd88, %rd2, %rd87;
	ld.global.f64 	%fd189, [%rd88];
	add.f64 	%fd190, %fd283, %fd189;
	ld.global.f64 	%fd191, [%rd88+2048];
	add.f64 	%fd192, %fd190, %fd191;
	ld.global.f64 	%fd193, [%rd88+4096];
	add.f64 	%fd194, %fd192, %fd193;
	ld.global.f64 	%fd195, [%rd88+6144];
	add.f64 	%fd196, %fd194, %fd195;
	ld.global.f64 	%fd197, [%rd88+8192];
	add.f64 	%fd198, %fd196, %fd197;
	ld.global.f64 	%fd199, [%rd88+10240];
	add.f64 	%fd200, %fd198, %fd199;
	ld.global.f64 	%fd201, [%rd88+12288];
	add.f64 	%fd202, %fd200, %fd201;
	ld.global.f64 	%fd203, [%rd88+14336];
	add.f64 	%fd283, %fd202, %fd203;
	add.s32 	%r272, %r272, 2048;
$L__BB13_13:
	setp.eq.s32 	%p30, %r12, 0;
	@%p30 bra 	$L__BB13_19;
	and.b32  	%r15, %r4, 3;
	setp.lt.u32 	%p31, %r12, 4;
	@%p31 bra 	$L__BB13_16;
	mul.wide.u32 	%rd89, %r272, 8;
	add.s64 	%rd90, %rd2, %rd89;
	ld.global.f64 	%fd205, [%rd90];
	add.f64 	%fd206, %fd283, %fd205;
	ld.global.f64 	%fd207, [%rd90+2048];
	add.f64 	%fd208, %fd206, %fd207;
	ld.global.f64 	%fd209, [%rd90+4096];
	add.f64 	%fd210, %fd208, %fd209;
	ld.global.f64 	%fd211, [%rd90+6144];
	add.f64 	%fd283, %fd210, %fd211;
	add.s32 	%r272, %r272, 1024;
$L__BB13_16:
	setp.eq.s32 	%p32, %r15, 0;
	@%p32 bra 	$L__BB13_19;
	mul.wide.u32 	%rd91, %r272, 8;
	add.s64 	%rd113, %rd2, %rd91;
	neg.s32 	%r275, %r15;
$L__BB13_18:
	.pragma "nounroll";
	ld.global.f64 	%fd212, [%rd113];
	add.f64 	%fd283, %fd283, %fd212;
	add.s64 	%rd113, %rd113, 2048;
	add.s32 	%r275, %r275, 1;
	setp.ne.s32 	%p33, %r275, 0;
	@%p33 bra 	$L__BB13_18;
$L__BB13_19:
	setp.lt.u32 	%p34, %r51, 256;
	@%p34 bra 	$L__BB13_24;
	// begin inline asm
	mov.u32 %r212, %laneid;
	// end inline asm
	mov.b64 	%rd102, %fd283;
	mov.b64 	{%r214, %r219}, %rd102;
	mov.b32 	%r220, 1;
	mov.b32 	%r261, 31;
	mov.b32 	%r262, -1;
	// begin inline asm
	shfl.sync.down.b32 %r213, %r214, %r220, %r261, %r262;
	// end inline asm
	// begin inline asm
	shfl.sync.down.b32 %r218, %r219, %r220, %r261, %r262;
	// end inline asm
	mov.b64 	%rd103, {%r213, %r218};
	mov.b64 	%fd247, %rd103;
	setp.gt.s32 	%p50, %r212, 30;
	add.f64 	%fd248, %fd283, %fd247;
	selp.f64 	%fd249, %fd283, %fd248, %p50;
	mov.b64 	%rd104, %fd249;
	mov.b64 	{%r224, %r229}, %rd104;
	mov.b32 	%r230, 2;
	// begin inline asm
	shfl.sync.down.b32 %r223, %r224, %r230, %r261, %r262;
	// end inline asm
	// begin inline asm
	shfl.sync.down.b32 %r228, %r229, %r230, %r261, %r262;
	// end inline asm
	mov.b64 	%rd105, {%r223, %r228};
	mov.b64 	%fd250, %rd105;
	setp.gt.s32 	%p51, %r212, 29;
	add.f64 	%fd251, %fd249, %fd250;
	selp.f64 	%fd252, %fd249, %fd251, %p51;
	mov.b64 	%rd106, %fd252;
	mov.b64 	{%r234, %r239}, %rd106;
	mov.b32 	%r240, 4;
	// begin inline asm
	shfl.sync.down.b32 %r233, %r234, %r240, %r261, %r262;
	// end inline asm
	// begin inline asm
	shfl.sync.down.b32 %r238, %r239, %r240, %r261, %r262;
	// end inline asm
	mov.b64 	%rd107, {%r233, %r238};
	mov.b64 	%fd253, %rd107;
	setp.gt.s32 	%p52, %r212, 27;
	add.f64 	%fd254, %fd252, %fd253;
	selp.f64 	%fd255, %fd252, %fd254, %p52;
	mov.b64 	%rd108, %fd255;
	mov.b64 	{%r244, %r249}, %rd108;
	mov.b32 	%r250, 8;
	// begin inline asm
	shfl.sync.down.b32 %r243, %r244, %r250, %r261, %r262;
	// end inline asm
	// begin inline asm
	shfl.sync.down.b32 %r248, %r249, %r250, %r261, %r262;
	// end inline asm
	mov.b64 	%rd109, {%r243, %r248};
	mov.b64 	%fd256, %rd109;
	setp.gt.s32 	%p53, %r212, 23;
	add.f64 	%fd257, %fd255, %fd256;
	selp.f64 	%fd258, %fd255, %fd257, %p53;
	mov.b64 	%rd110, %fd258;
	mov.b64 	{%r254, %r259}, %rd110;
	mov.b32 	%r260, 16;
	// begin inline asm
	shfl.sync.down.b32 %r253, %r254, %r260, %r261, %r262;
	// end inline asm
	// begin inline asm
	shfl.sync.down.b32 %r258, %r259, %r260, %r261, %r262;
	// end inline asm
	mov.b64 	%rd111, {%r253, %r258};
	mov.b64 	%fd259, %rd111;
	setp.gt.s32 	%p54, %r212, 15;
	add.f64 	%fd16, %fd258, %fd259;
	selp.f64 	%fd295, %fd258, %fd16, %p54;
	setp.ne.s32 	%p55, %r212, 0;
	@%p55 bra 	$L__BB13_22;
	shr.u32 	%r263, %r1, 2;
	and.b32  	%r264, %r263, 248;
	mov.u32 	%r265, _ZZN3cub18CUB_300001_SM_10006detail6reduce28DeviceReduceSingleTileKernelINS2_10policy_hubIdj11add_functorIdEE10Policy1000EN6thrust24THRUST_300001_SM_1000_NS6detail15normal_iteratorINSA_10device_ptrIdEEEEPdjS6_ddN4cuda3std3__410__identityEEEvT0_T1_T2_T3_T4_T6_E12temp_storage;
	add.s32 	%r266, %r265, %r264;
	st.shared.f64 	[%r266+8], %fd16;
$L__BB13_22:
	bar.sync 	0;
	setp.ne.s32 	%p56, %r1, 0;
	@%p56 bra 	$L__BB13_50;
	ld.shared.f64 	%fd260, [_ZZN3cub18CUB_300001_SM_10006detail6reduce28DeviceReduceSingleTileKernelINS2_10policy_hubIdj11add_functorIdEE10Policy1000EN6thrust24THRUST_300001_SM_1000_NS6detail15normal_iteratorINSA_10device_ptrIdEEEEPdjS6_ddN4cuda3std3__410__identityEEEvT0_T1_T2_T3_T4_T6_E12temp_storage+16];
	add.f64 	%fd261, %fd295, %fd260;
	ld.shared.f64 	%fd262, [_ZZN3cub18CUB_300001_SM_10006detail6reduce28DeviceReduceSingleTileKernelINS2_10policy_hubIdj11add_functorIdEE10Policy1000EN6thrust24THRUST_300001_SM_1000_NS6detail15normal_iteratorINSA_10device_ptrIdEEEEPdjS6_ddN4cuda3std3__410__identityEEEvT0_T1_T2_T3_T4_T6_E12temp_storage+24];
	add.f64 	%fd263, %fd261, %fd262;
	ld.shared.f64 	%fd264, [_ZZN3cub18CUB_300001_SM_10006detail6reduce28DeviceReduceSingleTileKernelINS2_10policy_hubIdj11add_functorIdEE10Policy1000EN6thrust24THRUST_300001_SM_1000_NS6detail15normal_iteratorINSA_10device_ptrIdEEEEPdjS6_ddN4cuda3std3__410__identityEEEvT0_T1_T2_T3_T4_T6_E12temp_storage+32];
	add.f64 	%fd265, %fd263, %fd264;
	ld.shared.f64 	%fd266, [_ZZN3cub18CUB_300001_SM_10006detail6reduce28DeviceReduceSingleTileKernelINS2_10policy_hubIdj11add_functorIdEE10Policy1000EN6thrust24THRUST_300001_SM_1000_NS6detail15normal_iteratorINSA_10device_ptrIdEEEEPdjS6_ddN4cuda3std3__410__identityEEEvT0_T1_T2_T3_T4_T6_E12temp_storage+40];
	add.f64 	%fd267, %fd265, %fd266;
	ld.shared.f64 	%fd268, [_ZZN3cub18CUB_300001_SM_10006detail6reduce28DeviceReduceSingleTileKernelINS2_10policy_hubIdj11add_functorIdEE10Policy1000EN6thrust24THRUST_300001_SM_1000_NS6detail15normal_iteratorINSA_10device_ptrIdEEEEPdjS6_ddN4cuda3std3__410__identityEEEvT0_T1_T2_T3_T4_T6_E12temp_storage+48];
	add.f64 	%fd269, %fd267, %fd268;
	ld.shared.f64 	%fd270, [_ZZN3cub18CUB_300001_SM_10006detail6reduce28DeviceReduceSingleTileKernelINS2_10policy_hubIdj11add_functorIdEE10Policy1000EN6thrust24THRUST_300001_SM_1000_NS6detail15normal_iteratorINSA_10device_ptrIdEEEEPdjS6_ddN4cuda3std3__410__identityEEEvT0_T1_T2_T3_T4_T6_E12temp_storage+56];
	add.f64 	%fd271, %fd269, %fd270;
	ld.shared.f64 	%fd272, [_ZZN3cub18CUB_300001_SM_10006detail6reduce28DeviceReduceSingleTileKernelINS2_10policy_hubIdj11add_functorIdEE10Policy1000EN6thrust24THRUST_300001_SM_1000_NS6detail15normal_iteratorINSA_10device_ptrIdEEEEPdjS6_ddN4cuda3std3__410__identityEEEvT0_T1_T2_T3_T4_T6_E12temp_storage+64];
	add.f64 	%fd295, %fd271, %fd272;
	bra.uni 	$L__BB13_50;
$L__BB13_24:
	// begin inline asm
	mov.u32 %r149, %laneid;
	// end inline asm
	and.b32  	%r200, %r1, 992;
	add.s32 	%r201, %r200, 32;
	setp.gt.u32 	%p35, %r201, %r51;
	not.b32 	%r202, %r200;
	add.s32 	%r203, %r51, %r202;
	selp.b32 	%r198, %r203, 31, %p35;
	mov.b64 	%rd92, %fd283;
	mov.b64 	{%r151, %r156}, %rd92;
	mov.b32 	%r157, 1;
	mov.b32 	%r199, -1;
	// begin inline asm
	shfl.sync.down.b32 %r150, %r151, %r157, %r198, %r199;
	// end inline asm
	// begin inline asm
	shfl.sync.down.b32 %r155, %r156, %r157, %r198, %r199;
	// end inline asm
	mov.b64 	%rd93, {%r150, %r155};
	mov.b64 	%fd213, %rd93;
	setp.lt.s32 	%p36, %r149, %r198;
	add.f64 	%fd214, %fd283, %fd213;
	selp.f64 	%fd215, %fd214, %fd283, %p36;
	mov.b64 	%rd94, %fd215;
	mov.b64 	{%r161, %r166}, %rd94;
	mov.b32 	%r167, 2;
	// begin inline asm
	shfl.sync.down.b32 %r160, %r161, %r167, %r198, %r199;
	// end inline asm
	// begin inline asm
	shfl.sync.down.b32 %r165, %r166, %r167, %r198, %r199;
	// end inline asm
	mov.b64 	%rd95, {%r160, %r165};
	mov.b64 	%fd216, %rd95;
	add.s32 	%r204, %r149, 2;
	setp.gt.s32 	%p37, %r204, %r198;
	add.f64 	%fd217, %fd215, %fd216;
	selp.f64 	%fd218, %fd215, %fd217, %p37;
	mov.b64 	%rd96, %fd218;
	mov.b64 	{%r171, %r176}, %rd96;
	mov.b32 	%r177, 4;
	// begin inline asm
	shfl.sync.down.b32 %r170, %r171, %r177, %r198, %r199;
	// end inline asm
	// begin inline asm
	shfl.sync.down.b32 %r175, %r176, %r177, %r198, %r199;
	// end inline asm
	mov.b64 	%rd97, {%r170, %r175};
	mov.b64 	%fd219, %rd97;
	add.s32 	%r205, %r149, 4;
	setp.gt.s32 	%p38, %r205, %r198;
	add.f64 	%fd220, %fd218, %fd219;
	selp.f64 	%fd221, %fd218, %fd220, %p38;
	mov.b64 	%rd98, %fd221;
	mov.b64 	{%r181, %r186}, %rd98;
	mov.b32 	%r187, 8;
	// begin inline asm
	shfl.sync.down.b32 %r180, %r181, %r187, %r198, %r199;
	// end inline asm
	// begin inline asm
	shfl.sync.down.b32 %r185, %r186, %r187, %r198, %r199;
	// end inline asm
	mov.b64 	%rd99, {%r180, %r185};
	mov.b64 	%fd222, %rd99;
	add.s32 	%r206, %r149, 8;
	setp.gt.s32 	%p39, %r206, %r198;
	add.f64 	%fd223, %fd221, %fd222;
	selp.f64 	%fd224, %fd221, %fd223, %p39;
	mov.b64 	%rd100, %fd224;
	mov.b64 	{%r191, %r196}, %rd100;
	mov.b32 	%r197, 16;
	// begin inline asm
	shfl.sync.down.b32 %r190, %r191, %r197, %r198, %r199;
	// end inline asm
	// begin inline asm
	shfl.sync.down.b32 %r195, %r196, %r197, %r198, %r199;
	// end inline asm
	mov.b64 	%rd101, {%r190, %r195};
	mov.b64 	%fd225, %rd101;
	add.s32 	%r207, %r149, 16;
	setp.gt.s32 	%p40, %r207, %r198;
	add.f64 	%fd226, %fd224, %fd225;
	selp.f64 	%fd295, %fd224, %fd226, %p40;
	setp.ne.s32 	%p41, %r149, 0;
	@%p41 bra 	$L__BB13_26;
	shr.u32 	%r208, %r1, 2;
	and.b32  	%r209, %r208, 248;
	mov.u32 	%r210, _ZZN3cub18CUB_300001_SM_10006detail6reduce28DeviceReduceSingleTileKernelINS2_10policy_hubIdj11add_functorIdEE10Policy1000EN6thrust24THRUST_300001_SM_1000_NS6detail15normal_iteratorINSA_10device_ptrIdEEEEPdjS6_ddN4cuda3std3__410__identityEEEvT0_T1_T2_T3_T4_T6_E12temp_storage;
	add.s32 	%r211, %r210, %r209;
	st.shared.f64 	[%r211+8], %fd295;
$L__BB13_26:
	bar.sync 	0;
	setp.ne.s32 	%p42, %r1, 0;
	@%p42 bra 	$L__BB13_50;
	setp.gt.u32 	%p43, %r51, 32;
	ld.shared.f64 	%fd227, [_ZZN3cub18CUB_300001_SM_10006detail6reduce28DeviceReduceSingleTileKernelINS2_10policy_hubIdj11add_functorIdEE10Policy1000EN6thrust24THRUST_300001_SM_1000_NS6detail15normal_iteratorINSA_10device_ptrIdEEEEPdjS6_ddN4cuda3std3__410__identityEEEvT0_T1_T2_T3_T4_T6_E12temp_storage+16];
	add.f64 	%fd228, %fd295, %fd227;
	selp.f64 	%fd229, %fd228, %fd295, %p43;
	setp.gt.u32 	%p44, %r51, 64;
	ld.shared.f64 	%fd230, [_ZZN3cub18CUB_300001_SM_10006detail6reduce28DeviceReduceSingleTileKernelINS2_10policy_hubIdj11add_functorIdEE10Policy1000EN6thrust24THRUST_300001_SM_1000_NS6detail15normal_iteratorINSA_10device_ptrIdEEEEPdjS6_ddN4cuda3std3__410__identityEEEvT0_T1_T2_T3_T4_T6_E12temp_storage+24];
	add.f64 	%fd231, %fd230, %fd229;
	selp.f64 	%fd232, %fd231, %fd229, %p44;
	setp.gt.u32 	%p45, %r51, 96;
	ld.shared.f64 	%fd233, [_ZZN3cub18CUB_300001_SM_10006detail6reduce28DeviceReduceSingleTileKernelINS2_10policy_hubIdj11add_functorIdEE10Policy1000EN6thrust24THRUST_300001_SM_1000_NS6detail15normal_iteratorINSA_10device_ptrIdEEEEPdjS6_ddN4cuda3std3__410__identityEEEvT0_T1_T2_T3_T4_T6_E12temp_storage+32];
	add.f64 	%fd234, %fd233, %fd232;
	selp.f64 	%fd235, %fd234, %fd232, %p45;
	setp.gt.u32 	%p46, %r51, 128;
	ld.shared.f64 	%fd236, [_ZZN3cub18CUB_300001_SM_10006detail6reduce28DeviceReduceSingleTileKernelINS2_10policy_hubIdj11add_functorIdEE10Policy1000EN6thrust24THRUST_300001_SM_1000_NS6detail15normal_iteratorINSA_10device_ptrIdEEEEPdjS6_ddN4cuda3std3__410__identityEEEvT0_T1_T2_T3_T4_T6_E12temp_storage+40];
	add.f64 	%fd237, %fd236, %fd235;
	selp.f64 	%fd238, %fd237, %fd235, %p46;
	setp.gt.u32 	%p47, %r51, 160;
	ld.shared.f64 	%fd239, [_ZZN3cub18CUB_300001_SM_10006detail6reduce28DeviceReduceSingleTileKernelINS2_10policy_hubIdj11add_functorIdEE10Policy1000EN6thrust24THRUST_300001_SM_1000_NS6detail15normal_iteratorINSA_10device_ptrIdEEEEPdjS6_ddN4cuda3std3__410__identityEEEvT0_T1_T2_T3_T4_T6_E12temp_storage+48];
	add.f64 	%fd240, %fd239, %fd238;
	selp.f64 	%fd241, %fd240, %fd238, %p47;
	setp.gt.u32 	%p48, %r51, 192;
	ld.shared.f64 	%fd242, [_ZZN3cub18CUB_300001_SM_10006detail6reduce28DeviceReduceSingleTileKernelINS2_10policy_hubIdj11add_functorIdEE10Policy1000EN6thrust24THRUST_300001_SM_1000_NS6detail15normal_iteratorINSA_10device_ptrIdEEEEPdjS6_ddN4cuda3std3__410__identityEEEvT0_T1_T2_T3_T4_T6_E12temp_storage+56];
	add.f64 	%fd243, %fd242, %fd241;
	selp.f64 	%fd244, %fd243, %fd241, %p48;
	setp.gt.u32 	%p49, %r51, 224;
	ld.shared.f64 	%fd245, [_ZZN3cub18CUB_300001_SM_10006detail6reduce28DeviceReduceSingleTileKernelINS2_10policy_hubIdj11add_functorIdEE10Policy1000EN6thrust24THRUST_300001_SM_1000_NS6detail15normal_iteratorINSA_10device_ptrIdEEEEPdjS6_ddN4cuda3std3__410__identityEEEvT0_T1_T2_T3_T4_T6_E12temp_storage+64];
	add.f64 	%fd246, %fd245, %fd244;
	selp.f64 	%fd295, %fd246, %fd244, %p49;
	bra.uni 	$L__BB13_50;
$L__BB13_28:
	mov.u32 	%r21, %tid.x;
	mul.wide.u32 	%rd11, %r21, 8;
	add.s64 	%rd12, %rd2, %rd11;
	ld.global.f64 	%fd43, [%rd12];
	ld.global.f64 	%fd44, [%rd12+2048];
	ld.global.f64 	%fd45, [%rd12+4096];
	ld.global.f64 	%fd46, [%rd12+6144];
	ld.global.f64 	%fd47, [%rd12+8192];
	ld.global.f64 	%fd48, [%rd12+10240];
	ld.global.f64 	%fd49, [%rd12+12288];
	ld.global.f64 	%fd50, [%rd12+14336];
	add.f64 	%fd51, %fd43, %fd44;
	add.f64 	%fd52, %fd51, %fd45;
	add.f64 	%fd53, %fd52, %fd46;
	add.f64 	%fd54, %fd53, %fd47;
	add.f64 	%fd55, %fd54, %fd48;
	add.f64 	%fd56, %fd55, %fd49;
	add.f64 	%fd294, %fd56, %fd50;
	add.s32 	%r22, %r51, -2048;
	setp.lt.u32 	%p3, %r22, 2048;
	mov.b32 	%r277, 2048;
	@%p3 bra 	$L__BB13_32;
	mov.b32 	%r277, 2048;
$L__BB13_30:
	add.s32 	%r54, %r21, %r277;
	mul.wide.u32 	%rd13, %r54, 8;
	add.s64 	%rd14, %rd2, %rd13;
	ld.global.f64 	%fd57, [%rd14];
	ld.global.f64 	%fd58, [%rd14+2048];
	ld.global.f64 	%fd59, [%rd14+4096];
	ld.global.f64 	%fd60, [%rd14+6144];
	ld.global.f64 	%fd61, [%rd14+8192];
	ld.global.f64 	%fd62, [%rd14+10240];
	ld.global.f64 	%fd63, [%rd14+12288];
	ld.global.f64 	%fd64, [%rd14+14336];
	add.f64 	%fd65, %fd294, %fd57;
	add.f64 	%fd66, %fd65, %fd58;
	add.f64 	%fd67, %fd66, %fd59;
	add.f64 	%fd68, %fd67, %fd60;
	add.f64 	%fd69, %fd68, %fd61;
	add.f64 	%fd70, %fd69, %fd62;
	add.f64 	%fd71, %fd70, %fd63;
	add.f64 	%fd294, %fd71, %fd64;
	sub.s32 	%r55, %r51, %r277;
	setp.lt.u32 	%p4, %r55, 2048;
	@%p4 bra 	$L__BB13_46;
	add.s32 	%r277, %r277, 2048;
	setp.le.u32 	%p5, %r277, %r22;
	@%p5 bra 	$L__BB13_30;
$L__BB13_32:
	setp.le.u32 	%p6, %r51, %r277;
	sub.s32 	%r56, %r51, %r277;
	setp.ge.s32 	%p7, %r21, %r56;
	or.pred  	%p8, %p6, %p7;
	@%p8 bra 	$L__BB13_46;
	not.b32 	%r58, %r21;
	add.s32 	%r59, %r51, %r58;
	sub.s32 	%r60, %r59, %r277;
	shr.u32 	%r61, %r60, 8;
	add.s32 	%r26, %r61, 1;
	and.b32  	%r27, %r26, 15;
	setp.lt.u32 	%p9, %r60, 3840;
	mov.u32 	%r282, %r21;
	@%p9 bra 	$L__BB13_37;
	or.b32  	%r280, %r21, 2048;
	add.s32 	%r279, %r21, %r277;
	and.b32  	%r62, %r26, 33554416;
	neg.s32 	%r278, %r62;
$L__BB13_35:
	.pragma "nounroll";
	mul.wide.u32 	%rd15, %r279, 8;
	add.s64 	%rd16, %rd2, %rd15;
	ld.global.f64 	%fd73, [%rd16];
	add.f64 	%fd74, %fd294, %fd73;
	add.s32 	%r63, %r279, 256;
	mul.wide.u32 	%rd17, %r63, 8;
	add.s64 	%rd18, %rd2, %rd17;
	ld.global.f64 	%fd75, [%rd18];
	add.f64 	%fd76, %fd74, %fd75;
	add.s32 	%r64, %r279, 512;
	mul.wide.u32 	%rd19, %r64, 8;
	add.s64 	%rd20, %rd2, %rd19;
	ld.global.f64 	%fd77, [%rd20];
	add.f64 	%fd78, %fd76, %fd77;
	add.s32 	%r65, %r279, 768;
	mul.wide.u32 	%rd21, %r65, 8;
	add.s64 	%rd22, %rd2, %rd21;
	ld.global.f64 	%fd79, [%rd22];
	add.f64 	%fd80, %fd78, %fd79;
	add.s32 	%r66, %r279, 1024;
	mul.wide.u32 	%rd23, %r66, 8;
	add.s64 	%rd24, %rd2, %rd23;
	ld.global.f64 	%fd81, [%rd24];
	add.f64 	%fd82, %fd80, %fd81;
	add.s32 	%r67, %r279, 1280;
	mul.wide.u32 	%rd25, %r67, 8;
	add.s64 	%rd26, %rd2, %rd25;
	ld.global.f64 	%fd83, [%rd26];
	add.f64 	%fd84, %fd82, %fd83;
	add.s32 	%r68, %r279, 1536;
	mul.wide.u32 	%rd27, %r68, 8;
	add.s64 	%rd28, %rd2, %rd27;
	ld.global.f64 	%fd85, [%rd28];
	add.f64 	%fd86, %fd84, %fd85;
	add.s32 	%r69, %r279, 1792;
	mul.wide.u32 	%rd29, %r69, 8;
	add.s64 	%rd30, %rd2, %rd29;
	ld.global.f64 	%fd87, [%rd30];
	add.f64 	%fd88, %fd86, %fd87;
	add.s32 	%r70, %r279, 2048;
	mul.wide.u32 	%rd31, %r70, 8;
	add.s64 	%rd32, %rd2, %rd31;
	ld.global.f64 	%fd89, [%rd32];
	add.f64 	%fd90, %fd88, %fd89;
	add.s32 	%r71, %r279, 2304;
	mul.wide.u32 	%rd33, %r71, 8;
	add.s64 	%rd34, %rd2, %rd33;
	ld.global.f64 	%fd91, [%rd34];
	add.f64 	%fd92, %fd90, %fd91;
	add.s32 	%r72, %r279, 2560;
	mul.wide.u32 	%rd35, %r72, 8;
	add.s64 	%rd36, %rd2, %rd35;
	ld.global.f64 	%fd93, [%rd36];
	add.f64 	%fd94, %fd92, %fd93;
	add.s32 	%r73, %r279, 2816;
	mul.wide.u32 	%rd37, %r73, 8;
	add.s64 	%rd38, %rd2, %rd37;
	ld.global.f64 	%fd95, [%rd38];
	add.f64 	%fd96, %fd94, %fd95;
	add.s32 	%r74, %r279, 3072;
	mul.wide.u32 	%rd39, %r74, 8;
	add.s64 	%rd40, %rd2, %rd39;
	ld.global.f64 	%fd97, [%rd40];
	add.f64 	%fd98, %fd96, %fd97;
	add.s32 	%r75, %r279, 3328;
	mul.wide.u32 	%rd41, %r75, 8;
	add.s64 	%rd42, %rd2, %rd41;
	ld.global.f64 	%fd99, [%rd42];
	add.f64 	%fd100, %fd98, %fd99;
	add.s32 	%r76, %r279, 3584;
	mul.wide.u32 	%rd43, %r76, 8;
	add.s64 	%rd44, %rd2, %rd43;
	ld.global.f64 	%fd101, [%rd44];
	add.f64 	%fd102, %fd100, %fd101;
	add.s32 	%r77, %r279, 3840;
	mul.wide.u32 	%rd45, %r77, 8;
	add.s64 	%rd46, %rd2, %rd45;
	ld.global.f64 	%fd103, [%rd46];
	add.f64 	%fd294, %fd102, %fd103;
	add.s32 	%r280, %r280, 4096;
	add.s32 	%r279, %r279, 4096;
	add.s32 	%r278, %r278, 16;
	setp.ne.s32 	%p10, %r278, 0;
	@%p10 bra 	$L__BB13_35;
	add.s32 	%r282, %r280, -2048;
$L__BB13_37:
	setp.eq.s32 	%p11, %r27, 0;
	@%p11 bra 	$L__BB13_46;
	and.b32  	%r39, %r26, 7;
	setp.lt.u32 	%p12, %r27, 8;
	@%p12 bra 	$L__BB13_40;
	add.s32 	%r78, %r282, %r277;
	mul.wide.u32 	%rd47, %r78, 8;
	add.s64 	%rd48, %rd2, %rd47;
	ld.global.f64 	%fd105, [%rd48];
	add.f64 	%fd106, %fd294, %fd105;
	add.s32 	%r79, %r78, 256;
	mul.wide.u32 	%rd49, %r79, 8;
	add.s64 	%rd50, %rd2, %rd49;
	ld.global.f64 	%fd107, [%rd50];
	add.f64 	%fd108, %fd106, %fd107;
	add.s32 	%r80, %r78, 512;
	mul.wide.u32 	%rd51, %r80, 8;
	add.s64 	%rd52, %rd2, %rd51;
	ld.global.f64 	%fd109, [%rd52];
	add.f64 	%fd110, %fd108, %fd109;
	add.s32 	%r81, %r78, 768;
	mul.wide.u32 	%rd53, %r81, 8;
	add.s64 	%rd54, %rd2, %rd53;
	ld.global.f64 	%fd111, [%rd54];
	add.f64 	%fd112, %fd110, %fd111;
	add.s32 	%r82, %r78, 1024;
	mul.wide.u32 	%rd55, %r82, 8;
	add.s64 	%rd56, %rd2, %rd55;
	ld.global.f64 	%fd113, [%rd56];
	add.f64 	%fd114, %fd112, %fd113;
	add.s32 	%r83, %r78, 1280;
	mul.wide.u32 	%rd57, %r83, 8;
	add.s64 	%rd58, %rd2, %rd57;
	ld.global.f64 	%fd115, [%rd58];
	add.f64 	%fd116, %fd114, %fd115;
	add.s32 	%r84, %r78, 1536;
	mul.wide.u32 	%rd59, %r84, 8;
	add.s64 	%rd60, %rd2, %rd59;
	ld.global.f64 	%fd117, [%rd60];
	add.f64 	%fd118, %fd116, %fd117;
	add.s32 	%r85, %r78, 1792;
	mul.wide.u32 	%rd61, %r85, 8;
	add.s64 	%rd62, %rd2, %rd61;
	ld.global.f64 	%fd119, [%rd62];
	add.f64 	%fd294, %fd118, %fd119;
	add.s32 	%r282, %r282, 2048;
$L__BB13_40:
	setp.eq.s32 	%p13, %r39, 0;
	@%p13 bra 	$L__BB13_46;
	and.b32  	%r42, %r26, 3;
	setp.lt.u32 	%p14, %r39, 4;
	@%p14 bra 	$L__BB13_43;
	add.s32 	%r86, %r282, %r277;
	mul.wide.u32 	%rd63, %r86, 8;
	add.s64 	%rd64, %rd2, %rd63;
	ld.global.f64 	%fd121, [%rd64];
	add.f64 	%fd122, %fd294, %fd121;
	add.s32 	%r87, %r86, 256;
	mul.wide.u32 	%rd65, %r87, 8;
	add.s64 	%rd66, %rd2, %rd65;
	ld.global.f64 	%fd123, [%rd66];
	add.f64 	%fd124, %fd122, %fd123;
	add.s32 	%r88, %r86, 512;
	mul.wide.u32 	%rd67, %r88, 8;
	add.s64 	%rd68, %rd2, %rd67;
	ld.global.f64 	%fd125, [%rd68];
	add.f64 	%fd126, %fd124, %fd125;
	add.s32 	%r89, %r86, 768;
	mul.wide.u32 	%rd69, %r89, 8;
	add.s64 	%rd70, %rd2, %rd69;
	ld.global.f64 	%fd127, [%rd70];
	add.f64 	%fd294, %fd126, %fd127;
	add.s32 	%r282, %r282, 1024;
$L__BB13_43:
	setp.eq.s32 	%p15, %r42, 0;
	@%p15 bra 	$L__BB13_46;
	add.s32 	%r285, %r282, %r277;
	neg.s32 	%r284, %r42;
$L__BB13_45:
	.pragma "nounroll";
	mul.wide.u32 	%rd71, %r285, 8;
	add.s64 	%rd72, %rd2, %rd71;
	ld.global.f64 	%fd128, [%rd72];
	add.f64 	%fd294, %fd294, %fd128;
	add.s32 	%r285, %r285, 256;
	add.s32 	%r284, %r284, 1;
	setp.ne.s32 	%p16, %r284, 0;
	@%p16 bra 	$L__BB13_45;
$L__BB13_46:
	// begin inline asm
	mov.u32 %r90, %laneid;
	// end inline asm
	mov.b64 	%rd73, %fd294;
	mov.b64 	{%r92, %r97}, %rd73;
	mov.b32 	%r98, 1;
	mov.b32 	%r139, 31;
	mov.b32 	%r140, -1;
	// begin inline asm
	shfl.sync.down.b32 %r91, %r92, %r98, %r139, %r140;
	// end inline asm
	// begin inline asm
	shfl.sync.down.b32 %r96, %r97, %r98, %r139, %r140;
	// end inline asm
	mov.b64 	%rd74, {%r91, %r96};
	mov.b64 	%fd129, %rd74;
	setp.gt.s32 	%p17, %r90, 30;
	add.f64 	%fd130, %fd294, %fd129;
	selp.f64 	%fd131, %fd294, %fd130, %p17;
	mov.b64 	%rd75, %fd131;
	mov.b64 	{%r102, %r107}, %rd75;
	mov.b32 	%r108, 2;
	// begin inline asm
	shfl.sync.down.b32 %r101, %r102, %r108, %r139, %r140;
	// end inline asm
	// begin inline asm
	shfl.sync.down.b32 %r106, %r107, %r108, %r139, %r140;
	// end inline asm
	mov.b64 	%rd76, {%r101, %r106};
	mov.b64 	%fd132, %rd76;
	setp.gt.s32 	%p18, %r90, 29;
	add.f64 	%fd133, %fd131, %fd132;
	selp.f64 	%fd134, %fd131, %fd133, %p18;
	mov.b64 	%rd77, %fd134;
	mov.b64 	{%r112, %r117}, %rd77;
	mov.b32 	%r118, 4;
	// begin inline asm
	shfl.sync.down.b32 %r111, %r112, %r118, %r139, %r140;
	// end inline asm
	// begin inline asm
	shfl.sync.down.b32 %r116, %r117, %r118, %r139, %r140;
	// end inline asm
	mov.b64 	%rd78, {%r111, %r116};
	mov.b64 	%fd135, %rd78;
	setp.gt.s32 	%p19, %r90, 27;
	add.f64 	%fd136, %fd134, %fd135;
	selp.f64 	%fd137, %fd134, %fd136, %p19;
	mov.b64 	%rd79, %fd137;
	mov.b64 	{%r122, %r127}, %rd79;
	mov.b32 	%r128, 8;
	// begin inline asm
	shfl.sync.down.b32 %r121, %r122, %r128, %r139, %r140;
	// end inline asm
	// begin inline asm
	shfl.sync.down.b32 %r126, %r127, %r128, %r139, %r140;
	// end inline asm
	mov.b64 	%rd80, {%r121, %r126};
	mov.b64 	%fd138, %rd80;
	setp.gt.s32 	%p20, %r90, 23;
	add.f64 	%fd139, %fd137, %fd138;
	selp.f64 	%fd140, %fd137, %fd139, %p20;
	mov.b64 	%rd81, %fd140;
	mov.b64 	{%r132, %r137}, %rd81;
	mov.b32 	%r138, 16;
	// begin inline asm
	shfl.sync.down.b32 %r131, %r132, %r138, %r139, %r140;
	// end inline asm
	// begin inline asm
	shfl.sync.down.b32 %r136, %r137, %r138, %r139, %r140;
	// end inline asm
	mov.b64 	%rd82, {%r131, %r136};
	mov.b64 	%fd141, %rd82;
	setp.gt.s32 	%p21, %r90, 15;
	add.f64 	%fd38, %fd140, %fd141;
	selp.f64 	%fd295, %fd140, %fd38, %p21;
	setp.ne.s32 	%p22, %r90, 0;
	@%p22 bra 	$L__BB13_48;
	shr.u32 	%r141, %r21, 2;
	and.b32  	%r142, %r141, 248;
	mov.u32 	%r143, _ZZN3cub18CUB_300001_SM_10006detail6reduce28DeviceReduceSingleTileKernelINS2_10policy_hubIdj11add_functorIdEE10Policy1000EN6thrust24THRUST_300001_SM_1000_NS6detail15normal_iteratorINSA_10device_ptrIdEEEEPdjS6_ddN4cuda3std3__410__identityEEEvT0_T1_T2_T3_T4_T6_E12temp_storage;
	add.s32 	%r144, %r143, %r142;
	st.shared.f64 	[%r144+8], %fd38;
$L__BB13_48:
	bar.sync 	0;
	setp.ne.s32 	%p23, %r21, 0;
	@%p23 bra 	$L__BB13_50;
	ld.shared.f64 	%fd142, [_ZZN3cub18CUB_300001_SM_10006detail6reduce28DeviceReduceSingleTileKernelINS2_10policy_hubIdj11add_functorIdEE10Policy1000EN6thrust24THRUST_300001_SM_1000_NS6detail15normal_iteratorINSA_10device_ptrIdEEEEPdjS6_ddN4cuda3std3__410__identityEEEvT0_T1_T2_T3_T4_T6_E12temp_storage+16];
	add.f64 	%fd143, %fd295, %fd142;
	ld.shared.f64 	%fd144, [_ZZN3cub18CUB_300001_SM_10006detail6reduce28DeviceReduceSingleTileKernelINS2_10policy_hubIdj11add_functorIdEE10Policy1000EN6thrust24THRUST_300001_SM_1000_NS6detail15normal_iteratorINSA_10device_ptrIdEEEEPdjS6_ddN4cuda3std3__410__identityEEEvT0_T1_T2_T3_T4_T6_E12temp_storage+24];
	add.f64 	%fd145, %fd143, %fd144;
	ld.shared.f64 	%fd146, [_ZZN3cub18CUB_300001_SM_10006detail6reduce28DeviceReduceSingleTileKernelINS2_10policy_hubIdj11add_functorIdEE10Policy1000EN6thrust24THRUST_300001_SM_1000_NS6detail15normal_iteratorINSA_10device_ptrIdEEEEPdjS6_ddN4cuda3std3__410__identityEEEvT0_T1_T2_T3_T4_T6_E12temp_storage+32];
	add.f64 	%fd147, %fd145, %fd146;
	ld.shared.f64 	%fd148, [_ZZN3cub18CUB_300001_SM_10006detail6reduce28DeviceReduceSingleTileKernelINS2_10policy_hubIdj11add_functorIdEE10Policy1000EN6thrust24THRUST_300001_SM_1000_NS6detail15normal_iteratorINSA_10device_ptrIdEEEEPdjS6_ddN4cuda3std3__410__identityEEEvT0_T1_T2_T3_T4_T6_E12temp_storage+40];
	add.f64 	%fd149, %fd147, %fd148;
	ld.shared.f64 	%fd150, [_ZZN3cub18CUB_300001_SM_10006detail6reduce28DeviceReduceSingleTileKernelINS2_10policy_hubIdj11add_functorIdEE10Policy1000EN6thrust24THRUST_300001_SM_1000_NS6detail15normal_iteratorINSA_10device_ptrIdEEEEPdjS6_ddN4cuda3std3__410__identityEEEvT0_T1_T2_T3_T4_T6_E12temp_storage+48];
	add.f64 	%fd151, %fd149, %fd150;
	ld.shared.f64 	%fd152, [_ZZN3cub18CUB_300001_SM_10006detail6reduce28DeviceReduceSingleTileKernelINS2_10policy_hubIdj11add_functorIdEE10Policy1000EN6thrust24THRUST_300001_SM_1000_NS6detail15normal_iteratorINSA_10device_ptrIdEEEEPdjS6_ddN4cuda3std3__410__identityEEEvT0_T1_T2_T3_T4_T6_E12temp_storage+56];
	add.f64 	%fd153, %fd151, %fd152;
	ld.shared.f64 	%fd154, [_ZZN3cub18CUB_300001_SM_10006detail6reduce28DeviceReduceSingleTileKernelINS2_10policy_hubIdj11add_functorIdEE10Policy1000EN6thrust24THRUST_300001_SM_1000_NS6detail15normal_iteratorINSA_10device_ptrIdEEEEPdjS6_ddN4cuda3std3__410__identityEEEvT0_T1_T2_T3_T4_T6_E12temp_storage+64];
	add.f64 	%fd295, %fd153, %fd154;
$L__BB13_50:
	mov.u32 	%r267, %tid.x;
	setp.ne.s32 	%p57, %r267, 0;
	@%p57 bra 	$L__BB13_52;
	add.f64 	%fd273, %fd42, %fd295;
	st.global.f64 	[%rd1], %fd273;
$L__BB13_52:
	ret;

}
	// .globl	_ZN3cub18CUB_300001_SM_10006detail6reduce18DeviceReduceKernelINS2_10policy_hubIdj11add_functorIdEE10Policy1000EN6thrust24THRUST_300001_SM_1000_NS6detail15normal_iteratorINSA_10device_ptrIdEEEEjS6_dN4cuda3std3__410__identityEEEvT0_PT3_T1_NS0_13GridEvenShareISN_EET2_T4_
.visible .entry _ZN3cub18CUB_300001_SM_10006detail6reduce18DeviceReduceKernelINS2_10policy_hubIdj11add_functorIdEE10Policy1000EN6thrust24THRUST_300001_SM_1000_NS6detail15normal_iteratorINSA_10device_ptrIdEEEEjS6_dN4cuda3std3__410__identityEEEvT0_PT3_T1_NS0_13GridEvenShareISN_EET2_T4_(
	.param .align 8 .b8 _ZN3cub18CUB_300001_SM_10006detail6reduce18DeviceReduceKernelINS2_10policy_hubIdj11add_functorIdEE10Policy1000EN6thrust24THRUST_300001_SM_1000_NS6detail15normal_iteratorINSA_10device_ptrIdEEEEjS6_dN4cuda3std3__410__identityEEEvT0_PT3_T1_NS0_13GridEvenShareISN_EET2_T4__param_0[8],
	.param .u64 .ptr .align 1 _ZN3cub18CUB_300001_SM_10006detail6reduce18DeviceReduceKernelINS2_10policy_hubIdj11add_functorIdEE10Policy1000EN6thrust24THRUST_300001_SM_1000_NS6detail15normal_iteratorINSA_10device_ptrIdEEEEjS6_dN4cuda3std3__410__identityEEEvT0_PT3_T1_NS0_13GridEvenShareISN_EET2_T4__param_1,
	.param .u32 _ZN3cub18CUB_300001_SM_10006detail6reduce18DeviceReduceKernelINS2_10policy_hubIdj11add_functorIdEE10Policy1000EN6thrust24THRUST_300001_SM_1000_NS6detail15normal_iteratorINSA_10device_ptrIdEEEEjS6_dN4cuda3std3__410__identityEEEvT0_PT3_T1_NS0_13GridEvenShareISN_EET2_T4__param_2,
	.param .align 4 .b8 _ZN3cub18CUB_300001_SM_10006detail6reduce18DeviceReduceKernelINS2_10policy_hubIdj11add_functorIdEE10Policy1000EN6thrust24THRUST_300001_SM_1000_NS6detail15normal_iteratorINSA_10device_ptrIdEEEEjS6_dN4cuda3std3__410__identityEEEvT0_PT3_T1_NS0_13GridEvenShareISN_EET2_T4__param_3[40],
	.param .align 1 .b8 _ZN3cub18CUB_300001_SM_10006detail6reduce18DeviceReduceKernelINS2_10policy_hubIdj11add_functorIdEE10Policy1000EN6thrust24THRUST_300001_SM_1000_NS6detail15normal_iteratorINSA_10device_ptrIdEEEEjS6_dN4cuda3std3__410__identityEEEvT0_PT3_T1_NS0_13GridEvenShareISN_EET2_T4__param_4[1],
	.param .align 1 .b8 _ZN3cub18CUB_300001_SM_10006detail6reduce18DeviceReduceKernelINS2_10policy_hubIdj11add_functorIdEE10Policy1000EN6thrust24THRUST_300001_SM_1000_NS6detail15normal_iteratorINSA_10device_ptrIdEEEEjS6_dN4cuda3std3__410__identityEEEvT0_PT3_T1_NS0_13GridEvenShareISN_EET2_T4__param_5[1]
)
.maxntid 256
{
	.reg .pred 	%p<57>;
	.reg .b16 	%rs<4>;
	.reg .b32 	%r<354>;
	.reg .b64 	%rd<160>;
	.reg .b64 	%fd<292>;
	// demoted variable
	.shared .align 8 .b8 _ZZN3cub18CUB_300001_SM_10006detail6reduce18DeviceReduceKernelINS2_10policy_hubIdj11add_functorIdEE10Policy1000EN6thrust24THRUST_300001_SM_1000_NS6detail15normal_iteratorINSA_10device_ptrIdEEEEjS6_dN4cuda3std3__410__identityEEEvT0_PT3_T1_NS0_13GridEvenShareISN_EET2_T4_E12temp_storage[80];
	ld.param.u32 	%r1, [_ZN3cub18CUB_300001_SM_10006detail6reduce18DeviceReduceKernelINS2_10policy_hubIdj11add_functorIdEE10Policy1000EN6thrust24THRUST_300001_SM_1000_NS6detail15normal_iteratorINSA_10device_ptrIdEEEEjS6_dN4cuda3std3__410__identityEEEvT0_PT3_T1_NS0_13GridEvenShareISN_EET2_T4__param_3+20];
	ld.param.u32 	%r2, [_ZN3cub18CUB_300001_SM_10006detail6reduce18DeviceReduceKernelINS2_10policy_hubIdj11add_functorIdEE10Policy1000EN6thrust24THRUST_300001_SM_1000_NS6detail15normal_iteratorINSA_10device_ptrIdEEEEjS6_dN4cuda3std3__410__identityEEEvT0_PT3_T1_NS0_13GridEvenShareISN_EET2_T4__param_3+24];
	ld.param.u64 	%rd3, [_ZN3cub18CUB_300001_SM_10006detail6reduce18DeviceReduceKernelINS2_10policy_hubIdj11add_functorIdEE10Policy1000EN6thrust24THRUST_300001_SM_1000_NS6detail15normal_iteratorINSA_10device_ptrIdEEEEjS6_dN4cuda3std3__410__identityEEEvT0_PT3_T1_NS0_13GridEvenShareISN_EET2_T4__param_0];
	cvta.to.global.u64 	%rd1, %rd3;
	mov.u32 	%r3, %ctaid.x;
	shl.b32 	%r4, %r2, 11;
	shl.b32 	%r345, %r3, 11;
	sub.s32 	%r6, %r1, %r345;
	setp.gt.u32 	%p1, %r6, 2047;
	@%p1 bra 	$L__BB14_26;
	mov.u32 	%r7, %tid.x;
	setp.ge.u32 	%p23, %r7, %r6;
	mov.f64 	%fd280, 0d0000000000000000;
	mov.u32 	%r336, %r7;
	@%p23 bra 	$L__BB14_3;
	add.s32 	%r180, %r345, %r7;
	mul.wide.u32 	%rd76, %r180, 8;
	add.s64 	%rd77, %rd1, %rd76;
	ld.global.f64 	%fd280, [%rd77];
	add.s32 	%r336, %r7, 256;
$L__BB14_3:
	setp.ge.u32 	%p24, %r336, %r6;
	@%p24 bra 	$L__BB14_17;
	not.b32 	%r181, %r336;
	add.s32 	%r182, %r1, %r181;
	sub.s32 	%r183, %r182, %r345;
	shr.u32 	%r184, %r183, 8;
	add.s32 	%r10, %r184, 1;
	and.b32  	%r11, %r10, 15;
	setp.lt.u32 	%p25, %r183, 3840;
	@%p25 bra 	$L__BB14_8;
	or.b32  	%r335, %r336, 2048;
	add.s32 	%r334, %r336, %r345;
	and.b32  	%r185, %r10, 33554416;
	neg.s32 	%r333, %r185;
$L__BB14_6:
	.pragma "nounroll";
	mul.wide.u32 	%rd78, %r334, 8;
	add.s64 	%rd79, %rd1, %rd78;
	ld.global.f64 	%fd155, [%rd79];
	add.f64 	%fd156, %fd280, %fd155;
	add.s32 	%r186, %r334, 256;
	mul.wide.u32 	%rd80, %r186, 8;
	add.s64 	%rd81, %rd1, %rd80;
	ld.global.f64 	%fd157, [%rd81];
	add.f64 	%fd158, %fd156, %fd157;
	add.s32 	%r187, %r334, 512;
	mul.wide.u32 	%rd82, %r187, 8;
	add.s64 	%rd83, %rd1, %rd82;
	ld.global.f64 	%fd159, [%rd83];
	add.f64 	%fd160, %fd158, %fd159;
	add.s32 	%r188, %r334, 768;
	mul.wide.u32 	%rd84, %r188, 8;
	add.s64 	%rd85, %rd1, %rd84;
	ld.global.f64 	%fd161, [%rd85];
	add.f64 	%fd162, %fd160, %fd161;
	add.s32 	%r189, %r334, 1024;
	mul.wide.u32 	%rd86, %r189, 8;
	add.s64 	%rd87, %rd1, %rd86;
	ld.global.f64 	%fd163, [%rd87];
	add.f64 	%fd164, %fd162, %fd163;
	add.s32 	%r190, %r334, 1280;
	mul.wide.u32 	%rd88, %r190, 8;
	add.s64 	%rd89, %rd1, %rd88;
	ld.global.f64 	%fd165, [%rd89];
	add.f64 	%fd166, %fd164, %fd165;
	add.s32 	%r191, %r334, 1536;
	mul.wide.u32 	%rd90, %r191, 8;
	add.s64 	%rd91, %rd1, %rd90;
	ld.global.f64 	%fd167, [%rd91];
	add.f64 	%fd168, %fd166, %fd167;
	add.s32 	%r192, %r334, 1792;
	mul.wide.u32 	%rd92, %r192, 8;
	add.s64 	%rd93, %rd1, %rd92;
	ld.global.f64 	%fd169, [%rd93];
	add.f64 	%fd170, %fd168, %fd169;
	add.s32 	%r193, %r334, 2048;
	mul.wide.u32 	%rd94, %r193, 8;
	add.s64 	%rd95, %rd1, %rd94;
	ld.global.f64 	%fd171, [%rd95];
	add.f64 	%fd172, %fd170, %fd171;
	add.s32 	%r194, %r334, 2304;
	mul.wide.u32 	%rd96, %r194, 8;
	add.s64 	%rd97, %rd1, %rd96;
	ld.global.f64 	%fd173, [%rd97];
	add.f64 	%fd174, %fd172, %fd173;
	add.s32 	%r195, %r334, 2560;
	mul.wide.u32 	%rd98, %r195, 8;
	add.s64 	%rd99, %rd1, %rd98;
	ld.global.f64 	%fd175, [%rd99];
	add.f64 	%fd176, %fd174, %fd175;
	add.s32 	%r196, %r334, 2816;
	mul.wide.u32 	%rd100, %r196, 8;
	add.s64 	%rd101, %rd1, %rd100;
	ld.global.f64 	%fd177, [%rd101];
	add.f64 	%fd178, %fd176, %fd177;
	add.s32 	%r197, %r334, 3072;
	mul.wide.u32 	%rd102, %r197, 8;
	add.s64 	%rd103, %rd1, %rd102;
	ld.global.f64 	%fd179, [%rd103];
	add.f64 	%fd180, %fd178, %fd179;
	add.s32 	%r198, %r334, 3328;
	mul.wide.u32 	%rd104, %r198, 8;
	add.s64 	%rd105, %rd1, %rd104;
	ld.global.f64 	%fd181, [%rd105];
	add.f64 	%fd182, %fd180, %fd181;
	add.s32 	%r199, %r334, 3584;
	mul.wide.u32 	%rd106, %r199, 8;
	add.s64 	%rd107, %rd1, %rd106;
	ld.global.f64 	%fd183, [%rd107];
	add.f64 	%fd184, %fd182, %fd183;
	add.s32 	%r200, %r334, 3840;
	mul.wide.u32 	%rd108, %r200, 8;
	add.s64 	%rd109, %rd1, %rd108;
	ld.global.f64 	%fd185, [%rd109];
	add.f64 	%fd280, %fd184, %fd185;
	add.s32 	%r335, %r335, 4096;
	add.s32 	%r334, %r334, 4096;
	add.s32 	%r333, %r333, 16;
	setp.ne.s32 	%p26, %r333, 0;
	@%p26 bra 	$L__BB14_6;
	add.s32 	%r336, %r335, -2048;
$L__BB14_8:
	setp.eq.s32 	%p27, %r11, 0;
	@%p27 bra 	$L__BB14_17;
	and.b32  	%r23, %r10, 7;
	setp.lt.u32 	%p28, %r11, 8;
	@%p28 bra 	$L__BB14_11;
	add.s32 	%r201, %r345, %r336;
	mul.wide.u32 	%rd110, %r201, 8;
	add.s64 	%rd111, %rd1, %rd110;
	ld.global.f64 	%fd187, [%rd111];
	add.f64 	%fd188, %fd280, %fd187;
	add.s32 	%r202, %r201, 256;
	mul.wide.u32 	%rd112, %r202, 8;
	add.s64 	%rd113, %rd1, %rd112;
	ld.global.f64 	%fd189, [%rd113];
	add.f64 	%fd190, %fd188, %fd189;
	add.s32 	%r203, %r201, 512;
	mul.wide.u32 	%rd114, %r203, 8;
	add.s64 	%rd115, %rd1, %rd114;
	ld.global.f64 	%fd191, [%rd115];
	add.f64 	%fd192, %fd190, %fd191;
	add.s32 	%r204, %r201, 768;
	mul.wide.u32 	%rd116, %r204, 8;
	add.s64 	%rd117, %rd1, %rd116;
	ld.global.f64 	%fd193, [%rd117];
	add.f64 	%fd194, %fd192, %fd193;
	add.s32 	%r205, %r201, 1024;
	mul.wide.u32 	%rd118, %r205, 8;
	add.s64 	%rd119, %rd1, %rd118;
	ld.global.f64 	%fd195, [%rd119];
	add.f64 	%fd196, %fd194, %fd195;
	add.s32 	%r206, %r201, 1280;
	mul.wide.u32 	%rd120, %r206, 8;
	add.s64 	%rd121, %rd1, %rd120;
	ld.global.f64 	%fd197, [%rd121];
	add.f64 	%fd198, %fd196, %fd197;
	add.s32 	%r207, %r201, 1536;
	mul.wide.u32 	%rd122, %r207, 8;
	add.s64 	%rd123, %rd1, %rd122;
	ld.global.f64 	%fd199, [%rd123];
	add.f64 	%fd200, %fd198, %fd199;
	add.s32 	%r208, %r201, 1792;
	mul.wide.u32 	%rd124, %r208, 8;
	add.s64 	%rd125, %rd1, %rd124;
	ld.global.f64 	%fd201, [%rd125];
	add.f64 	%fd280, %fd200, %fd201;
	add.s32 	%r336, %r336, 2048;
$L__BB14_11:
	setp.eq.s32 	%p29, %r23, 0;
	@%p29 bra 	$L__BB14_17;
	and.b32  	%r26, %r10, 3;
	setp.lt.u32 	%p30, %r23, 4;
	@%p30 bra 	$L__BB14_14;
	add.s32 	%r209, %r345, %r336;
	mul.wide.u32 	%rd126, %r209, 8;
	add.s64 	%rd127, %rd1, %rd126;
	ld.global.f64 	%fd203, [%rd127];
	add.f64 	%fd204, %fd280, %fd203;
	add.s32 	%r210, %r209, 256;
	mul.wide.u32 	%rd128, %r210, 8;
	add.s64 	%rd129, %rd1, %rd128;
	ld.global.f64 	%fd205, [%rd129];
	add.f64 	%fd206, %fd204, %fd205;
	add.s32 	%r211, %r209, 512;
	mul.wide.u32 	%rd130, %r211, 8;
	add.s64 	%rd131, %rd1, %rd130;
	ld.global.f64 	%fd207, [%rd131];
	add.f64 	%fd208, %fd206, %fd207;
	add.s32 	%r212, %r209, 768;
	mul.wide.u32 	%rd132, %r212, 8;
	add.s64 	%rd133, %rd1, %rd132;
	ld.global.f64 	%fd209, [%rd133];
	add.f64 	%fd280, %fd208, %fd209;
	add.s32 	%r336, %r336, 1024;
$L__BB14_14:
	setp.eq.s32 	%p31, %r26, 0;
	@%p31 bra 	$L__BB14_17;
	add.s32 	%r340, %r336, %r345;
	neg.s32 	%r339, %r26;
$L__BB14_16:
	.pragma "nounroll";
	mul.wide.u32 	%rd134, %r340, 8;
	add.s64 	%rd135, %rd1, %rd134;
	ld.global.f64 	%fd210, [%rd135];
	add.f64 	%fd280, %fd280, %fd210;
	add.s32 	%r340, %r340, 256;
	add.s32 	%r339, %r339, 1;
	setp.ne.s32 	%p32, %r339, 0;
	@%p32 bra 	$L__BB14_16;
$L__BB14_17:
	setp.lt.u32 	%p33, %r6, 256;
	@%p33 bra 	$L__BB14_22;
	// begin inline asm
	mov.u32 %r276, %laneid;
	// end inline asm
	mov.b64 	%rd146, %fd280;
	mov.b64 	{%r278, %r283}, %rd146;
	mov.b32 	%r284, 1;
	mov.b32 	%r325, 31;
	mov.b32 	%r326, -1;
	// begin inline asm
	shfl.sync.down.b32 %r277, %r278, %r284, %r325, %r326;
	// end inline asm
	// begin inline asm
	shfl.sync.down.b32 %r282, %r283, %r284, %r325, %r326;
	// end inline asm
	mov.b64 	%rd147, {%r277, %r282};
	mov.b64 	%fd245, %rd147;
	setp.gt.s32 	%p49, %r276, 30;
	add.f64 	%fd246, %fd280, %fd245;
	selp.f64 	%fd247, %fd280, %fd246, %p49;
	mov.b64 	%rd148, %fd247;
	mov.b64 	{%r288, %r293}, %rd148;
	mov.b32 	%r294, 2;
	// begin inline asm
	shfl.sync.down.b32 %r287, %r288, %r294, %r325, %r326;
	// end inline asm
	// begin inline asm
	shfl.sync.down.b32 %r292, %r293, %r294, %r325, %r326;
	// end inline asm
	mov.b64 	%rd149, {%r287, %r292};
	mov.b64 	%fd248, %rd149;
	setp.gt.s32 	%p50, %r276, 29;
	add.f64 	%fd249, %fd247, %fd248;
	selp.f64 	%fd250, %fd247, %fd249, %p50;
	mov.b64 	%rd150, %fd250;
	mov.b64 	{%r298, %r303}, %rd150;
	mov.b32 	%r304, 4;
	// begin inline asm
	shfl.sync.down.b32 %r297, %r298, %r304, %r325, %r326;
	// end inline asm
	// begin inline asm
	shfl.sync.down.b32 %r302, %r303, %r304, %r325, %r326;
	// end inline asm
	mov.b64 	%rd151, {%r297, %r302};
	mov.b64 	%fd251, %rd151;
	setp.gt.s32 	%p51, %r276, 27;
	add.f64 	%fd252, %fd250, %fd251;
	selp.f64 	%fd253, %fd250, %fd252, %p51;
	mov.b64 	%rd152, %fd253;
	mov.b64 	{%r308, %r313}, %rd152;
	mov.b32 	%r314, 8;
	// begin inline asm
	shfl.sync.down.b32 %r307, %r308, %r314, %r325, %r326;
	// end inline asm
	// begin inline asm
	shfl.sync.down.b32 %r312, %r313, %r314, %r325, %r326;
	// end inline asm
	mov.b64 	%rd153, {%r307, %r312};
	mov.b64 	%fd254, %rd153;
	setp.gt.s32 	%p52, %r276, 23;
	add.f64 	%fd255, %fd253, %fd254;
	selp.f64 	%fd256, %fd253, %fd255, %p52;
	mov.b64 	%rd154, %fd256;
	mov.b64 	{%r318, %r323}, %rd154;
	mov.b32 	%r324, 16;
	// begin inline asm
	shfl.sync.down.b32 %r317, %r318, %r324, %r325, %r326;
	// end inline asm
	// begin inline asm
	shfl.sync.down.b32 %r322, %r323, %r324, %r325, %r326;
	// end inline asm
	mov.b64 	%rd155, {%r317, %r322};
	mov.b64 	%fd257, %rd155;
	setp.gt.s32 	%p53, %r276, 15;
	add.f64 	%fd16, %fd256, %fd257;
	selp.f64 	%fd291, %fd256, %fd16, %p53;
	setp.ne.s32 	%p54, %r276, 0;
	@%p54 bra 	$L__BB14_20;
	shr.u32 	%r327, %r7, 2;
	and.b32  	%r328, %r327, 248;
	mov.u32 	%r329, _ZZN3cub18CUB_300001_SM_10006detail6reduce18DeviceReduceKernelINS2_10policy_hubIdj11add_functorIdEE10Policy1000EN6thrust24THRUST_300001_SM_1000_NS6detail15normal_iteratorINSA_10device_ptrIdEEEEjS6_dN4cuda3std3__410__identityEEEvT0_PT3_T1_NS0_13GridEvenShareISN_EET2_T4_E12temp_storage;
	add.s32 	%r330, %r329, %r328;
	st.shared.f64 	[%r330+8], %fd16;
$L__BB14_20:
	bar.sync 	0;
	setp.ne.s32 	%p55, %r7, 0;
	@%p55 bra 	$L__BB14_48;
	ld.shared.f64 	%fd258, [_ZZN3cub18CUB_300001_SM_10006detail6reduce18DeviceReduceKernelINS2_10policy_hubIdj11add_functorIdEE10Policy1000EN6thrust24THRUST_300001_SM_1000_NS6detail15normal_iteratorINSA_10device_ptrIdEEEEjS6_dN4cuda3std3__410__identityEEEvT0_PT3_T1_NS0_13GridEvenShareISN_EET2_T4_E12temp_storage+16];
	add.f64 	%fd259, %fd291, %fd258;
	ld.shared.f64 	%fd260, [_ZZN3cub18CUB_300001_SM_10006detail6reduce18DeviceReduceKernelINS2_10policy_hubIdj11add_functorIdEE10Policy1000EN6thrust24THRUST_300001_SM_1000_NS6detail15normal_iteratorINSA_10device_ptrIdEEEEjS6_dN4cuda3std3__410__identityEEEvT0_PT3_T1_NS0_13GridEvenShareISN_EET2_T4_E12temp_storage+24];
	add.f64 	%fd261, %fd259, %fd260;
	ld.shared.f64 	%fd262, [_ZZN3cub18CUB_300001_SM_10006detail6reduce18DeviceReduceKernelINS2_10policy_hubIdj11add_functorIdEE10Policy1000EN6thrust24THRUST_300001_SM_1000_NS6detail15normal_iteratorINSA_10device_ptrIdEEEEjS6_dN4cuda3std3__410__identityEEEvT0_PT3_T1_NS0_13GridEvenShareISN_EET2_T4_E12temp_storage+32];
	add.f64 	%fd263, %fd261, %fd262;
	ld.shared.f64 	%fd264, [_ZZN3cub18CUB_300001_SM_10006detail6reduce18DeviceReduceKernelINS2_10policy_hubIdj11add_functorIdEE10Policy1000EN6thrust24THRUST_300001_SM_1000_NS6detail15normal_iteratorINSA_10device_ptrIdEEEEjS6_dN4cuda3std3__410__identityEEEvT0_PT3_T1_NS0_13GridEvenShareISN_EET2_T4_E12temp_storage+40];
	add.f64 	%fd265, %fd263, %fd264;
	ld.shared.f64 	%fd266, [_ZZN3cub18CUB_300001_SM_10006detail6reduce18DeviceReduceKernelINS2_10policy_hubIdj11add_functorIdEE10Policy1000EN6thrust24THRUST_300001_SM_1000_NS6detail15normal_iteratorINSA_10device_ptrIdEEEEjS6_dN4cuda3std3__410__identityEEEvT0_PT3_T1_NS0_13GridEvenShareISN_EET2_T4_E12temp_storage+48];
	add.f64 	%fd267, %fd265, %fd266;
	ld.shared.f64 	%fd268, [_ZZN3cub18CUB_300001_SM_10006detail6reduce18DeviceReduceKernelINS2_10policy_hubIdj11add_functorIdEE10Policy1000EN6thrust24THRUST_300001_SM_1000_NS6detail15normal_iteratorINSA_10device_ptrIdEEEEjS6_dN4cuda3std3__410__identityEEEvT0_PT3_T1_NS0_13GridEvenShareISN_EET2_T4_E12temp_storage+56];
	add.f64 	%fd269, %fd267, %fd268;
	ld.shared.f64 	%fd270, [_ZZN3cub18CUB_300001_SM_10006detail6reduce18DeviceReduceKernelINS2_10policy_hubIdj11add_functorIdEE10Policy1000EN6thrust24THRUST_300001_SM_1000_NS6detail15normal_iteratorINSA_10device_ptrIdEEEEjS6_dN4cuda3std3__410__identityEEEvT0_PT3_T1_NS0_13GridEvenShareISN_EET2_T4_E12temp_storage+64];
	add.f64 	%fd291, %fd269, %fd270;
	bra.uni 	$L__BB14_48;
$L__BB14_22:
	// begin inline asm
	mov.u32 %r213, %laneid;
	// end inline asm
	and.b32  	%r264, %r7, 992;
	add.s32 	%r265, %r264, 32;
	setp.gt.u32 	%p34, %r265, %r6;
	not.b32 	%r266, %r264;
	add.s32 	%r267, %r6, %r266;
	selp.b32 	%r262, %r267, 31, %p34;
	mov.b64 	%rd136, %fd280;
	mov.b64 	{%r215, %r220}, %rd136;
	mov.b32 	%r221, 1;
	mov.b32 	%r263, -1;
	// begin inline asm
	shfl.sync.down.b32 %r214, %r215, %r221, %r262, %r263;
	// end inline asm
	// begin inline asm
	shfl.sync.down.b32 %r219, %r220, %r221, %r262, %r263;
	// end inline asm
	mov.b64 	%rd137, {%r214, %r219};
	mov.b64 	%fd211, %rd137;
	setp.lt.s32 	%p35, %r213, %r262;
	add.f64 	%fd212, %fd280, %fd211;
	selp.f64 	%fd213, %fd212, %fd280, %p35;
	mov.b64 	%rd138, %fd213;
	mov.b64 	{%r225, %r230}, %rd138;
	mov.b32 	%r231, 2;
	// begin inline asm
	shfl.sync.down.b32 %r224, %r225, %r231, %r262, %r263;
	// end inline asm
	// begin inline asm
	shfl.sync.down.b32 %r229, %r230, %r231, %r262, %r263;
	// end inline asm
	mov.b64 	%rd139, {%r224, %r229};
	mov.b64 	%fd214, %rd139;
	add.s32 	%r268, %r213, 2;
	setp.gt.s32 	%p36, %r268, %r262;
	add.f64 	%fd215, %fd213, %fd214;
	selp.f64 	%fd216, %fd213, %fd215, %p36;
	mov.b64 	%rd140, %fd216;
	mov.b64 	{%r235, %r240}, %rd140;
	mov.b32 	%r241, 4;
	// begin inline asm
	shfl.sync.down.b32 %r234, %r235, %r241, %r262, %r263;
	// end inline asm
	// begin inline asm
	shfl.sync.down.b32 %r239, %r240, %r241, %r262, %r263;
	// end inline asm
	mov.b64 	%rd141, {%r234, %r239};
	mov.b64 	%fd217, %rd141;
	add.s32 	%r269, %r213, 4;
	setp.gt.s32 	%p37, %r269, %r262;
	add.f64 	%fd218, %fd216, %fd217;
	selp.f64 	%fd219, %fd216, %fd218, %p37;
	mov.b64 	%rd142, %fd219;
	mov.b64 	{%r245, %r250}, %rd142;
	mov.b32 	%r251, 8;
	// begin inline asm
	shfl.sync.down.b32 %r244, %r245, %r251, %r262, %r263;
	// end inline asm
	// begin inline asm
	shfl.sync.down.b32 %r249, %r250, %r251, %r262, %r263;
	// end inline asm
	mov.b64 	%rd143, {%r244, %r249};
	mov.b64 	%fd220, %rd143;
	add.s32 	%r270, %r213, 8;
	setp.gt.s32 	%p38, %r270, %r262;
	add.f64 	%fd221, %fd219, %fd220;
	selp.f64 	%fd222, %fd219, %fd221, %p38;
	mov.b64 	%rd144, %fd222;
	mov.b64 	{%r255, %r260}, %rd144;
	mov.b32 	%r261, 16;
	// begin inline asm
	shfl.sync.down.b32 %r254, %r255, %r261, %r262, %r263;
	// end inline asm
	// begin inline asm
	shfl.sync.down.b32 %r259, %r260, %r261, %r262, %r263;
	// end inline asm
	mov.b64 	%rd145, {%r254, %r259};
	mov.b64 	%fd223, %rd145;
	add.s32 	%r271, %r213, 16;
	setp.gt.s32 	%p39, %r271, %r262;
	add.f64 	%fd224, %fd222, %fd223;
	selp.f64 	%fd291, %fd222, %fd224, %p39;
	setp.ne.s32 	%p40, %r213, 0;
	@%p40 bra 	$L__BB14_24;
	shr.u32 	%r272, %r7, 2;
	and.b32  	%r273, %r272, 248;
	mov.u32 	%r274, _ZZN3cub18CUB_300001_SM_10006detail6reduce18DeviceReduceKernelINS2_10policy_hubIdj11add_functorIdEE10Policy1000EN6thrust24THRUST_300001_SM_1000_NS6detail15normal_iteratorINSA_10device_ptrIdEEEEjS6_dN4cuda3std3__410__identityEEEvT0_PT3_T1_NS0_13GridEvenShareISN_EET2_T4_E12temp_storage;
	add.s32 	%r275, %r274, %r273;
	st.shared.f64 	[%r275+8], %fd291;
$L__BB14_24:
	bar.sync 	0;
	setp.ne.s32 	%p41, %r7, 0;
	@%p41 bra 	$L__BB14_48;
	setp.gt.u32 	%p42, %r6, 32;
	ld.shared.f64 	%fd225, [_ZZN3cub18CUB_300001_SM_10006detail6reduce18DeviceReduceKernelINS2_10policy_hubIdj11add_functorIdEE10Policy1000EN6thrust24THRUST_300001_SM_1000_NS6detail15normal_iteratorINSA_10device_ptrIdEEEEjS6_dN4cuda3std3__410__identityEEEvT0_PT3_T1_NS0_13GridEvenShareISN_EET2_T4_E12temp_storage+16];
	add.f64 	%fd226, %fd291, %fd225;
	selp.f64 	%fd227, %fd226, %fd291, %p42;
	setp.gt.u32 	%p43, %r6, 64;
	ld.shared.f64 	%fd228, [_ZZN3cub18CUB_300001_SM_10006detail6reduce18DeviceReduceKernelINS2_10policy_hubIdj11add_functorIdEE10Policy1000EN6thrust24THRUST_300001_SM_1000_NS6detail15normal_iteratorINSA_10device_ptrIdEEEEjS6_dN4cuda3std3__410__identityEEEvT0_PT3_T1_NS0_13GridEvenShareISN_EET2_T4_E12temp_storage+24];
	add.f64 	%fd229, %fd228, %fd227;
	selp.f64 	%fd230, %fd229, %fd227, %p43;
	setp.gt.u32 	%p44, %r6, 96;
	ld.shared.f64 	%fd231, [_ZZN3cub18CUB_300001_SM_10006detail6reduce18DeviceReduceKernelINS2_10policy_hubIdj11add_functorIdEE10Policy1000EN6thrust24THRUST_300001_SM_1000_NS6detail15normal_iteratorINSA_10device_ptrIdEEEEjS6_dN4cuda3std3__410__identityEEEvT0_PT3_T1_NS0_13GridEvenShareISN_EET2_T4_E12temp_storage+32];
	add.f64 	%fd232, %fd231, %fd230;
	selp.f64 	%fd233, %fd232, %fd230, %p44;
	setp.gt.u32 	%p45, %r6, 128;
	ld.shared.f64 	%fd234, [_ZZN3cub18CUB_300001_SM_10006detail6reduce18DeviceReduceKernelINS2_10policy_hubIdj11add_functorIdEE10Policy1000EN6thrust24THRUST_300001_SM_1000_NS6detail15normal_iteratorINSA_10device_ptrIdEEEEjS6_dN4cuda3std3__410__identityEEEvT0_PT3_T1_NS0_13GridEvenShareISN_EET2_T4_E12temp_storage+40];
	add.f64 	%fd235, %fd234, %fd233;
	selp.f64 	%fd236, %fd235, %fd233, %p45;
	setp.gt.u32 	%p46, %r6, 160;
	ld.shared.f64 	%fd237, [_ZZN3cub18CUB_300001_SM_10006detail6reduce18DeviceReduceKernelINS2_10policy_hubIdj11add_functorIdEE10Policy1000EN6thrust24THRUST_300001_SM_1000_NS6detail15normal_iteratorINSA_10device_ptrIdEEEEjS6_dN4cuda3std3__410__identityEEEvT0_PT3_T1_NS0_13GridEvenShareISN_EET2_T4_E12temp_storage+48];
	add.f64 	%fd238, %fd237, %fd236;
	selp.f64 	%fd239, %fd238, %fd236, %p46;
	setp.gt.u32 	%p47, %r6, 192;
	ld.shared.f64 	%fd240, [_ZZN3cub18CUB_300001_SM_10006detail6reduce18DeviceReduceKernelINS2_10policy_hubIdj11add_functorIdEE10Policy1000EN6thrust24THRUST_300001_SM_1000_NS6detail15normal_iteratorINSA_10device_ptrIdEEEEjS6_dN4cuda3std3__410__identityEEEvT0_PT3_T1_NS0_13GridEvenShareISN_EET2_T4_E12temp_storage+56];
	add.f64 	%fd241, %fd240, %fd239;
	selp.f64 	%fd242, %fd241, %fd239, %p47;
	setp.gt.u32 	%p48, %r6, 224;
	ld.shared.f64 	%fd243, [_ZZN3cub18CUB_300001_SM_10006detail6reduce18DeviceReduceKernelINS2_10policy_hubIdj11add_functorIdEE10Policy1000EN6thrust24THRUST_300001_SM_1000_NS6detail15normal_iteratorINSA_10device_ptrIdEEEEjS6_dN4cuda3std3__410__identityEEEvT0_PT3_T1_NS0_13GridEvenShareISN_EET2_T4_E12temp_storage+64];
	add.f64 	%fd244, %fd243, %fd242;
	selp.f64 	%fd291, %fd244, %fd242, %p48;
	bra.uni 	$L__BB14_48;
$L__BB14_26:
	mov.u32 	%r35, %tid.x;
	add.s32 	%r72, %r35, %r345;
	mul.wide.u32 	%rd4, %r72, 8;
	add.s64 	%rd5, %rd1, %rd4;
	ld.global.f64 	%fd41, [%rd5];
	ld.global.f64 	%fd42, [%rd5+2048];
	ld.global.f64 	%fd43, [%rd5+4096];
	ld.global.f64 	%fd44, [%rd5+6144];
	ld.global.f64 	%fd45, [%rd5+8192];
	ld.global.f64 	%fd46, [%rd5+10240];
	ld.global.f64 	%fd47, [%rd5+12288];
	ld.global.f64 	%fd48, [%rd5+14336];
	add.f64 	%fd49, %fd41, %fd42;
	add.f64 	%fd50, %fd49, %fd43;
	add.f64 	%fd51, %fd50, %fd44;
	add.f64 	%fd52, %fd51, %fd45;
	add.f64 	%fd53, %fd52, %fd46;
	add.f64 	%fd54, %fd53, %fd47;
	add.f64 	%fd290, %fd54, %fd48;
	setp.lt.u32 	%p2, %r6, %r4;
	@%p2 bra 	$L__BB14_44;
	add.s32 	%r36, %r4, %r345;
	not.b32 	%r74, %r35;
	add.s32 	%r75, %r74, %r1;
	sub.s32 	%r76, %r75, %r4;
	sub.s32 	%r342, %r76, %r345;
	add.s32 	%r77, %r36, %r35;
	add.s32 	%r341, %r77, 2048;
	mov.b32 	%r344, 0;
	mov.u32 	%r343, %r36;
$L__BB14_28:
	shl.b32 	%r78, %r2, 11;
	add.s32 	%r345, %r345, %r78;
	add.s32 	%r79, %r1, -2048;
	setp.gt.u32 	%p3, %r345, %r79;
	@%p3 bra 	$L__BB14_30;
	add.s32 	%r80, %r35, %r345;
	mul.wide.u32 	%rd6, %r80, 8;
	add.s64 	%rd7, %rd1, %rd6;
	ld.global.f64 	%fd55, [%rd7];
	ld.global.f64 	%fd56, [%rd7+2048];
	ld.global.f64 	%fd57, [%rd7+4096];
	ld.global.f64 	%fd58, [%rd7+6144];
	ld.global.f64 	%fd59, [%rd7+8192];
	ld.global.f64 	%fd60, [%rd7+10240];
	ld.global.f64 	%fd61, [%rd7+12288];
	ld.global.f64 	%fd62, [%rd7+14336];
	add.f64 	%fd63, %fd290, %fd55;
	add.f64 	%fd64, %fd63, %fd56;
	add.f64 	%fd65, %fd64, %fd57;
	add.f64 	%fd66, %fd65, %fd58;
	add.f64 	%fd67, %fd66, %fd59;
	add.f64 	%fd68, %fd67, %fd60;
	add.f64 	%fd69, %fd68, %fd61;
	add.f64 	%fd290, %fd69, %fd62;
	sub.s32 	%r81, %r1, %r345;
	shl.b32 	%r82, %r2, 11;
	setp.lt.u32 	%p4, %r81, %r82;
	add.s32 	%r344, %r344, 1;
	add.s32 	%r343, %r343, %r82;
	sub.s32 	%r342, %r342, %r82;
	add.s32 	%r341, %r341, %r82;
	@%p4 bra 	$L__BB14_44;
	bra.uni 	$L__BB14_28;
$L__BB14_30:
	setp.le.u32 	%p5, %r1, %r345;
	sub.s32 	%r83, %r1, %r345;
	setp.ge.s32 	%p6, %r35, %r83;
	or.pred  	%p7, %p5, %p6;
	@%p7 bra 	$L__BB14_44;
	not.b32 	%r85, %r35;
	add.s32 	%r86, %r1, %r85;
	sub.s32 	%r87, %r86, %r36;
	mul.lo.s32 	%r88, %r2, %r344;
	shl.b32 	%r89, %r88, 11;
	sub.s32 	%r90, %r87, %r89;
	shr.u32 	%r91, %r90, 8;
	add.s32 	%r49, %r91, 1;
	and.b32  	%r50, %r49, 15;
	setp.lt.u32 	%p8, %r90, 3840;
	mov.u32 	%r350, %r35;
	@%p8 bra 	$L__BB14_35;
	or.b32  	%r348, %r35, 2048;
	shr.u32 	%r92, %r342, 8;
	add.s32 	%r93, %r92, 1;
	and.b32  	%r94, %r93, 33554416;
	neg.s32 	%r346, %r94;
$L__BB14_33:
	.pragma "nounroll";
	add.s32 	%r95, %r341, -2048;
	mul.wide.u32 	%rd8, %r95, 8;
	add.s64 	%rd9, %rd1, %rd8;
	ld.global.f64 	%fd71, [%rd9];
	add.f64 	%fd72, %fd290, %fd71;
	add.s32 	%r96, %r341, -1792;
	mul.wide.u32 	%rd10, %r96, 8;
	add.s64 	%rd11, %rd1, %rd10;
	ld.global.f64 	%fd73, [%rd11];
	add.f64 	%fd74, %fd72, %fd73;
	add.s32 	%r97, %r341, -1536;
	mul.wide.u32 	%rd12, %r97, 8;
	add.s64 	%rd13, %rd1, %rd12;
	ld.global.f64 	%fd75, [%rd13];
	add.f64 	%fd76, %fd74, %fd75;
	add.s32 	%r98, %r341, -1280;
	mul.wide.u32 	%rd14, %r98, 8;
	add.s64 	%rd15, %rd1, %rd14;
	ld.global.f64 	%fd77, [%rd15];
	add.f64 	%fd78, %fd76, %fd77;
	add.s32 	%r99, %r341, -1024;
	mul.wide.u32 	%rd16, %r99, 8;
	add.s64 	%rd17, %rd1, %rd16;
	ld.global.f64 	%fd79, [%rd17];
	add.f64 	%fd80, %fd78, %fd79;
	add.s32 	%r100, %r341, -768;
	mul.wide.u32 	%rd18, %r100, 8;
	add.s64 	%rd19, %rd1, %rd18;
	ld.global.f64 	%fd81, [%rd19];
	add.f64 	%fd82, %fd80, %fd81;
	add.s32 	%r101, %r341, -512;
	mul.wide.u32 	%rd20, %r101, 8;
	add.s64 	%rd21, %rd1, %rd20;
	ld.global.f64 	%fd83, [%rd21];
	add.f64 	%fd84, %fd82, %fd83;
	add.s32 	%r102, %r341, 1792;
	add.s32 	%r103, %r341, -256;
	mul.wide.u32 	%rd22, %r103, 8;
	add.s64 	%rd23, %rd1, %rd22;
	ld.global.f64 	%fd85, [%rd23];
	add.f64 	%fd86, %fd84, %fd85;
	mul.wide.u32 	%rd24, %r341, 8;
	add.s64 	%rd25, %rd1, %rd24;
	ld.global.f64 	%fd87, [%rd25];
	add.f64 	%fd88, %fd86, %fd87;
	add.s32 	%r104, %r341, 256;
	mul.wide.u32 	%rd26, %r104, 8;
	add.s64 	%rd27, %rd1, %rd26;
	ld.global.f64 	%fd89, [%rd27];
	add.f64 	%fd90, %fd88, %fd89;
	add.s32 	%r105, %r341, 512;
	mul.wide.u32 	%rd28, %r105, 8;
	add.s64 	%rd29, %rd1, %rd28;
	ld.global.f64 	%fd91, [%rd29];
	add.f64 	%fd92, %fd90, %fd91;
	add.s32 	%r106, %r341, 768;
	mul.wide.u32 	%rd30, %r106, 8;
	add.s64 	%rd31, %rd1, %rd30;
	ld.global.f64 	%fd93, [%rd31];
	add.f64 	%fd94, %fd92, %fd93;
	add.s32 	%r107, %r341, 1024;
	mul.wide.u32 	%rd32, %r107, 8;
	add.s64 	%rd33, %rd1, %rd32;
	ld.global.f64 	%fd95, [%rd33];
	add.f64 	%fd96, %fd94, %fd95;
	add.s32 	%r108, %r341, 1280;
	mul.wide.u32 	%rd34, %r108, 8;
	add.s64 	%rd35, %rd1, %rd34;
	ld.global.f64 	%fd97, [%rd35];
	add.f64 	%fd98, %fd96, %fd97;
	add.s32 	%r109, %r341, 1536;
	mul.wide.u32 	%rd36, %r109, 8;
	add.s64 	%rd37, %rd1, %rd36;
	ld.global.f64 	%fd99, [%rd37];
	add.f64 	%fd100, %fd98, %fd99;
	mul.wide.u32 	%rd38, %r102, 8;
	add.s64 	%rd39, %rd1, %rd38;
	ld.global.f64 	%fd101, [%rd39];
	add.f64 	%fd290, %fd100, %fd101;
	add.s32 	%r348, %r348, 4096;
	add.s32 	%r341, %r341, 4096;
	add.s32 	%r346, %r346, 16;
	setp.ne.s32 	%p9, %r346, 0;
	@%p9 bra 	$L__BB14_33;
	add.s32 	%r350, %r348, -2048;
$L__BB14_35:
	setp.eq.s32 	%p10, %r50, 0;
	@%p10 bra 	$L__BB14_44;
	and.b32  	%r61, %r49, 7;
	setp.lt.u32 	%p11, %r50, 8;
	@%p11 bra 	$L__BB14_38;
	add.s32 	%r110, %r350, %r345;
	mul.wide.u32 	%rd40, %r110, 8;
	add.s64 	%rd41, %rd1, %rd40;
	ld.global.f64 	%fd103, [%rd41];
	add.f64 	%fd104, %fd290, %fd103;
	add.s32 	%r111, %r110, 256;
	mul.wide.u32 	%rd42, %r111, 8;
	add.s64 	%rd43, %rd1, %rd42;
	ld.global.f64 	%fd105, [%rd43];
	add.f64 	%fd106, %fd104, %fd105;
	add.s32 	%r112, %r110, 512;
	mul.wide.u32 	%rd44, %r112, 8;
	add.s64 	%rd45, %rd1, %rd44;
	ld.global.f64 	%fd107, [%rd45];
	add.f64 	%fd108, %fd106, %fd107;
	add.s32 	%r113, %r110, 768;
	mul.wide.u32 	%rd46, %r113, 8;
	add.s64 	%rd47, %rd1, %rd46;
	ld.global.f64 	%fd109, [%rd47];
	add.f64 	%fd110, %fd108, %fd109;
	add.s32 	%r114, %r110, 1024;
	mul.wide.u32 	%rd48, %r114, 8;
	add.s64 	%rd49, %rd1, %rd48;
	ld.global.f64 	%fd111, [%rd49];
	add.f64 	%fd112, %fd110, %fd111;
	add.s32 	%r115, %r110, 1280;
	mul.wide.u32 	%rd50, %r115, 8;
	add.s64 	%rd51, %rd1, %rd50;
	ld.global.f64 	%fd113, [%rd51];
	add.f64 	%fd114, %fd112, %fd113;
	add.s32 	%r116, %r110, 1536;
	mul.wide.u32 	%rd52, %r116, 8;
	add.s64 	%rd53, %rd1, %rd52;
	ld.global.f64 	%fd115, [%rd53];
	add.f64 	%fd116, %fd114, %fd115;
	add.s32 	%r117, %r110, 1792;
	mul.wide.u32 	%rd54, %r117, 8;
	add.s64 	%rd55, %rd1, %rd54;
	ld.global.f64 	%fd117, [%rd55];
	add.f64 	%fd290, %fd116, %fd117;
	add.s32 	%r350, %r350, 2048;
$L__BB14_38:
	setp.eq.s32 	%p12, %r61, 0;
	@%p12 bra 	$L__BB14_44;
	setp.lt.u32 	%p13, %r61, 4;
	@%p13 bra 	$L__BB14_41;
	add.s32 	%r118, %r350, %r345;
	mul.wide.u32 	%rd56, %r118, 8;
	add.s64 	%rd57, %rd1, %rd56;
	ld.global.f64 	%fd119, [%rd57];
	add.f64 	%fd120, %fd290, %fd119;
	add.s32 	%r119, %r118, 256;
	mul.wide.u32 	%rd58, %r119, 8;
	add.s64 	%rd59, %rd1, %rd58;
	ld.global.f64 	%fd121, [%rd59];
	add.f64 	%fd122, %fd120, %fd121;
	add.s32 	%r120, %r118, 512;
	mul.wide.u32 	%rd60, %r120, 8;
	add.s64 	%rd61, %rd1, %rd60;
	ld.global.f64 	%fd123, [%rd61];
	add.f64 	%fd124, %fd122, %fd123;
	add.s32 	%r121, %r118, 768;
	mul.wide.u32 	%rd62, %r121, 8;
	add.s64 	%rd63, %rd1, %rd62;
	ld.global.f64 	%fd125, [%rd63];
	add.f64 	%fd290, %fd124, %fd125;
	add.s32 	%r350, %r350, 1024;
$L__BB14_41:
	and.b32  	%r122, %r49, 3;
	setp.eq.s32 	%p14, %r122, 0;
	@%p14 bra 	$L__BB14_44;
	add.s32 	%r353, %r350, %r343;
	cvt.u16.u32 	%rs1, %r342;
	shr.u16 	%rs2, %rs1, 8;
	add.s16 	%rs3, %rs2, 1;
	cvt.u32.u16 	%r123, %rs3;
	and.b32  	%r124, %r123, 3;
	neg.s32 	%r352, %r124;
$L__BB14_43:
	.pragma "nounroll";
	mul.wide.u32 	%rd64, %r353, 8;
	add.s64 	%rd65, %rd1, %rd64;
	ld.global.f64 	%fd126, [%rd65];
	add.f64 	%fd290, %fd290, %fd126;
	add.s32 	%r353, %r353, 256;
	add.s32 	%r352, %r352, 1;
	setp.ne.s32 	%p15, %r352, 0;
	@%p15 bra 	$L__BB14_43;
$L__BB14_44:
	// begin inline asm
	mov.u32 %r125, %laneid;
	// end inline asm
	mov.b64 	%rd66, %fd290;
	mov.b64 	{%r127, %r132}, %rd66;
	mov.b32 	%r133, 1;
	mov.b32 	%r174, 31;
	mov.b32 	%r175, -1;
	// begin inline asm
	shfl.sync.down.b32 %r126, %r127, %r133, %r174, %r175;
	// end inline asm
	// begin inline asm
	shfl.sync.down.b32 %r131, %r132, %r133, %r174, %r175;
	// end inline asm
	mov.b64 	%rd67, {%r126, %r131};
	mov.b64 	%fd127, %rd67;
	setp.gt.s32 	%p16, %r125, 30;
	add.f64 	%fd128, %fd290, %fd127;
	selp.f64 	%fd129, %fd290, %fd128, %p16;
	mov.b64 	%rd68, %fd129;
	mov.b64 	{%r137, %r142}, %rd68;
	mov.b32 	%r143, 2;
	// begin inline asm
	shfl.sync.down.b32 %r136, %r137, %r143, %r174, %r175;
	// end inline asm
	// begin inline asm
	shfl.sync.down.b32 %r141, %r142, %r143, %r174, %r175;
	// end inline asm
	mov.b64 	%rd69, {%r136, %r141};
	mov.b64 	%fd130, %rd69;
	setp.gt.s32 	%p17, %r125, 29;
	add.f64 	%fd131, %fd129, %fd130;
	selp.f64 	%fd132, %fd129, %fd131, %p17;
	mov.b64 	%rd70, %fd132;
	mov.b64 	{%r147, %r152}, %rd70;
	mov.b32 	%r153, 4;
	// begin inline asm
	shfl.sync.down.b32 %r146, %r147, %r153, %r174, %r175;
	// end inline asm
	// begin inline asm
	shfl.sync.down.b32 %r151, %r152, %r153, %r174, %r175;
	// end inline asm
	mov.b64 	%rd71, {%r146, %r151};
	mov.b64 	%fd133, %rd71;
	setp.gt.s32 	%p18, %r125, 27;
	add.f64 	%fd134, %fd132, %fd133;
	selp.f64 	%fd135, %fd132, %fd134, %p18;
	mov.b64 	%rd72, %fd135;
	mov.b64 	{%r157, %r162}, %rd72;
	mov.b32 	%r163, 8;
	// begin inline asm
	shfl.sync.down.b32 %r156, %r157, %r163, %r174, %r175;
	// end inline asm
	// begin inline asm
	shfl.sync.down.b32 %r161, %r162, %r163, %r174, %r175;
	// end inline asm
	mov.b64 	%rd73, {%r156, %r161};
	mov.b64 	%fd136, %rd73;
	setp.gt.s32 	%p19, %r125, 23;
	add.f64 	%fd137, %fd135, %fd136;
	selp.f64 	%fd138, %fd135, %fd137, %p19;
	mov.b64 	%rd74, %fd138;
	mov.b64 	{%r167, %r172}, %rd74;
	mov.b32 	%r173, 16;
	// begin inline asm
	shfl.sync.down.b32 %r166, %r167, %r173, %r174, %r175;
	// end inline asm
	// begin inline asm
	shfl.sync.down.b32 %r171, %r172, %r173, %r174, %r175;
	// end inline asm
	mov.b64 	%rd75, {%r166, %r171};
	mov.b64 	%fd139, %rd75;
	setp.gt.s32 	%p20, %r125, 15;
	add.f64 	%fd37, %fd138, %fd139;
	selp.f64 	%fd291, %fd138, %fd37, %p20;
	setp.ne.s32 	%p21, %r125, 0;
	@%p21 bra 	$L__BB14_46;
	shr.u32 	%r176, %r35, 2;
	and.b32  	%r177, %r176, 248;
	mov.u32 	%r178, _ZZN3cub18CUB_300001_SM_10006detail6reduce18DeviceReduceKernelINS2_10policy_hubIdj11add_functorIdEE10Policy1000EN6thrust24THRUST_300001_SM_1000_NS6detail15normal_iteratorINSA_10device_ptrIdEEEEjS6_dN4cuda3std3__410__identityEEEvT0_PT3_T1_NS0_13GridEvenShareISN_EET2_T4_E12temp_storage;
	add.s32 	%r179, %r178, %r177;
	st.shared.f64 	[%r179+8], %fd37;
$L__BB14_46:
	bar.sync 	0;
	setp.ne.s32 	%p22, %r35, 0;
	@%p22 bra 	$L__BB14_48;
	ld.shared.f64 	%fd140, [_ZZN3cub18CUB_300001_SM_10006detail6reduce18DeviceReduceKernelINS2_10policy_hubIdj11add_functorIdEE10Policy1000EN6thrust24THRUST_300001_SM_1000_NS6detail15normal_iteratorINSA_10device_ptrIdEEEEjS6_dN4cuda3std3__410__identityEEEvT0_PT3_T1_NS0_13GridEvenShareISN_EET2_T4_E12temp_storage+16];
	add.f64 	%fd141, %fd291, %fd140;
	ld.shared.f64 	%fd142, [_ZZN3cub18CUB_300001_SM_10006detail6reduce18DeviceReduceKernelINS2_10policy_hubIdj11add_functorIdEE10Policy1000EN6thrust24THRUST_300001_SM_1000_NS6detail15normal_iteratorINSA_10device_ptrIdEEEEjS6_dN4cuda3std3__410__identityEEEvT0_PT3_T1_NS0_13GridEvenShareISN_EET2_T4_E12temp_storage+24];
	add.f64 	%fd143, %fd141, %fd142;
	ld.shared.f64 	%fd144, [_ZZN3cub18CUB_300001_SM_10006detail6reduce18DeviceReduceKernelINS2_10policy_hubIdj11add_functorIdEE10Policy1000EN6thrust24THRUST_300001_SM_1000_NS6detail15normal_iteratorINSA_10device_ptrIdEEEEjS6_dN4cuda3std3__410__identityEEEvT0_PT3_T1_NS0_13GridEvenShareISN_EET2_T4_E12temp_storage+32];
	add.f64 	%fd145, %fd143, %fd144;
	ld.shared.f64 	%fd146, [_ZZN3cub18CUB_300001_SM_10006detail6reduce18DeviceReduceKernelINS2_10policy_hubIdj11add_functorIdEE10Policy1000EN6thrust24THRUST_300001_SM_1000_NS6detail15normal_iteratorINSA_10device_ptrIdEEEEjS6_dN4cuda3std3__410__identityEEEvT0_PT3_T1_NS0_13GridEvenShareISN_EET2_T4_E12temp_storage+40];
	add.f64 	%fd147, %fd145, %fd146;
	ld.shared.f64 	%fd148, [_ZZN3cub18CUB_300001_SM_10006detail6reduce18DeviceReduceKernelINS2_10policy_hubIdj11add_functorIdEE10Policy1000EN6thrust24THRUST_300001_SM_1000_NS6detail15normal_iteratorINSA_10device_ptrIdEEEEjS6_dN4cuda3std3__410__identityEEEvT0_PT3_T1_NS0_13GridEvenShareISN_EET2_T4_E12temp_storage+48];
	add.f64 	%fd149, %fd147, %fd148;
	ld.shared.f64 	%fd150, [_ZZN3cub18CUB_300001_SM_10006detail6reduce18DeviceReduceKernelINS2_10policy_hubIdj11add_functorIdEE10Policy1000EN6thrust24THRUST_300001_SM_1000_NS6detail15normal_iteratorINSA_10device_ptrIdEEEEjS6_dN4cuda3std3__410__identityEEEvT0_PT3_T1_NS0_13GridEvenShareISN_EET2_T4_E12temp_storage+56];
	add.f64 	%fd151, %fd149, %fd150;
	ld.shared.f64 	%fd152, [_ZZN3cub18CUB_300001_SM_10006detail6reduce18DeviceReduceKernelINS2_10policy_hubIdj11add_functorIdEE10Policy1000EN6thrust24THRUST_300001_SM_1000_NS6detail15normal_iteratorINSA_10device_ptrIdEEEEjS6_dN4cuda3std3__410__identityEEEvT0_PT3_T1_NS0_13GridEvenShareISN_EET2_T4_E12temp_storage+64];
	add.f64 	%fd291, %fd151, %fd152;
$L__BB14_48:
	mov.u32 	%r331, %tid.x;
	setp.ne.s32 	%p56, %r331, 0;
	@%p56 bra 	$L__BB14_50;
	ld.param.u64 	%rd159, [_ZN3cub18CUB_300001_SM_10006detail6reduce18DeviceReduceKernelINS2_10policy_hubIdj11add_functorIdEE10Policy1000EN6thrust24THRUST_300001_SM_1000_NS6detail15normal_iteratorINSA_10device_ptrIdEEEEjS6_dN4cuda3std3__410__identityEEEvT0_PT3_T1_NS0_13GridEvenShareISN_EET2_T4__param_1];
	cvta.to.global.u64 	%rd156, %rd159;
	mul.wide.u32 	%rd157, %r3, 8;
	add.s64 	%rd158, %rd156, %rd157;
	st.global.f64 	[%rd158], %fd291;
$L__BB14_50:
	ret;

}
	// .globl	_ZN3cub18CUB_300001_SM_10006detail6reduce28DeviceReduceSingleTileKernelINS2_10policy_hubIdj11add_functorIdEE10Policy1000EPdS9_iS6_ddN4cuda3std3__410__identityEEEvT0_T1_T2_T3_T4_T6_
.visible .entry _ZN3cub18CUB_300001_SM_10006detail6reduce28DeviceReduceSingleTileKernelINS2_10policy_hubIdj11add_functorIdEE10Policy1000EPdS9_iS6_ddN4cuda3std3__410__identityEEEvT0_T1_T2_T3_T4_T6_(
	.param .u64 .ptr .align 1 _ZN3cub18CUB_300001_SM_10006detail6reduce28DeviceReduceSingleTileKernelINS2_10policy_hubIdj11add_functorIdEE10Policy1000EPdS9_iS6_ddN4cuda3std3__410__identityEEEvT0_T1_T2_T3_T4_T6__param_0,
	.param .u64 .ptr .align 1 _ZN3cub18CUB_300001_SM_10006detail6reduce28DeviceReduceSingleTileKernelINS2_10policy_hubIdj11add_functorIdEE10Policy1000EPdS9_iS6_ddN4cuda3std3__410__identityEEEvT0_T1_T2_T3_T4_T6__param_1,
	.param .u32 _ZN3cub18CUB_300001_SM_10006detail6reduce28DeviceReduceSingleTileKernelINS2_10policy_hubIdj11add_functorIdEE10Policy1000EPdS9_iS6_ddN4cuda3std3__410__identityEEEvT0_T1_T2_T3_T4_T6__param_2,
	.param .align 1 .b8 _ZN3cub18CUB_300001_SM_10006detail6reduce28DeviceReduceSingleTileKernelINS2_10policy_hubIdj11add_functorIdEE10Policy1000EPdS9_iS6_ddN4cuda3std3__410__identityEEEvT0_T1_T2_T3_T4_T6__param_3[1],
	.param .f64 _ZN3cub18CUB_300001_SM_10006detail6reduce28DeviceReduceSingleTileKernelINS2_10policy_hubIdj11add_functorIdEE10Policy1000EPdS9_iS6_ddN4cuda3std3__410__identityEEEvT0_T1_T2_T3_T4_T6__param_4,
	.param .align 1 .b8 _ZN3cub18CUB_300001_SM_10006detail6reduce28DeviceReduceSingleTileKernelINS2_10policy_hubIdj11add_functorIdEE10Policy1000EPdS9_iS6_ddN4cuda3std3__410__identityEEEvT0_T1_T2_T3_T4_T6__param_5[1]
)
.maxntid 256
.minnctapersm 1
{
	.reg .pred 	%p<97>;
	.reg .b32 	%r<472>;
	.reg .b64 	%rd<206>;
	.reg .b64 	%fd<355>;
	// demoted variable
	.shared .align 8 .b8 _ZZN3cub18CUB_300001_SM_10006detail6reduce28DeviceReduceSingleTileKernelINS2_10policy_hubIdj11add_functorIdEE10Policy1000EPdS9_iS6_ddN4cuda3std3__410__identityEEEvT0_T1_T2_T3_T4_T6_E12temp_storage[80];
	ld.param.u64 	%rd15, [_ZN3cub18CUB_300001_SM_10006detail6reduce28DeviceReduceSingleTileKernelINS2_10policy_hubIdj11add_functorIdEE10Policy1000EPdS9_iS6_ddN4cuda3std3__410__identityEEEvT0_T1_T2_T3_T4_T6__param_0];
	ld.param.u64 	%rd16, [_ZN3cub18CUB_300001_SM_10006detail6reduce28DeviceReduceSingleTileKernelINS2_10policy_hubIdj11add_functorIdEE10Policy1000EPdS9_iS6_ddN4cuda3std3__410__identityEEEvT0_T1_T2_T3_T4_T6__param_1];
	ld.param.u32 	%r68, [_ZN3cub18CUB_300001_SM_10006detail6reduce28DeviceReduceSingleTileKernelINS2_10policy_hubIdj11add_functorIdEE10Policy1000EPdS9_iS6_ddN4cuda3std3__410__identityEEEvT0_T1_T2_T3_T4_T6__param_2];
	ld.param.f64 	%fd58, [_ZN3cub18CUB_300001_SM_10006detail6reduce28DeviceReduceSingleTileKernelINS2_10policy_hubIdj11add_functorIdEE10Policy1000EPdS9_iS6_ddN4cuda3std3__410__identityEEEvT0_T1_T2_T3_T4_T6__param_4];
	cvta.to.global.u64 	%rd1, %rd16;
	setp.ne.s32 	%p1, %r68, 0;
	@%p1 bra 	$L__BB15_3;
	mov.u32 	%r445, %tid.x;
	setp.ne.s32 	%p96, %r445, 0;
	@%p96 bra 	$L__BB15_74;
	st.global.f64 	[%rd1], %fd58;
	bra.uni 	$L__BB15_74;
$L__BB15_3:
	and.b64  	%rd17, %rd15, 31;
	setp.ne.s64 	%p2, %rd17, 0;
	@%p2 bra 	$L__BB15_38;
	setp.gt.s32 	%p49, %r68, 2047;
	@%p49 bra 	$L__BB15_22;
	mov.u32 	%r1, %tid.x;
	setp.ge.s32 	%p66, %r1, %r68;
	mov.f64 	%fd333, 0d0000000000000000;
	mov.u32 	%r449, %r1;
	@%p66 bra 	$L__BB15_7;
	mul.wide.u32 	%rd169, %r1, 8;
	add.s64 	%rd168, %rd15, %rd169;
	// begin inline asm
	ld.global.nc.u64 %rd167, [%rd168];
	// end inline asm
	mov.b64 	%fd333, %rd167;
	add.s32 	%r449, %r1, 256;
$L__BB15_7:
	setp.ge.s32 	%p67, %r449, %r68;
	@%p67 bra 	$L__BB15_13;
	not.b32 	%r321, %r449;
	add.s32 	%r4, %r68, %r321;
	and.b32  	%r322, %r4, 768;
	setp.eq.s32 	%p68, %r322, 768;
	@%p68 bra 	$L__BB15_11;
	mul.wide.u32 	%rd170, %r449, 8;
	add.s64 	%rd202, %rd15, %rd170;
	shr.u32 	%r323, %r4, 8;
	add.s32 	%r324, %r323, 1;
	and.b32  	%r325, %r324, 3;
	neg.s32 	%r447, %r325;
$L__BB15_10:
	.pragma "nounroll";
	// begin inline asm
	ld.global.nc.u64 %rd171, [%rd202];
	// end inline asm
	mov.b64 	%fd259, %rd171;
	add.f64 	%fd333, %fd333, %fd259;
	add.s32 	%r449, %r449, 256;
	add.s64 	%rd202, %rd202, 2048;
	add.s32 	%r447, %r447, 1;
	setp.ne.s32 	%p69, %r447, 0;
	@%p69 bra 	$L__BB15_10;
$L__BB15_11:
	setp.lt.u32 	%p70, %r4, 768;
	@%p70 bra 	$L__BB15_13;
$L__BB15_12:
	mul.wide.s32 	%rd181, %r449, 8;
	add.s64 	%rd174, %rd15, %rd181;
	// begin inline asm
	ld.global.nc.u64 %rd173, [%rd174];
	// end inline asm
	mov.b64 	%fd260, %rd173;
	add.f64 	%fd261, %fd333, %fd260;
	add.s64 	%rd176, %rd174, 2048;
	// begin inline asm
	ld.global.nc.u64 %rd175, [%rd176];
	// end inline asm
	mov.b64 	%fd262, %rd175;
	add.f64 	%fd263, %fd261, %fd262;
	add.s64 	%rd178, %rd174, 4096;
	// begin inline asm
	ld.global.nc.u64 %rd177, [%rd178];
	// end inline asm
	mov.b64 	%fd264, %rd177;
	add.f64 	%fd265, %fd263, %fd264;
	add.s64 	%rd180, %rd174, 6144;
	// begin inline asm
	ld.global.nc.u64 %rd179, [%rd180];
	// end inline asm
	mov.b64 	%fd266, %rd179;
	add.f64 	%fd333, %fd265, %fd266;
	add.s32 	%r449, %r449, 1024;
	setp.lt.s32 	%p71, %r449, %r68;
	@%p71 bra 	$L__BB15_12;
$L__BB15_13:
	setp.lt.s32 	%p72, %r68, 256;
	@%p72 bra 	$L__BB15_18;
	// begin inline asm
	mov.u32 %r389, %laneid;
	// end inline asm
	mov.b64 	%rd192, %fd333;
	mov.b64 	{%r391, %r396}, %rd192;
	mov.b32 	%r397, 1;
	mov.b32 	%r438, 31;
	mov.b32 	%r439, -1;
	// begin inline asm
	shfl.sync.down.b32 %r390, %r391, %r397, %r438, %r439;
	// end inline asm
	// begin inline asm
	shfl.sync.down.b32 %r395, %r396, %r397, %r438, %r439;
	// end inline asm
	mov.b64 	%rd193, {%r390, %r395};
	mov.b64 	%fd301, %rd193;
	setp.gt.s32 	%p88, %r389, 30;
	add.f64 	%fd302, %fd333, %fd301;
	selp.f64 	%fd303, %fd333, %fd302, %p88;
	mov.b64 	%rd194, %fd303;
	mov.b64 	{%r401, %r406}, %rd194;
	mov.b32 	%r407, 2;
	// begin inline asm
	shfl.sync.down.b32 %r400, %r401, %r407, %r438, %r439;
	// end inline asm
	// begin inline asm
	shfl.sync.down.b32 %r405, %r406, %r407, %r438, %r439;
	// end inline asm
	mov.b64 	%rd195, {%r400, %r405};
	mov.b64 	%fd304, %rd195;
	setp.gt.s32 	%p89, %r389, 29;
	add.f64 	%fd305, %fd303, %fd304;
	selp.f64 	%fd306, %fd303, %fd305, %p89;
	mov.b64 	%rd196, %fd306;
	mov.b64 	{%r411, %r416}, %rd196;
	mov.b32 	%r417, 4;
	// begin inline asm
	shfl.sync.down.b32 %r410, %r411, %r417, %r438, %r439;
	// end inline asm
	// begin inline asm
	shfl.sync.down.b32 %r415, %r416, %r417, %r438, %r439;
	// end inline asm
	mov.b64 	%rd197, {%r410, %r415};
	mov.b64 	%fd307, %rd197;
	setp.gt.s32 	%p90, %r389, 27;
	add.f64 	%fd308, %fd306, %fd307;
	selp.f64 	%fd309, %fd306, %fd308, %p90;
	mov.b64 	%rd198, %fd309;
	mov.b64 	{%r421, %r426}, %rd198;
	mov.b32 	%r427, 8;
	// begin inline asm
	shfl.sync.down.b32 %r420, %r421, %r427, %r438, %r439;
	// end inline asm
	// begin inline asm
	shfl.sync.down.b32 %r425, %r426, %r427, %r438, %r439;
	// end inline asm
	mov.b64 	%rd199, {%r420, %r425};
	mov.b64 	%fd310, %rd199;
	setp.gt.s32 	%p91, %r389, 23;
	add.f64 	%fd311, %fd309, %fd310;
	selp.f64 	%fd312, %fd309, %fd311, %p91;
	mov.b64 	%rd200, %fd312;
	mov.b64 	{%r431, %r436}, %rd200;
	mov.b32 	%r437, 16;
	// begin inline asm
	shfl.sync.down.b32 %r430, %r431, %r437, %r438, %r439;
	// end inline asm
	// begin inline asm
	shfl.sync.down.b32 %r435, %r436, %r437, %r438, %r439;
	// end inline asm
	mov.b64 	%rd201, {%r430, %r435};
	mov.b64 	%fd313, %rd201;
	setp.gt.s32 	%p92, %r389, 15;
	add.f64 	%fd10, %fd312, %fd313;
	selp.f64 	%fd354, %fd312, %fd10, %p92;
	setp.ne.s32 	%p93, %r389, 0;
	@%p93 bra 	$L__BB15_16;
	shr.u32 	%r440, %r1, 2;
	and.b32  	%r441, %r440, 248;
	mov.u32 	%r442, _ZZN3cub18CUB_300001_SM_10006detail6reduce28DeviceReduceSingleTileKernelINS2_10policy_hubIdj11add_functorIdEE10Policy1000EPdS9_iS6_ddN4cuda3std3__410__identityEEEvT0_T1_T2_T3_T4_T6_E12temp_storage;
	add.s32 	%r443, %r442, %r441;
	st.shared.f64 	[%r443+8], %fd10;
$L__BB15_16:
	bar.sync 	0;
	setp.ne.s32 	%p94, %r1, 0;
	@%p94 bra 	$L__BB15_72;
	ld.shared.f64 	%fd314, [_ZZN3cub18CUB_300001_SM_10006detail6reduce28DeviceReduceSingleTileKernelINS2_10policy_hubIdj11add_functorIdEE10Policy1000EPdS9_iS6_ddN4cuda3std3__410__identityEEEvT0_T1_T2_T3_T4_T6_E12temp_storage+16];
	add.f64 	%fd315, %fd354, %fd314;
	ld.shared.f64 	%fd316, [_ZZN3cub18CUB_300001_SM_10006detail6reduce28DeviceReduceSingleTileKernelINS2_10policy_hubIdj11add_functorIdEE10Policy1000EPdS9_iS6_ddN4cuda3std3__410__identityEEEvT0_T1_T2_T3_T4_T6_E12temp_storage+24];
	add.f64 	%fd317, %fd315, %fd316;
	ld.shared.f64 	%fd318, [_ZZN3cub18CUB_300001_SM_10006detail6reduce28DeviceReduceSingleTileKernelINS2_10policy_hubIdj11add_functorIdEE10Policy1000EPdS9_iS6_ddN4cuda3std3__410__identityEEEvT0_T1_T2_T3_T4_T6_E12temp_storage+32];
	add.f64 	%fd319, %fd317, %fd318;
	ld.shared.f64 	%fd320, [_ZZN3cub18CUB_300001_SM_10006detail6reduce28DeviceReduceSingleTileKernelINS2_10policy_hubIdj11add_functorIdEE10Policy1000EPdS9_iS6_ddN4cuda3std3__410__identityEEEvT0_T1_T2_T3_T4_T6_E12temp_storage+40];
	add.f64 	%fd321, %fd319, %fd320;
	ld.shared.f64 	%fd322, [_ZZN3cub18CUB_300001_SM_10006detail6reduce28DeviceReduceSingleTileKernelINS2_10policy_hubIdj11add_functorIdEE10Policy1000EPdS9_iS6_ddN4cuda3std3__410__identityEEEvT0_T1_T2_T3_T4_T6_E12temp_storage+48];
	add.f64 	%fd323, %fd321, %fd322;
	ld.shared.f64 	%fd324, [_ZZN3cub18CUB_300001_SM_10006detail6reduce28DeviceReduceSingleTileKernelINS2_10policy_hubIdj11add_functorIdEE10Policy1000EPdS9_iS6_ddN4cuda3std3__410__identityEEEvT0_T1_T2_T3_T4_T6_E12temp_storage+56];
	add.f64 	%fd325, %fd323, %fd324;
	ld.shared.f64 	%fd326, [_ZZN3cub18CUB_300001_SM_10006detail6reduce28DeviceReduceSingleTileKernelINS2_10policy_hubIdj11add_functorIdEE10Policy1000EPdS9_iS6_ddN4cuda3std3__410__identityEEEvT0_T1_T2_T3_T4_T6_E12temp_storage+64];
	add.f64 	%fd354, %fd325, %fd326;
	bra.uni 	$L__BB15_72;
$L__BB15_18:
	// begin inline asm
	mov.u32 %r326, %laneid;
	// end inline asm
	and.b32  	%r377, %r1, 992;
	add.s32 	%r378, %r377, 32;
	setp.gt.s32 	%p73, %r378, %r68;
	not.b32 	%r379, %r377;
	add.s32 	%r380, %r68, %r379;
	selp.b32 	%r375, %r380, 31, %p73;
	mov.b64 	%rd182, %fd333;
	mov.b64 	{%r328, %r333}, %rd182;
	mov.b32 	%r334, 1;
	mov.b32 	%r376, -1;
	// begin inline asm
	shfl.sync.down.b32 %r327, %r328, %r334, %r375, %r376;
	// end inline asm
	// begin inline asm
	shfl.sync.down.b32 %r332, %r333, %r334, %r375, %r376;
	// end inline asm
	mov.b64 	%rd183, {%r327, %r332};
	mov.b64 	%fd267, %rd183;
	setp.lt.s32 	%p74, %r326, %r375;
	add.f64 	%fd268, %fd333, %fd267;
	selp.f64 	%fd269, %fd268, %fd333, %p74;
	mov.b64 	%rd184, %fd269;
	mov.b64 	{%r338, %r343}, %rd184;
	mov.b32 	%r344, 2;
	// begin inline asm
	shfl.sync.down.b32 %r337, %r338, %r344, %r375, %r376;
	// end inline asm
	// begin inline asm
	shfl.sync.down.b32 %r342, %r343, %r344, %r375, %r376;
	// end inline asm
	mov.b64 	%rd185, {%r337, %r342};
	mov.b64 	%fd270, %rd185;
	add.s32 	%r381, %r326, 2;
	setp.gt.s32 	%p75, %r381, %r375;
	add.f64 	%fd271, %fd269, %fd270;
	selp.f64 	%fd272, %fd269, %fd271, %p75;
	mov.b64 	%rd186, %fd272;
	mov.b64 	{%r348, %r353}, %rd186;
	mov.b32 	%r354, 4;
	// begin inline asm
	shfl.sync.down.b32 %r347, %r348, %r354, %r375, %r376;
	// end inline asm
	// begin inline asm
	shfl.sync.down.b32 %r352, %r353, %r354, %r375, %r376;
	// end inline asm
	mov.b64 	%rd187, {%r347, %r352};
	mov.b64 	%fd273, %rd187;
	add.s32 	%r382, %r326, 4;
	setp.gt.s32 	%p76, %r382, %r375;
	add.f64 	%fd274, %fd272, %fd273;
	selp.f64 	%fd275, %fd272, %fd274, %p76;
	mov.b64 	%rd188, %fd275;
	mov.b64 	{%r358, %r363}, %rd188;
	mov.b32 	%r364, 8;
	// begin inline asm
	shfl.sync.down.b32 %r357, %r358, %r364, %r375, %r376;
	// end inline asm
	// begin inline asm
	shfl.sync.down.b32 %r362, %r363, %r364, %r375, %r376;
	// end inline asm
	mov.b64 	%rd189, {%r357, %r362};
	mov.b64 	%fd276, %rd189;
	add.s32 	%r383, %r326, 8;
	setp.gt.s32 	%p77, %r383, %r375;
	add.f64 	%fd277, %fd275, %fd276;
	selp.f64 	%fd278, %fd275, %fd277, %p77;
	mov.b64 	%rd190, %fd278;
	mov.b64 	{%r368, %r373}, %rd190;
	mov.b32 	%r374, 16;
	// begin inline asm
	shfl.sync.down.b32 %r367, %r368, %r374, %r375, %r376;
	// end inline asm
	// begin inline asm
	shfl.sync.down.b32 %r372, %r373, %r374, %r375, %r376;
	// end inline asm
	mov.b64 	%rd191, {%r367, %r372};
	mov.b64 	%fd279, %rd191;
	add.s32 	%r384, %r326, 16;
	setp.gt.s32 	%p78, %r384, %r375;
	add.f64 	%fd280, %fd278, %fd279;
	selp.f64 	%fd354, %fd278, %fd280, %p78;
	setp.ne.s32 	%p79, %r326, 0;
	@%p79 bra 	$L__BB15_20;
	shr.u32 	%r385, %r1, 2;
	and.b32  	%r386, %r385, 248;
	mov.u32 	%r387, _ZZN3cub18CUB_300001_SM_10006detail6reduce28DeviceReduceSingleTileKernelINS2_10policy_hubIdj11add_functorIdEE10Policy1000EPdS9_iS6_ddN4cuda3std3__410__identityEEEvT0_T1_T2_T3_T4_T6_E12temp_storage;
	add.s32 	%r388, %r387, %r386;
	st.shared.f64 	[%r388+8], %fd354;
$L__BB15_20:
	bar.sync 	0;
	setp.ne.s32 	%p80, %r1, 0;
	@%p80 bra 	$L__BB15_72;
	setp.gt.s32 	%p81, %r68, 32;
	ld.shared.f64 	%fd281, [_ZZN3cub18CUB_300001_SM_10006detail6reduce28DeviceReduceSingleTileKernelINS2_10policy_hubIdj11add_functorIdEE10Policy1000EPdS9_iS6_ddN4cuda3std3__410__identityEEEvT0_T1_T2_T3_T4_T6_E12temp_storage+16];
	add.f64 	%fd282, %fd354, %fd281;
	selp.f64 	%fd283, %fd282, %fd354, %p81;
	setp.gt.s32 	%p82, %r68, 64;
	ld.shared.f64 	%fd284, [_ZZN3cub18CUB_300001_SM_10006detail6reduce28DeviceReduceSingleTileKernelINS2_10policy_hubIdj11add_functorIdEE10Policy1000EPdS9_iS6_ddN4cuda3std3__410__identityEEEvT0_T1_T2_T3_T4_T6_E12temp_storage+24];
	add.f64 	%fd285, %fd284, %fd283;
	selp.f64 	%fd286, %fd285, %fd283, %p82;
	setp.gt.s32 	%p83, %r68, 96;
	ld.shared.f64 	%fd287, [_ZZN3cub18CUB_300001_SM_10006detail6reduce28DeviceReduceSingleTileKernelINS2_10policy_hubIdj11add_functorIdEE10Policy1000EPdS9_iS6_ddN4cuda3std3__410__identityEEEvT0_T1_T2_T3_T4_T6_E12temp_storage+32];
	add.f64 	%fd288, %fd287, %fd286;
	selp.f64 	%fd289, %fd288, %fd286, %p83;
	setp.gt.s32 	%p84, %r68, 128;
	ld.shared.f64 	%fd290, [_ZZN3cub18CUB_300001_SM_10006detail6reduce28DeviceReduceSingleTileKernelINS2_10policy_hubIdj11add_functorIdEE10Policy1000EPdS9_iS6_ddN4cuda3std3__410__identityEEEvT0_T1_T2_T3_T4_T6_E12temp_storage+40];
	add.f64 	%fd291, %fd290, %fd289;
	selp.f64 	%fd292, %fd291, %fd289, %p84;
	setp.gt.s32 	%p85, %r68, 160;
	ld.shared.f64 	%fd293, [_ZZN3cub18CUB_300001_SM_10006detail6reduce28DeviceReduceSingleTileKernelINS2_10policy_hubIdj11add_functorIdEE10Policy1000EPdS9_iS6_ddN4cuda3std3__410__identityEEEvT0_T1_T2_T3_T4_T6_E12temp_storage+48];
	add.f64 	%fd294, %fd293, %fd292;
	selp.f64 	%fd295, %fd294, %fd292, %p85;
	setp.gt.s32 	%p86, %r68, 192;
	ld.shared.f64 	%fd296, [_ZZN3cub18CUB_300001_SM_10006detail6reduce28DeviceReduceSingleTileKernelINS2_10policy_hubIdj11add_functorIdEE10Policy1000EPdS9_iS6_ddN4cuda3std3__410__identityEEEvT0_T1_T2_T3_T4_T6_E12temp_storage+56];
	add.f64 	%fd297, %fd296, %fd295;
	selp.f64 	%fd298, %fd297, %fd295, %p86;
	setp.gt.s32 	%p87, %r68, 224;
	ld.shared.f64 	%fd299, [_ZZN3cub18CUB_300001_SM_10006detail6reduce28DeviceReduceSingleTileKernelINS2_10policy_hubIdj11add_functorIdEE10Policy1000EPdS9_iS6_ddN4cuda3std3__410__identityEEEvT0_T1_T2_T3_T4_T6_E12temp_storage+64];
	add.f64 	%fd300, %fd299, %fd298;
	selp.f64 	%fd354, %fd300, %fd298, %p87;
	bra.uni 	$L__BB15_72;
$L__BB15_22:
	mov.u32 	%r13, %tid.x;
	shl.b32 	%r14, %r13, 2;
	mul.wide.u32 	%rd126, %r14, 8;
	add.s64 	%rd116, %rd15, %rd126;
	// begin inline asm
	ld.global.nc.v2.u64 {%rd114, %rd115}, [%rd116];
	// end inline asm
	add.s64 	%rd119, %rd116, 16;
	// begin inline asm
	ld.global.nc.v2.u64 {%rd117, %rd118}, [%rd119];
	// end inline asm
	mov.b64 	%fd193, %rd114;
	mov.b64 	%fd194, %rd115;
	mov.b64 	%fd195, %rd117;
	mov.b64 	%fd196, %rd118;
	add.s64 	%rd122, %rd116, 8192;
	// begin inline asm
	ld.global.nc.v2.u64 {%rd120, %rd121}, [%rd122];
	// end inline asm
	add.s64 	%rd125, %rd116, 8208;
	// begin inline asm
	ld.global.nc.v2.u64 {%rd123, %rd124}, [%rd125];
	// end inline asm
	mov.b64 	%fd197, %rd120;
	mov.b64 	%fd198, %rd121;
	mov.b64 	%fd199, %rd123;
	mov.b64 	%fd200, %rd124;
	add.f64 	%fd201, %fd193, %fd194;
	add.f64 	%fd202, %fd201, %fd195;
	add.f64 	%fd203, %fd202, %fd196;
	add.f64 	%fd204, %fd203, %fd197;
	add.f64 	%fd205, %fd204, %fd198;
	add.f64 	%fd206, %fd205, %fd199;
	add.f64 	%fd340, %fd206, %fd200;
	setp.lt.u32 	%p50, %r68, 4096;
	mov.b32 	%r452, 2048;
	@%p50 bra 	$L__BB15_26;
	add.s32 	%r15, %r68, -2048;
	mov.b32 	%r452, 2048;
$L__BB15_24:
	add.s32 	%r258, %r452, %r14;
	mul.wide.u32 	%rd139, %r258, 8;
	add.s64 	%rd129, %rd15, %rd139;
	// begin inline asm
	ld.global.nc.v2.u64 {%rd127, %rd128}, [%rd129];
	// end inline asm
	add.s64 	%rd132, %rd129, 16;
	// begin inline asm
	ld.global.nc.v2.u64 {%rd130, %rd131}, [%rd132];
	// end inline asm
	mov.b64 	%fd207, %rd127;
	mov.b64 	%fd208, %rd128;
	mov.b64 	%fd209, %rd130;
	mov.b64 	%fd210, %rd131;
	add.s64 	%rd135, %rd129, 8192;
	// begin inline asm
	ld.global.nc.v2.u64 {%rd133, %rd134}, [%rd135];
	// end inline asm
	add.s64 	%rd138, %rd129, 8208;
	// begin inline asm
	ld.global.nc.v2.u64 {%rd136, %rd137}, [%rd138];
	// end inline asm
	mov.b64 	%fd211, %rd133;
	mov.b64 	%fd212, %rd134;
	mov.b64 	%fd213, %rd136;
	mov.b64 	%fd214, %rd137;
	add.f64 	%fd215, %fd340, %fd207;
	add.f64 	%fd216, %fd215, %fd208;
	add.f64 	%fd217, %fd216, %fd209;
	add.f64 	%fd218, %fd217, %fd210;
	add.f64 	%fd219, %fd218, %fd211;
	add.f64 	%fd220, %fd219, %fd212;
	add.f64 	%fd221, %fd220, %fd213;
	add.f64 	%fd340, %fd221, %fd214;
	sub.s32 	%r259, %r68, %r452;
	setp.lt.s32 	%p51, %r259, 2048;
	@%p51 bra 	$L__BB15_34;
	add.s32 	%r452, %r452, 2048;
	setp.le.s32 	%p52, %r452, %r15;
	@%p52 bra 	$L__BB15_24;
$L__BB15_26:
	setp.le.s32 	%p53, %r68, %r452;
	@%p53 bra 	$L__BB15_34;
	sub.s32 	%r19, %r68, %r452;
	setp.ge.s32 	%p54, %r13, %r19;
	@%p54 bra 	$L__BB15_34;
	not.b32 	%r260, %r13;
	add.s32 	%r261, %r68, %r260;
	sub.s32 	%r20, %r261, %r452;
	and.b32  	%r262, %r20, 768;
	setp.eq.s32 	%p55, %r262, 768;
	mov.u32 	%r456, %r13;
	@%p55 bra 	$L__BB15_31;
	add.s32 	%r454, %r13, %r452;
	shr.u32 	%r263, %r20, 8;
	add.s32 	%r264, %r263, 1;
	and.b32  	%r265, %r264, 3;
	neg.s32 	%r453, %r265;
	mov.u32 	%r456, %r13;
$L__BB15_30:
	.pragma "nounroll";
	mul.wide.u32 	%rd142, %r454, 8;
	add.s64 	%rd141, %rd15, %rd142;
	// begin inline asm
	ld.global.nc.u64 %rd140, [%rd141];
	// end inline asm
	mov.b64 	%fd223, %rd140;
	add.f64 	%fd340, %fd340, %fd223;
	add.s32 	%r456, %r456, 256;
	add.s32 	%r454, %r454, 256;
	add.s32 	%r453, %r453, 1;
	setp.ne.s32 	%p56, %r453, 0;
	@%p56 bra 	$L__BB15_30;
$L__BB15_31:
	setp.lt.u32 	%p57, %r20, 768;
	@%p57 bra 	$L__BB15_34;
	cvt.u64.u32 	%rd143, %r456;
	cvt.u64.u32 	%rd144, %r452;
	add.s64 	%rd145, %rd143, %rd144;
	shl.b64 	%rd146, %rd145, 3;
	add.s64 	%rd147, %rd146, %rd15;
	add.s64 	%rd203, %rd147, 4096;
	add.s32 	%r457, %r456, %r452;
$L__BB15_33:
	mul.wide.u32 	%rd156, %r457, 8;
	add.s64 	%rd149, %rd15, %rd156;
	// begin inline asm
	ld.global.nc.u64 %rd148, [%rd149];
	// end inline asm
	mov.b64 	%fd224, %rd148;
	add.f64 	%fd225, %fd340, %fd224;
	add.s64 	%rd151, %rd203, -2048;
	// begin inline asm
	ld.global.nc.u64 %rd150, [%rd151];
	// end inline asm
	mov.b64 	%fd226, %rd150;
	add.f64 	%fd227, %fd225, %fd226;
	// begin inline asm
	ld.global.nc.u64 %rd152, [%rd203];
	// end inline asm
	mov.b64 	%fd228, %rd152;
	add.f64 	%fd229, %fd227, %fd228;
	add.s64 	%rd155, %rd203, 2048;
	// begin inline asm
	ld.global.nc.u64 %rd154, [%rd155];
	// end inline asm
	mov.b64 	%fd230, %rd154;
	add.f64 	%fd340, %fd229, %fd230;
	add.s32 	%r456, %r456, 1024;
	add.s64 	%rd203, %rd203, 8192;
	add.s32 	%r457, %r457, 1024;
	setp.lt.s32 	%p58, %r456, %r19;
	@%p58 bra 	$L__BB15_33;
$L__BB15_34:
	// begin inline asm
	mov.u32 %r266, %laneid;
	// end inline asm
	mov.b64 	%rd157, %fd340;
	mov.b64 	{%r268, %r273}, %rd157;
	mov.b32 	%r274, 1;
	mov.b32 	%r315, 31;
	mov.b32 	%r316, -1;
	// begin inline asm
	shfl.sync.down.b32 %r267, %r268, %r274, %r315, %r316;
	// end inline asm
	// begin inline asm
	shfl.sync.down.b32 %r272, %r273, %r274, %r315, %r316;
	// end inline asm
	mov.b64 	%rd158, {%r267, %r272};
	mov.b64 	%fd231, %rd158;
	setp.gt.s32 	%p59, %r266, 30;
	add.f64 	%fd232, %fd340, %fd231;
	selp.f64 	%fd233, %fd340, %fd232, %p59;
	mov.b64 	%rd159, %fd233;
	mov.b64 	{%r278, %r283}, %rd159;
	mov.b32 	%r284, 2;
	// begin inline asm
	shfl.sync.down.b32 %r277, %r278, %r284, %r315, %r316;
	// end inline asm
	// begin inline asm
	shfl.sync.down.b32 %r282, %r283, %r284, %r315, %r316;
	// end inline asm
	mov.b64 	%rd160, {%r277, %r282};
	mov.b64 	%fd234, %rd160;
	setp.gt.s32 	%p60, %r266, 29;
	add.f64 	%fd235, %fd233, %fd234;
	selp.f64 	%fd236, %fd233, %fd235, %p60;
	mov.b64 	%rd161, %fd236;
	mov.b64 	{%r288, %r293}, %rd161;
	mov.b32 	%r294, 4;
	// begin inline asm
	shfl.sync.down.b32 %r287, %r288, %r294, %r315, %r316;
	// end inline asm
	// begin inline asm
	shfl.sync.down.b32 %r292, %r293, %r294, %r315, %r316;
	// end inline asm
	mov.b64 	%rd162, {%r287, %r292};
	mov.b64 	%fd237, %rd162;
	setp.gt.s32 	%p61, %r266, 27;
	add.f64 	%fd238, %fd236, %fd237;
	selp.f64 	%fd239, %fd236, %fd238, %p61;
	mov.b64 	%rd163, %fd239;
	mov.b64 	{%r298, %r303}, %rd163;
	mov.b32 	%r304, 8;
	// begin inline asm
	shfl.sync.down.b32 %r297, %r298, %r304, %r315, %r316;
	// end inline asm
	// begin inline asm
	shfl.sync.down.b32 %r302, %r303, %r304, %r315, %r316;
	// end inline asm
	mov.b64 	%rd164, {%r297, %r302};
	mov.b64 	%fd240, %rd164;
	setp.gt.s32 	%p62, %r266, 23;
	add.f64 	%fd241, %fd239, %fd240;
	selp.f64 	%fd242, %fd239, %fd241, %p62;
	mov.b64 	%rd165, %fd242;
	mov.b64 	{%r308, %r313}, %rd165;
	mov.b32 	%r314, 16;
	// begin inline asm
	shfl.sync.down.b32 %r307, %r308, %r314, %r315, %r316;
	// end inline asm
	// begin inline asm
	shfl.sync.down.b32 %r312, %r313, %r314, %r315, %r316;
	// end inline asm
	mov.b64 	%rd166, {%r307, %r312};
	mov.b64 	%fd243, %rd166;
	setp.gt.s32 	%p63, %r266, 15;
	add.f64 	%fd26, %fd242, %fd243;
	selp.f64 	%fd354, %fd242, %fd26, %p63;
	setp.ne.s32 	%p64, %r266, 0;
	@%p64 bra 	$L__BB15_36;
	shr.u32 	%r317, %r13, 2;
	and.b32  	%r318, %r317, 248;
	mov.u32 	%r319, _ZZN3cub18CUB_300001_SM_10006detail6reduce28DeviceReduceSingleTileKernelINS2_10policy_hubIdj11add_functorIdEE10Policy1000EPdS9_iS6_ddN4cuda3std3__410__identityEEEvT0_T1_T2_T3_T4_T6_E12temp_storage;
	add.s32 	%r320, %r319, %r318;
	st.shared.f64 	[%r320+8], %fd26;
$L__BB15_36:
	bar.sync 	0;
	setp.ne.s32 	%p65, %r13, 0;
	@%p65 bra 	$L__BB15_72;
	ld.shared.f64 	%fd244, [_ZZN3cub18CUB_300001_SM_10006detail6reduce28DeviceReduceSingleTileKernelINS2_10policy_hubIdj11add_functorIdEE10Policy1000EPdS9_iS6_ddN4cuda3std3__410__identityEEEvT0_T1_T2_T3_T4_T6_E12temp_storage+16];
	add.f64 	%fd245, %fd354, %fd244;
	ld.shared.f64 	%fd246, [_ZZN3cub18CUB_300001_SM_10006detail6reduce28DeviceReduceSingleTileKernelINS2_10policy_hubIdj11add_functorIdEE10Policy1000EPdS9_iS6_ddN4cuda3std3__410__identityEEEvT0_T1_T2_T3_T4_T6_E12temp_storage+24];
	add.f64 	%fd247, %fd245, %fd246;
	ld.shared.f64 	%fd248, [_ZZN3cub18CUB_300001_SM_10006detail6reduce28DeviceReduceSingleTileKernelINS2_10policy_hubIdj11add_functorIdEE10Policy1000EPdS9_iS6_ddN4cuda3std3__410__identityEEEvT0_T1_T2_T3_T4_T6_E12temp_storage+32];
	add.f64 	%fd249, %fd247, %fd248;
	ld.shared.f64 	%fd250, [_ZZN3cub18CUB_300001_SM_10006detail6reduce28DeviceReduceSingleTileKernelINS2_10policy_hubIdj11add_functorIdEE10Policy1000EPdS9_iS6_ddN4cuda3std3__410__identityEEEvT0_T1_T2_T3_T4_T6_E12temp_storage+40];
	add.f64 	%fd251, %fd249, %fd250;
	ld.shared.f64 	%fd252, [_ZZN3cub18CUB_300001_SM_10006detail6reduce28DeviceReduceSingleTileKernelINS2_10policy_hubIdj11add_functorIdEE10Policy1000EPdS9_iS6_ddN4cuda3std3__410__identityEEEvT0_T1_T2_T3_T4_T6_E12temp_storage+48];
	add.f64 	%fd253, %fd251, %fd252;
	ld.shared.f64 	%fd254, [_ZZN3cub18CUB_300001_SM_10006detail6reduce28DeviceReduceSingleTileKernelINS2_10policy_hubIdj11add_functorIdEE10Policy1000EPdS9_iS6_ddN4cuda3std3__410__identityEEEvT0_T1_T2_T3_T4_T6_E12temp_storage+56];
	add.f64 	%fd255, %fd253, %fd254;
	ld.shared.f64 	%fd256, [_ZZN3cub18CUB_300001_SM_10006detail6reduce28DeviceReduceSingleTileKernelINS2_10policy_hubIdj11add_functorIdEE10Policy1000EPdS9_iS6_ddN4cuda3std3__410__identityEEEvT0_T1_T2_T3_T4_T6_E12temp_storage+64];
	add.f64 	%fd354, %fd255, %fd256;
	bra.uni 	$L__BB15_72;
$L__BB15_38:
	setp.gt.s32 	%p3, %r68, 2047;
	@%p3 bra 	$L__BB15_56;
	mov.u32 	%r35, %tid.x;
	setp.ge.s32 	%p20, %r35, %r68;
	mov.f64 	%fd346, 0d0000000000000000;
	mov.u32 	%r462, %r35;
	@%p20 bra 	$L__BB15_41;
	mul.wide.u32 	%rd81, %r35, 8;
	add.s64 	%rd80, %rd15, %rd81;
	// begin inline asm
	ld.global.nc.u64 %rd79, [%rd80];
	// end inline asm
	mov.b64 	%fd346, %rd79;
	add.s32 	%r462, %r35, 256;
$L__BB15_41:
	setp.ge.s32 	%p21, %r462, %r68;
	@%p21 bra 	$L__BB15_47;
	not.b32 	%r133, %r462;
	add.s32 	%r38, %r68, %r133;
	and.b32  	%r134, %r38, 768;
	setp.eq.s32 	%p22, %r134, 768;
	@%p22 bra 	$L__BB15_45;
	mul.wide.u32 	%rd82, %r462, 8;
	add.s64 	%rd204, %rd15, %rd82;
	shr.u32 	%r135, %r38, 8;
	add.s32 	%r136, %r135, 1;
	and.b32  	%r137, %r136, 3;
	neg.s32 	%r460, %r137;
$L__BB15_44:
	.pragma "nounroll";
	// begin inline asm
	ld.global.nc.u64 %rd83, [%rd204];
	// end inline asm
	mov.b64 	%fd125, %rd83;
	add.f64 	%fd346, %fd346, %fd125;
	add.s32 	%r462, %r462, 256;
	add.s64 	%rd204, %rd204, 2048;
	add.s32 	%r460, %r460, 1;
	setp.ne.s32 	%p23, %r460, 0;
	@%p23 bra 	$L__BB15_44;
$L__BB15_45:
	setp.lt.u32 	%p24, %r38, 768;
	@%p24 bra 	$L__BB15_47;
$L__BB15_46:
	mul.wide.s32 	%rd93, %r462, 8;
	add.s64 	%rd86, %rd15, %rd93;
	// begin inline asm
	ld.global.nc.u64 %rd85, [%rd86];
	// end inline asm
	mov.b64 	%fd126, %rd85;
	add.f64 	%fd127, %fd346, %fd126;
	add.s64 	%rd88, %rd86, 2048;
	// begin inline asm
	ld.global.nc.u64 %rd87, [%rd88];
	// end inline asm
	mov.b64 	%fd128, %rd87;
	add.f64 	%fd129, %fd127, %fd128;
	add.s64 	%rd90, %rd86, 4096;
	// begin inline asm
	ld.global.nc.u64 %rd89, [%rd90];
	// end inline asm
	mov.b64 	%fd130, %rd89;
	add.f64 	%fd131, %fd129, %fd130;
	add.s64 	%rd92, %rd86, 6144;
	// begin inline asm
	ld.global.nc.u64 %rd91, [%rd92];
	// end inline asm
	mov.b64 	%fd132, %rd91;
	add.f64 	%fd346, %fd131, %fd132;
	add.s32 	%r462, %r462, 1024;
	setp.lt.s32 	%p25, %r462, %r68;
	@%p25 bra 	$L__BB15_46;
$L__BB15_47:
	setp.lt.s32 	%p26, %r68, 256;
	@%p26 bra 	$L__BB15_52;
	// begin inline asm
	mov.u32 %r201, %laneid;
	// end inline asm
	mov.b64 	%rd104, %fd346;
	mov.b64 	{%r203, %r208}, %rd104;
	mov.b32 	%r209, 1;
	mov.b32 	%r250, 31;
	mov.b32 	%r251, -1;
	// begin inline asm
	shfl.sync.down.b32 %r202, %r203, %r209, %r250, %r251;
	// end inline asm
	// begin inline asm
	shfl.sync.down.b32 %r207, %r208, %r209, %r250, %r251;
	// end inline asm
	mov.b64 	%rd105, {%r202, %r207};
	mov.b64 	%fd167, %rd105;
	setp.gt.s32 	%p42, %r201, 30;
	add.f64 	%fd168, %fd346, %fd167;
	selp.f64 	%fd169, %fd346, %fd168, %p42;
	mov.b64 	%rd106, %fd169;
	mov.b64 	{%r213, %r218}, %rd106;
	mov.b32 	%r219, 2;
	// begin inline asm
	shfl.sync.down.b32 %r212, %r213, %r219, %r250, %r251;
	// end inline asm
	// begin inline asm
	shfl.sync.down.b32 %r217, %r218, %r219, %r250, %r251;
	// end inline asm
	mov.b64 	%rd107, {%r212, %r217};
	mov.b64 	%fd170, %rd107;
	setp.gt.s32 	%p43, %r201, 29;
	add.f64 	%fd171, %fd169, %fd170;
	selp.f64 	%fd172, %fd169, %fd171, %p43;
	mov.b64 	%rd108, %fd172;
	mov.b64 	{%r223, %r228}, %rd108;
	mov.b32 	%r229, 4;
	// begin inline asm
	shfl.sync.down.b32 %r222, %r223, %r229, %r250, %r251;
	// end inline asm
	// begin inline asm
	shfl.sync.down.b32 %r227, %r228, %r229, %r250, %r251;
	// end inline asm
	mov.b64 	%rd109, {%r222, %r227};
	mov.b64 	%fd173, %rd109;
	setp.gt.s32 	%p44, %r201, 27;
	add.f64 	%fd174, %fd172, %fd173;
	selp.f64 	%fd175, %fd172, %fd174, %p44;
	mov.b64 	%rd110, %fd175;
	mov.b64 	{%r233, %r238}, %rd110;
	mov.b32 	%r239, 8;
	// begin inline asm
	shfl.sync.down.b32 %r232, %r233, %r239, %r250, %r251;
	// end inline asm
	// begin inline asm
	shfl.sync.down.b32 %r237, %r238, %r239, %r250, %r251;
	// end inline asm
	mov.b64 	%rd111, {%r232, %r237};
	mov.b64 	%fd176, %rd111;
	setp.gt.s32 	%p45, %r201, 23;
	add.f64 	%fd177, %fd175, %fd176;
	selp.f64 	%fd178, %fd175, %fd177, %p45;
	mov.b64 	%rd112, %fd178;
	mov.b64 	{%r243, %r248}, %rd112;
	mov.b32 	%r249, 16;
	// begin inline asm
	shfl.sync.down.b32 %r242, %r243, %r249, %r250, %r251;
	// end inline asm
	// begin inline asm
	shfl.sync.down.b32 %r247, %r248, %r249, %r250, %r251;
	// end inline asm
	mov.b64 	%rd113, {%r242, %r247};
	mov.b64 	%fd179, %rd113;
	setp.gt.s32 	%p46, %r201, 15;
	add.f64 	%fd38, %fd178, %fd179;
	selp.f64 	%fd354, %fd178, %fd38, %p46;
	setp.ne.s32 	%p47, %r201, 0;
	@%p47 bra 	$L__BB15_50;
	shr.u32 	%r252, %r35, 2;
	and.b32  	%r253, %r252, 248;
	mov.u32 	%r254, _ZZN3cub18CUB_300001_SM_10006detail6reduce28DeviceReduceSingleTileKernelINS2_10policy_hubIdj11add_functorIdEE10Policy1000EPdS9_iS6_ddN4cuda3std3__410__identityEEEvT0_T1_T2_T3_T4_T6_E12temp_storage;
	add.s32 	%r255, %r254, %r253;
	st.shared.f64 	[%r255+8], %fd38;
$L__BB15_50:
	bar.sync 	0;
	setp.ne.s32 	%p48, %r35, 0;
	@%p48 bra 	$L__BB15_72;
	ld.shared.f64 	%fd180, [_ZZN3cub18CUB_300001_SM_10006detail6reduce28DeviceReduceSingleTileKernelINS2_10policy_hubIdj11add_functorIdEE10Policy1000EPdS9_iS6_ddN4cuda3std3__410__identityEEEvT0_T1_T2_T3_T4_T6_E12temp_storage+16];
	add.f64 	%fd181, %fd354, %fd180;
	ld.shared.f64 	%fd182, [_ZZN3cub18CUB_300001_SM_10006detail6reduce28DeviceReduceSingleTileKernelINS2_10policy_hubIdj11add_functorIdEE10Policy1000EPdS9_iS6_ddN4cuda3std3__410__identityEEEvT0_T1_T2_T3_T4_T6_E12temp_storage+24];
	add.f64 	%fd183, %fd181, %fd182;
	ld.shared.f64 	%fd184, [_ZZN3cub18CUB_300001_SM_10006detail6reduce28DeviceReduceSingleTileKernelINS2_10policy_hubIdj11add_functorIdEE10Policy1000EPdS9_iS6_ddN4cuda3std3__410__identityEEEvT0_T1_T2_T3_T4_T6_E12temp_storage+32];
	add.f64 	%fd185, %fd183, %fd184;
	ld.shared.f64 	%fd186, [_ZZN3cub18CUB_300001_SM_10006detail6reduce28DeviceReduceSingleTileKernelINS2_10policy_hubIdj11add_functorIdEE10Policy1000EPdS9_iS6_ddN4cuda3std3__410__identityEEEvT0_T1_T2_T3_T4_T6_E12temp_storage+40];
	add.f64 	%fd187, %fd185, %fd186;
	ld.shared.f64 	%fd188, [_ZZN3cub18CUB_300001_SM_10006detail6reduce28DeviceReduceSingleTileKernelINS2_10policy_hubIdj11add_functorIdEE10Policy1000EPdS9_iS6_ddN4cuda3std3__410__identityEEEvT0_T1_T2_T3_T4_T6_E12temp_storage+48];
	add.f64 	%fd189, %fd187, %fd188;
	ld.shared.f64 	%fd190, [_ZZN3cub18CUB_300001_SM_10006detail6reduce28DeviceReduceSingleTileKernelINS2_10policy_hubIdj11add_functorIdEE10Policy1000EPdS9_iS6_ddN4cuda3std3__410__identityEEEvT0_T1_T2_T3_T4_T6_E12temp_storage+56];
	add.f64 	%fd191, %fd189, %fd190;
	ld.shared.f64 	%fd192, [_ZZN3cub18CUB_300001_SM_10006detail6reduce28DeviceReduceSingleTileKernelINS2_10policy_hubIdj11add_functorIdEE10Policy1000EPdS9_iS6_ddN4cuda3std3__410__identityEEEvT0_T1_T2_T3_T4_T6_E12temp_storage+64];
	add.f64 	%fd354, %fd191, %fd192;
	bra.uni 	$L__BB15_72;
$L__BB15_52:
	// begin inline asm
	mov.u32 %r138, %laneid;
	// end inline asm
	and.b32  	%r189, %r35, 992;
	add.s32 	%r190, %r189, 32;
	setp.gt.s32 	%p27, %r190, %r68;
	not.b32 	%r191, %r189;
	add.s32 	%r192, %r68, %r191;
	selp.b32 	%r187, %r192, 31, %p27;
	mov.b64 	%rd94, %fd346;
	mov.b64 	{%r140, %r145}, %rd94;
	mov.b32 	%r146, 1;
	mov.b32 	%r188, -1;
	// begin inline asm
	shfl.sync.down.b32 %r139, %r140, %r146, %r187, %r188;
	// end inline asm
	// begin inline asm
	shfl.sync.down.b32 %r144, %r145, %r146, %r187, %r188;
	// end inline asm
	mov.b64 	%rd95, {%r139, %r144};
	mov.b64 	%fd133, %rd95;
	setp.lt.s32 	%p28, %r138, %r187;
	add.f64 	%fd134, %fd346, %fd133;
	selp.f64 	%fd135, %fd134, %fd346, %p28;
	mov.b64 	%rd96, %fd135;
	mov.b64 	{%r150, %r155}, %rd96;
	mov.b32 	%r156, 2;
	// begin inline asm
	shfl.sync.down.b32 %r149, %r150, %r156, %r187, %r188;
	// end inline asm
	// begin inline asm
	shfl.sync.down.b32 %r154, %r155, %r156, %r187, %r188;
	// end inline asm
	mov.b64 	%rd97, {%r149, %r154};
	mov.b64 	%fd136, %rd97;
	add.s32 	%r193, %r138, 2;
	setp.gt.s32 	%p29, %r193, %r187;
	add.f64 	%fd137, %fd135, %fd136;
	selp.f64 	%fd138, %fd135, %fd137, %p29;
	mov.b64 	%rd98, %fd138;
	mov.b64 	{%r160, %r165}, %rd98;
	mov.b32 	%r166, 4;
	// begin inline asm
	shfl.sync.down.b32 %r159, %r160, %r166, %r187, %r188;
	// end inline asm
	// begin inline asm
	shfl.sync.down.b32 %r164, %r165, %r166, %r187, %r188;
	// end inline asm
	mov.b64 	%rd99, {%r159, %r164};
	mov.b64 	%fd139, %rd99;
	add.s32 	%r194, %r138, 4;
	setp.gt.s32 	%p30, %r194, %r187;
	add.f64 	%fd140, %fd138, %fd139;
	selp.f64 	%fd141, %fd138, %fd140, %p30;
	mov.b64 	%rd100, %fd141;
	mov.b64 	{%r170, %r175}, %rd100;
	mov.b32 	%r176, 8;
	// begin inline asm
	shfl.sync.down.b32 %r169, %r170, %r176, %r187, %r188;
	// end inline asm
	// begin inline asm
	shfl.sync.down.b32 %r174, %r175, %r176, %r187, %r188;
	// end inline asm
	mov.b64 	%rd101, {%r169, %r174};
	mov.b64 	%fd142, %rd101;
	add.s32 	%r195, %r138, 8;
	setp.gt.s32 	%p31, %r195, %r187;
	add.f64 	%fd143, %fd141, %fd142;
	selp.f64 	%fd144, %fd141, %fd143, %p31;
	mov.b64 	%rd102, %fd144;
	mov.b64 	{%r180, %r185}, %rd102;
	mov.b32 	%r186, 16;
	// begin inline asm
	shfl.sync.down.b32 %r179, %r180, %r186, %r187, %r188;
	// end inline asm
	// begin inline asm
	shfl.sync.down.b32 %r184, %r185, %r186, %r187, %r188;
	// end inline asm
	mov.b64 	%rd103, {%r179, %r184};
	mov.b64 	%fd145, %rd103;
	add.s32 	%r196, %r138, 16;
	setp.gt.s32 	%p32, %r196, %r187;
	add.f64 	%fd146, %fd144, %fd145;
	selp.f64 	%fd354, %fd144, %fd146, %p32;
	setp.ne.s32 	%p33, %r138, 0;
	@%p33 bra 	$L__BB15_54;
	shr.u32 	%r197, %r35, 2;
	and.b32  	%r198, %r197, 248;
	mov.u32 	%r199, _ZZN3cub18CUB_300001_SM_10006detail6reduce28DeviceReduceSingleTileKernelINS2_10policy_hubIdj11add_functorIdEE10Policy1000EPdS9_iS6_ddN4cuda3std3__410__identityEEEvT0_T1_T2_T3_T4_T6_E12temp_storage;
	add.s32 	%r200, %r199, %r198;
	st.shared.f64 	[%r200+8], %fd354;
$L__BB15_54:
	bar.sync 	0;
	setp.ne.s32 	%p34, %r35, 0;
	@%p34 bra 	$L__BB15_72;
	setp.gt.s32 	%p35, %r68, 32;
	ld.shared.f64 	%fd147, [_ZZN3cub18CUB_300001_SM_10006detail6reduce28DeviceReduceSingleTileKernelINS2_10policy_hubIdj11add_functorIdEE10Policy1000EPdS9_iS6_ddN4cuda3std3__410__identityEEEvT0_T1_T2_T3_T4_T6_E12temp_storage+16];
	add.f64 	%fd148, %fd354, %fd147;
	selp.f64 	%fd149, %fd148, %fd354, %p35;
	setp.gt.s32 	%p36, %r68, 64;
	ld.shared.f64 	%fd150, [_ZZN3cub18CUB_300001_SM_10006detail6reduce28DeviceReduceSingleTileKernelINS2_10policy_hubIdj11add_functorIdEE10Policy1000EPdS9_iS6_ddN4cuda3std3__410__identityEEEvT0_T1_T2_T3_T4_T6_E12temp_storage+24];
	add.f64 	%fd151, %fd150, %fd149;
	selp.f64 	%fd152, %fd151, %fd149, %p36;
	setp.gt.s32 	%p37, %r68, 96;
	ld.shared.f64 	%fd153, [_ZZN3cub18CUB_300001_SM_10006detail6reduce28DeviceReduceSingleTileKernelINS2_10policy_hubIdj11add_functorIdEE10Policy1000EPdS9_iS6_ddN4cuda3std3__410__identityEEEvT0_T1_T2_T3_T4_T6_E12temp_storage+32];
	add.f64 	%fd154, %fd153, %fd152;
	selp.f64 	%fd155, %fd154, %fd152, %p37;
	setp.gt.s32 	%p38, %r68, 128;
	ld.shared.f64 	%fd156, [_ZZN3cub18CUB_300001_SM_10006detail6reduce28DeviceReduceSingleTileKernelINS2_10policy_hubIdj11add_functorIdEE10Policy1000EPdS9_iS6_ddN4cuda3std3__410__identityEEEvT0_T1_T2_T3_T4_T6_E12temp_storage+40];
	add.f64 	%fd157, %fd156, %fd155;
	selp.f64 	%fd158, %fd157, %fd155, %p38;
	setp.gt.s32 	%p39, %r68, 160;
	ld.shared.f64 	%fd159, [_ZZN3cub18CUB_300001_SM_10006detail6reduce28DeviceReduceSingleTileKernelINS2_10policy_hubIdj11add_functorIdEE10Policy1000EPdS9_iS6_ddN4cuda3std3__410__identityEEEvT0_T1_T2_T3_T4_T6_E12temp_storage+48];
	add.f64 	%fd160, %fd159, %fd158;
	selp.f64 	%fd161, %fd160, %fd158, %p39;
	setp.gt.s32 	%p40, %r68, 192;
	ld.shared.f64 	%fd162, [_ZZN3cub18CUB_300001_SM_10006detail6reduce28DeviceReduceSingleTileKernelINS2_10policy_hubIdj11add_functorIdEE10Policy1000EPdS9_iS6_ddN4cuda3std3__410__identityEEEvT0_T1_T2_T3_T4_T6_E12temp_storage+56];
	add.f64 	%fd163, %fd162, %fd161;
	selp.f64 	%fd164, %fd163, %fd161, %p40;
	setp.gt.s32 	%p41, %r68, 224;
	ld.shared.f64 	%fd165, [_ZZN3cub18CUB_300001_SM_10006detail6reduce28DeviceReduceSingleTileKernelINS2_10policy_hubIdj11add_functorIdEE10Policy1000EPdS9_iS6_ddN4cuda3std3__410__identityEEEvT0_T1_T2_T3_T4_T6_E12temp_storage+64];
	add.f64 	%fd166, %fd165, %fd164;
	selp.f64 	%fd354, %fd166, %fd164, %p41;
	bra.uni 	$L__BB15_72;
$L__BB15_56:
	mov.u32 	%r47, %tid.x;
	mul.wide.u32 	%rd34, %r47, 8;
	add.s64 	%rd19, %rd15, %rd34;
	// begin inline asm
	ld.global.nc.u64 %rd18, [%rd19];
	// end inline asm
	mov.b64 	%fd59, %rd18;
	add.s64 	%rd21, %rd19, 2048;
	// begin inline asm
	ld.global.nc.u64 %rd20, [%rd21];
	// end inline asm
	mov.b64 	%fd60, %rd20;
	add.s64 	%rd23, %rd19, 4096;
	// begin inline asm
	ld.global.nc.u64 %rd22, [%rd23];
	// end inline asm
	mov.b64 	%fd61, %rd22;
	add.s64 	%rd25, %rd19, 6144;
	// begin inline asm
	ld.global.nc.u64 %rd24, [%rd25];
	// end inline asm
	mov.b64 	%fd62, %rd24;
	add.s64 	%rd27, %rd19, 8192;
	// begin inline asm
	ld.global.nc.u64 %rd26, [%rd27];
	// end inline asm
	mov.b64 	%fd63, %rd26;
	add.s64 	%rd29, %rd19, 10240;
	// begin inline asm
	ld.global.nc.u64 %rd28, [%rd29];
	// end inline asm
	mov.b64 	%fd64, %rd28;
	add.s64 	%rd31, %rd19, 12288;
	// begin inline asm
	ld.global.nc.u64 %rd30, [%rd31];
	// end inline asm
	mov.b64 	%fd65, %rd30;
	add.s64 	%rd33, %rd19, 14336;
	// begin inline asm
	ld.global.nc.u64 %rd32, [%rd33];
	// end inline asm
	mov.b64 	%fd66, %rd32;
	add.f64 	%fd67, %fd59, %fd60;
	add.f64 	%fd68, %fd67, %fd61;
	add.f64 	%fd69, %fd68, %fd62;
	add.f64 	%fd70, %fd69, %fd63;
	add.f64 	%fd71, %fd70, %fd64;
	add.f64 	%fd72, %fd71, %fd65;
	add.f64 	%fd353, %fd72, %fd66;
	setp.lt.u32 	%p4, %r68, 4096;
	mov.b32 	%r465, 2048;
	@%p4 bra 	$L__BB15_60;
	add.s32 	%r48, %r68, -2048;
	mov.b32 	%r465, 2048;
$L__BB15_58:
	mul.wide.s32 	%rd51, %r465, 8;
	add.s64 	%rd36, %rd19, %rd51;
	// begin inline asm
	ld.global.nc.u64 %rd35, [%rd36];
	// end inline asm
	mov.b64 	%fd73, %rd35;
	add.s64 	%rd38, %rd36, 2048;
	// begin inline asm
	ld.global.nc.u64 %rd37, [%rd38];
	// end inline asm
	mov.b64 	%fd74, %rd37;
	add.s64 	%rd40, %rd36, 4096;
	// begin inline asm
	ld.global.nc.u64 %rd39, [%rd40];
	// end inline asm
	mov.b64 	%fd75, %rd39;
	add.s64 	%rd42, %rd36, 6144;
	// begin inline asm
	ld.global.nc.u64 %rd41, [%rd42];
	// end inline asm
	mov.b64 	%fd76, %rd41;
	add.s64 	%rd44, %rd36, 8192;
	// begin inline asm
	ld.global.nc.u64 %rd43, [%rd44];
	// end inline asm
	mov.b64 	%fd77, %rd43;
	add.s64 	%rd46, %rd36, 10240;
	// begin inline asm
	ld.global.nc.u64 %rd45, [%rd46];
	// end inline asm
	mov.b64 	%fd78, %rd45;
	add.s64 	%rd48, %rd36, 12288;
	// begin inline asm
	ld.global.nc.u64 %rd47, [%rd48];
	// end inline asm
	mov.b64 	%fd79, %rd47;
	add.s64 	%rd50, %rd36, 14336;
	// begin inline asm
	ld.global.nc.u64 %rd49, [%rd50];
	// end inline asm
	mov.b64 	%fd80, %rd49;
	add.f64 	%fd81, %fd353, %fd73;
	add.f64 	%fd82, %fd81, %fd74;
	add.f64 	%fd83, %fd82, %fd75;
	add.f64 	%fd84, %fd83, %fd76;
	add.f64 	%fd85, %fd84, %fd77;
	add.f64 	%fd86, %fd85, %fd78;
	add.f64 	%fd87, %fd86, %fd79;
	add.f64 	%fd353, %fd87, %fd80;
	sub.s32 	%r71, %r68, %r465;
	setp.lt.s32 	%p5, %r71, 2048;
	@%p5 bra 	$L__BB15_68;
	add.s32 	%r465, %r465, 2048;
	setp.le.s32 	%p6, %r465, %r48;
	@%p6 bra 	$L__BB15_58;
$L__BB15_60:
	setp.le.s32 	%p7, %r68, %r465;
	@%p7 bra 	$L__BB15_68;
	sub.s32 	%r52, %r68, %r465;
	setp.ge.s32 	%p8, %r47, %r52;
	@%p8 bra 	$L__BB15_68;
	not.b32 	%r72, %r47;
	add.s32 	%r73, %r68, %r72;
	sub.s32 	%r53, %r73, %r465;
	and.b32  	%r74, %r53, 768;
	setp.eq.s32 	%p9, %r74, 768;
	mov.u32 	%r469, %r47;
	@%p9 bra 	$L__BB15_65;
	add.s32 	%r467, %r47, %r465;
	shr.u32 	%r75, %r53, 8;
	add.s32 	%r76, %r75, 1;
	and.b32  	%r77, %r76, 3;
	neg.s32 	%r466, %r77;
	mov.u32 	%r469, %r47;
$L__BB15_64:
	.pragma "nounroll";
	mul.wide.u32 	%rd54, %r467, 8;
	add.s64 	%rd53, %rd15, %rd54;
	// begin inline asm
	ld.global.nc.u64 %rd52, [%rd53];
	// end inline asm
	mov.b64 	%fd89, %rd52;
	add.f64 	%fd353, %fd353, %fd89;
	add.s32 	%r469, %r469, 256;
	add.s32 	%r467, %r467, 256;
	add.s32 	%r466, %r466, 1;
	setp.ne.s32 	%p10, %r466, 0;
	@%p10 bra 	$L__BB15_64;
$L__BB15_65:
	setp.lt.u32 	%p11, %r53, 768;
	@%p11 bra 	$L__BB15_68;
	cvt.u64.u32 	%rd55, %r469;
	cvt.u64.u32 	%rd56, %r465;
	add.s64 	%rd57, %rd55, %rd56;
	shl.b64 	%rd58, %rd57, 3;
	add.s64 	%rd59, %rd58, %rd15;
	add.s64 	%rd205, %rd59, 4096;
	add.s32 	%r470, %r469, %r465;
$L__BB15_67:
	mul.wide.u32 	%rd68, %r470, 8;
	add.s64 	%rd61, %rd15, %rd68;
	// begin inline asm
	ld.global.nc.u64 %rd60, [%rd61];
	// end inline asm
	mov.b64 	%fd90, %rd60;
	add.f64 	%fd91, %fd353, %fd90;
	add.s64 	%rd63, %rd205, -2048;
	// begin inline asm
	ld.global.nc.u64 %rd62, [%rd63];
	// end inline asm
	mov.b64 	%fd92, %rd62;
	add.f64 	%fd93, %fd91, %fd92;
	// begin inline asm
	ld.global.nc.u64 %rd64, [%rd205];
	// end inline asm
	mov.b64 	%fd94, %rd64;
	add.f64 	%fd95, %fd93, %fd94;
	add.s64 	%rd67, %rd205, 2048;
	// begin inline asm
	ld.global.nc.u64 %rd66, [%rd67];
	// end inline asm
	mov.b64 	%fd96, %rd66;
	add.f64 	%fd353, %fd95, %fd96;
	add.s32 	%r469, %r469, 1024;
	add.s64 	%rd205, %rd205, 8192;
	add.s32 	%r470, %r470, 1024;
	setp.lt.s32 	%p12, %r469, %r52;
	@%p12 bra 	$L__BB15_67;
$L__BB15_68:
	// begin inline asm
	mov.u32 %r78, %laneid;
	// end inline asm
	mov.b64 	%rd69, %fd353;
	mov.b64 	{%r80, %r85}, %rd69;
	mov.b32 	%r86, 1;
	mov.b32 	%r127, 31;
	mov.b32 	%r128, -1;
	// begin inline asm
	shfl.sync.down.b32 %r79, %r80, %r86, %r127, %r128;
	// end inline asm
	// begin inline asm
	shfl.sync.down.b32 %r84, %r85, %r86, %r127, %r128;
	// end inline asm
	mov.b64 	%rd70, {%r79, %r84};
	mov.b64 	%fd97, %rd70;
	setp.gt.s32 	%p13, %r78, 30;
	add.f64 	%fd98, %fd353, %fd97;
	selp.f64 	%fd99, %fd353, %fd98, %p13;
	mov.b64 	%rd71, %fd99;
	mov.b64 	{%r90, %r95}, %rd71;
	mov.b32 	%r96, 2;
	// begin inline asm
	shfl.sync.down.b32 %r89, %r90, %r96, %r127, %r128;
	// end inline asm
	// begin inline asm
	shfl.sync.down.b32 %r94, %r95, %r96, %r127, %r128;
	// end inline asm
	mov.b64 	%rd72, {%r89, %r94};
	mov.b64 	%fd100, %rd72;
	setp.gt.s32 	%p14, %r78, 29;
	add.f64 	%fd101, %fd99, %fd100;
	selp.f64 	%fd102, %fd99, %fd101, %p14;
	mov.b64 	%rd73, %fd102;
	mov.b64 	{%r100, %r105}, %rd73;
	mov.b32 	%r106, 4;
	// begin inline asm
	shfl.sync.down.b32 %r99, %r100, %r106, %r127, %r128;
	// end inline asm
	// begin inline asm
	shfl.sync.down.b32 %r104, %r105, %r106, %r127, %r128;
	// end inline asm
	mov.b64 	%rd74, {%r99, %r104};
	mov.b64 	%fd103, %rd74;
	setp.gt.s32 	%p15, %r78, 27;
	add.f64 	%fd104, %fd102, %fd103;
	selp.f64 	%fd105, %fd102, %fd104, %p15;
	mov.b64 	%rd75, %fd105;
	mov.b64 	{%r110, %r115}, %rd75;
	mov.b32 	%r116, 8;
	// begin inline asm
	shfl.sync.down.b32 %r109, %r110, %r116, %r127, %r128;
	// end inline asm
	// begin inline asm
	shfl.sync.down.b32 %r114, %r115, %r116, %r127, %r128;
	// end inline asm
	mov.b64 	%rd76, {%r109, %r114};
	mov.b64 	%fd106, %rd76;
	setp.gt.s32 	%p16, %r78, 23;
	add.f64 	%fd107, %fd105, %fd106;
	selp.f64 	%fd108, %fd105, %fd107, %p16;
	mov.b64 	%rd77, %fd108;
	mov.b64 	{%r120, %r125}, %rd77;
	mov.b32 	%r126, 16;
	// begin inline asm
	shfl.sync.down.b32 %r119, %r120, %r126, %r127, %r128;
	// end inline asm
	// begin inline asm
	shfl.sync.down.b32 %r124, %r125, %r126, %r127, %r128;
	// end inline asm
	mov.b64 	%rd78, {%r119, %r124};
	mov.b64 	%fd109, %rd78;
	setp.gt.s32 	%p17, %r78, 15;
	add.f64 	%fd54, %fd108, %fd109;
	selp.f64 	%fd354, %fd108, %fd54, %p17;
	setp.ne.s32 	%p18, %r78, 0;
	@%p18 bra 	$L__BB15_70;
	shr.u32 	%r129, %r47, 2;
	and.b32  	%r130, %r129, 248;
	mov.u32 	%r131, _ZZN3cub18CUB_300001_SM_10006detail6reduce28DeviceReduceSingleTileKernelINS2_10policy_hubIdj11add_functorIdEE10Policy1000EPdS9_iS6_ddN4cuda3std3__410__identityEEEvT0_T1_T2_T3_T4_T6_E12temp_storage;
	add.s32 	%r132, %r131, %r130;
	st.shared.f64 	[%r132+8], %fd54;
$L__BB15_70:
	bar.sync 	0;
	setp.ne.s32 	%p19, %r47, 0;
	@%p19 bra 	$L__BB15_72;
	ld.shared.f64 	%fd110, [_ZZN3cub18CUB_300001_SM_10006detail6reduce28DeviceReduceSingleTileKernelINS2_10policy_hubIdj11add_functorIdEE10Policy1000EPdS9_iS6_ddN4cuda3std3__410__identityEEEvT0_T1_T2_T3_T4_T6_E12temp_storage+16];
	add.f64 	%fd111, %fd354, %fd110;
	ld.shared.f64 	%fd112, [_ZZN3cub18CUB_300001_SM_10006detail6reduce28DeviceReduceSingleTileKernelINS2_10policy_hubIdj11add_functorIdEE10Policy1000EPdS9_iS6_ddN4cuda3std3__410__identityEEEvT0_T1_T2_T3_T4_T6_E12temp_storage+24];
	add.f64 	%fd113, %fd111, %fd112;
	ld.shared.f64 	%fd114, [_ZZN3cub18CUB_300001_SM_10006detail6reduce28DeviceReduceSingleTileKernelINS2_10policy_hubIdj11add_functorIdEE10Policy1000EPdS9_iS6_ddN4cuda3std3__410__identityEEEvT0_T1_T2_T3_T4_T6_E12temp_storage+32];
	add.f64 	%fd115, %fd113, %fd114;
	ld.shared.f64 	%fd116, [_ZZN3cub18CUB_300001_SM_10006detail6reduce28DeviceReduceSingleTileKernelINS2_10policy_hubIdj11add_functorIdEE10Policy1000EPdS9_iS6_ddN4cuda3std3__410__identityEEEvT0_T1_T2_T3_T4_T6_E12temp_storage+40];
	add.f64 	%fd117, %fd115, %fd116;
	ld.shared.f64 	%fd118, [_ZZN3cub18CUB_300001_SM_10006detail6reduce28DeviceReduceSingleTileKernelINS2_10policy_hubIdj11add_functorIdEE10Policy1000EPdS9_iS6_ddN4cuda3std3__410__identityEEEvT0_T1_T2_T3_T4_T6_E12temp_storage+48];
	add.f64 	%fd119, %fd117, %fd118;
	ld.shared.f64 	%fd120, [_ZZN3cub18CUB_300001_SM_10006detail6reduce28DeviceReduceSingleTileKernelINS2_10policy_hubIdj11add_functorIdEE10Policy1000EPdS9_iS6_ddN4cuda3std3__410__identityEEEvT0_T1_T2_T3_T4_T6_E12temp_storage+56];
	add.f64 	%fd121, %fd119, %fd120;
	ld.shared.f64 	%fd122, [_ZZN3cub18CUB_300001_SM_10006detail6reduce28DeviceReduceSingleTileKernelINS2_10policy_hubIdj11add_functorIdEE10Policy1000EPdS9_iS6_ddN4cuda3std3__410__identityEEEvT0_T1_T2_T3_T4_T6_E12temp_storage+64];
	add.f64 	%fd354, %fd121, %fd122;
$L__BB15_72:
	mov.u32 	%r444, %tid.x;
	setp.ne.s32 	%p95, %r444, 0;
	@%p95 bra 	$L__BB15_74;
	add.f64 	%fd327, %fd58, %fd354;
	st.global.f64 	[%rd1], %fd327;
$L__BB15_74:
	ret;

}
	// .globl	_ZN3cub18CUB_300001_SM_10006detail6reduce28DeviceReduceSingleTileKernelINS2_10policy_hubIdy11add_functorIdEE10Policy1000EN6thrust24THRUST_300001_SM_1000_NS6detail15normal_iteratorINSA_10device_ptrIdEEEEPdyS6_ddN4cuda3std3__410__identityEEEvT0_T1_T2_T3_T4_T6_
.visible .entry _ZN3cub18CUB_300001_SM_10006detail6reduce28DeviceReduceSingleTileKernelINS2_10policy_hubIdy11add_functorIdEE10Policy1000EN6thrust24THRUST_300001_SM_1000_NS6detail15normal_iteratorINSA_10device_ptrIdEEEEPdyS6_ddN4cuda3std3__410__identityEEEvT0_T1_T2_T3_T4_T6_(
	.param .align 8 .b8 _ZN3cub18CUB_300001_SM_10006detail6reduce28DeviceReduceSingleTileKernelINS2_10policy_hubIdy11add_functorIdEE10Policy1000EN6thrust24THRUST_300001_SM_1000_NS6detail15normal_iteratorINSA_10device_ptrIdEEEEPdyS6_ddN4cuda3std3__410__identityEEEvT0_T1_T2_T3_T4_T6__param_0[8],
	.param .u64 .ptr .align 1 _ZN3cub18CUB_300001_SM_10006detail6reduce28DeviceReduceSingleTileKernelINS2_10policy_hubIdy11add_functorIdEE10Policy1000EN6thrust24THRUST_300001_SM_1000_NS6detail15normal_iteratorINSA_10device_ptrIdEEEEPdyS6_ddN4cuda3std3__410__identityEEEvT0_T1_T2_T3_T4_T6__param_1,
	.param .u64 _ZN3cub18CUB_300001_SM_10006detail6reduce28DeviceReduceSingleTileKernelINS2_10policy_hubIdy11add_functorIdEE10Policy1000EN6thrust24THRUST_300001_SM_1000_NS6detail15normal_iteratorINSA_10device_ptrIdEEEEPdyS6_ddN4cuda3std3__410__identityEEEvT0_T1_T2_T3_T4_T6__param_2,
	.param .align 1 .b8 _ZN3cub18CUB_300001_SM_10006detail6reduce28DeviceReduceSingleTileKernelINS2_10policy_hubIdy11add_functorIdEE10Policy1000EN6thrust24THRUST_300001_SM_1000_NS6detail15normal_iteratorINSA_10device_ptrIdEEEEPdyS6_ddN4cuda3std3__410__identityEEEvT0_T1_T2_T3_T4_T6__param_3[1],
	.param .f64 _ZN3cub18CUB_300001_SM_10006detail6reduce28DeviceReduceSingleTileKernelINS2_10policy_hubIdy11add_functorIdEE10Policy1000EN6thrust24THRUST_300001_SM_1000_NS6detail15normal_iteratorINSA_10device_ptrIdEEEEPdyS6_ddN4cuda3std3__410__identityEEEvT0_T1_T2_T3_T4_T6__param_4,
	.param .align 1 .b8 _ZN3cub18CUB_300001_SM_10006detail6reduce28DeviceReduceSingleTileKernelINS2_10policy_hubIdy11add_functorIdEE10Policy1000EN6thrust24THRUST_300001_SM_1000_NS6detail15normal_iteratorINSA_10device_ptrIdEEEEPdyS6_ddN4cuda3std3__410__identityEEEvT0_T1_T2_T3_T4_T6__param_5[1]
)
.maxntid 256
.minnctapersm 1
{
	.reg .pred 	%p<59>;
	.reg .b32 	%r<246>;
	.reg .b64 	%rd<86>;
	.reg .b64 	%fd<296>;
	// demoted variable
	.shared .align 8 .b8 _ZZN3cub18CUB_300001_SM_10006detail6reduce28DeviceReduceSingleTileKernelINS2_10policy_hubIdy11add_functorIdEE10Policy1000EN6thrust24THRUST_300001_SM_1000_NS6detail15normal_iteratorINSA_10device_ptrIdEEEEPdyS6_ddN4cuda3std3__410__identityEEEvT0_T1_T2_T3_T4_T6_E12temp_storage[80];
	ld.param.u64 	%rd18, [_ZN3cub18CUB_300001_SM_10006detail6reduce28DeviceReduceSingleTileKernelINS2_10policy_hubIdy11add_functorIdEE10Policy1000EN6thrust24THRUST_300001_SM_1000_NS6detail15normal_iteratorINSA_10device_ptrIdEEEEPdyS6_ddN4cuda3std3__410__identityEEEvT0_T1_T2_T3_T4_T6__param_0];
	ld.param.u64 	%rd20, [_ZN3cub18CUB_300001_SM_10006detail6reduce28DeviceReduceSingleTileKernelINS2_10policy_hubIdy11add_functorIdEE10Policy1000EN6thrust24THRUST_300001_SM_1000_NS6detail15normal_iteratorINSA_10device_ptrIdEEEEPdyS6_ddN4cuda3std3__410__identityEEEvT0_T1_T2_T3_T4_T6__param_1];
	ld.param.u64 	%rd19, [_ZN3cub18CUB_300001_SM_10006detail6reduce28DeviceReduceSingleTileKernelINS2_10policy_hubIdy11add_functorIdEE10Policy1000EN6thrust24THRUST_300001_SM_1000_NS6detail15normal_iteratorINSA_10device_ptrIdEEEEPdyS6_ddN4cuda3std3__410__identityEEEvT0_T1_T2_T3_T4_T6__param_2];
	ld.param.f64 	%fd42, [_ZN3cub18CUB_300001_SM_10006detail6reduce28DeviceReduceSingleTileKernelINS2_10policy_hubIdy11add_functorIdEE10Policy1000EN6thrust24THRUST_300001_SM_1000_NS6detail15normal_iteratorINSA_10device_ptrIdEEEEPdyS6_ddN4cuda3std3__410__identityEEEvT0_T1_T2_T3_T4_T6__param_4];
	cvta.to.global.u64 	%rd1, %rd20;
	setp.ne.s64 	%p1, %rd19, 0;
	@%p1 bra 	$L__BB16_3;
	mov.u32 	%r231, %tid.x;
	setp.ne.s32 	%p58, %r231, 0;
	@%p58 bra 	$L__BB16_51;
	st.global.f64 	[%rd1], %fd42;
	bra.uni 	$L__BB16_51;
$L__BB16_3:
	cvta.to.global.u64 	%rd2, %rd18;
	setp.gt.u64 	%p2, %rd19, 2047;
	@%p2 bra 	$L__BB16_28;
	cvt.u32.u64 	%r1, %rd19;
	mov.u32 	%r2, %tid.x;
	setp.ge.u32 	%p24, %r2, %r1;
	mov.f64 	%fd283, 0d0000000000000000;
	mov.u32 	%r235, %r2;
	@%p24 bra 	$L__BB16_6;
	mul.wide.u32 	%rd51, %r2, 8;
	add.s64 	%rd52, %rd2, %rd51;
	ld.global.f64 	%fd283, [%rd52];
	add.s32 	%r235, %r2, 256;
$L__BB16_6:
	setp.ge.u32 	%p25, %r235, %r1;
	@%p25 bra 	$L__BB16_19;
	not.b32 	%r108, %r235;
	add.s32 	%r109, %r108, %r1;
	shr.u32 	%r110, %r109, 8;
	add.s32 	%r5, %r110, 1;
	and.b32  	%r6, %r5, 15;
	setp.lt.u32 	%p26, %r109, 3840;
	@%p26 bra 	$L__BB16_10;
	and.b32  	%r111, %r5, 33554416;
	neg.s32 	%r233, %r111;
	mul.wide.u32 	%rd53, %r235, 8;
	add.s64 	%rd54, %rd53, %rd2;
	add.s64 	%rd81, %rd54, 16384;
$L__BB16_9:
	.pragma "nounroll";
	ld.global.f64 	%fd157, [%rd81+-16384];
	add.f64 	%fd158, %fd283, %fd157;
	ld.global.f64 	%fd159, [%rd81+-14336];
	add.f64 	%fd160, %fd158, %fd159;
	ld.global.f64 	%fd161, [%rd81+-12288];
	add.f64 	%fd162, %fd160, %fd161;
	ld.global.f64 	%fd163, [%rd81+-10240];
	add.f64 	%fd164, %fd162, %fd163;
	ld.global.f64 	%fd165, [%rd81+-8192];
	add.f64 	%fd166, %fd164, %fd165;
	ld.global.f64 	%fd167, [%rd81+-6144];
	add.f64 	%fd168, %fd166, %fd167;
	ld.global.f64 	%fd169, [%rd81+-4096];
	add.f64 	%fd170, %fd168, %fd169;
	ld.global.f64 	%fd171, [%rd81+-2048];
	add.f64 	%fd172, %fd170, %fd171;
	ld.global.f64 	%fd173, [%rd81];
	add.f64 	%fd174, %fd172, %fd173;
	ld.global.f64 	%fd175, [%rd81+2048];
	add.f64 	%fd176, %fd174, %fd175;
	ld.global.f64 	%fd177, [%rd81+4096];
	add.f64 	%fd178, %fd176, %fd177;
	ld.global.f64 	%fd179, [%rd81+6144];
	add.f64 	%fd180, %fd178, %fd179;
	ld.global.f64 	%fd181, [%rd81+8192];
	add.f64 	%fd182, %fd180, %fd181;
	ld.global.f64 	%fd183, [%rd81+10240];
	add.f64 	%fd184, %fd182, %fd183;
	ld.global.f64 	%fd185, [%rd81+12288];
	add.f64 	%fd186, %fd184, %fd185;
	ld.global.f64 	%fd187, [%rd81+14336];
	add.f64 	%fd283, %fd186, %fd187;
	add.s32 	%r235, %r235, 4096;
	add.s32 	%r233, %r233, 16;
	add.s64 	%rd81, %rd81, 32768;
	setp.ne.s32 	%p27, %r233, 0;
	@%p27 bra 	$L__BB16_9;
$L__BB16_10:
	setp.eq.s32 	%p28, %r6, 0;
	@%p28 bra 	$L__BB16_19;
	and.b32  	%r13, %r5, 7;
	setp.lt.u32 	%p29, %r6, 8;
	@%p29 bra 	$L__BB16_13;
	mul.wide.s32 	%rd55, %r235, 8;
	add.s64 	%rd56, %rd2, %rd55;
	ld.global.f64 	%fd189, [%rd56];
	add.f64 	%fd190, %fd283, %fd189;
	ld.global.f64 	%fd191, [%rd56+2048];
	add.f64 	%fd192, %fd190, %fd191;
	ld.global.f64 	%fd193, [%rd56+4096];
	add.f64 	%fd194, %fd192, %fd193;
	ld.global.f64 	%fd195, [%rd56+6144];
	add.f64 	%fd196, %fd194, %fd195;
	ld.global.f64 	%fd197, [%rd56+8192];
	add.f64 	%fd198, %fd196, %fd197;
	ld.global.f64 	%fd199, [%rd56+10240];
	add.f64 	%fd200, %fd198, %fd199;
	ld.global.f64 	%fd201, [%rd56+12288];
	add.f64 	%fd202, %fd200, %fd201;
	ld.global.f64 	%fd203, [%rd56+14336];
	add.f64 	%fd283, %fd202, %fd203;
	add.s32 	%r235, %r235, 2048;
$L__BB16_13:
	setp.eq.s32 	%p30, %r13, 0;
	@%p30 bra 	$L__BB16_19;
	and.b32  	%r16, %r5, 3;
	setp.lt.u32 	%p31, %r13, 4;
	@%p31 bra 	$L__BB16_16;
	mul.wide.s32 	%rd57, %r235, 8;
	add.s64 	%rd58, %rd2, %rd57;
	ld.global.f64 	%fd205, [%rd58];
	add.f64 	%fd206, %fd283, %fd205;
	ld.global.f64 	%fd207, [%rd58+2048];
	add.f64 	%fd208, %fd206, %fd207;
	ld.global.f64 	%fd209, [%rd58+4096];
	add.f64 	%fd210, %fd208, %fd209;
	ld.global.f64 	%fd211, [%rd58+6144];
	add.f64 	%fd283, %fd210, %fd211;
	add.s32 	%r235, %r235, 1024;
$L__BB16_16:
	setp.eq.s32 	%p32, %r16, 0;
	@%p32 bra 	$L__BB16_19;
	neg.s32 	%r238, %r16;
$L__BB16_18:
	.pragma "nounroll";
	mul.wide.s32 	%rd59, %r235, 8;
	add.s64 	%rd60, %rd2, %rd59;
	ld.global.f64 	%fd212, [%rd60];
	add.f64 	%fd283, %fd283, %fd212;
	add.s32 	%r235, %r235, 256;
	add.s32 	%r238, %r238, 1;
	setp.ne.s32 	%p33, %r238, 0;
	@%p33 bra 	$L__BB16_18;
$L__BB16_19:
	setp.lt.u64 	%p34, %rd19, 256;
	@%p34 bra 	$L__BB16_24;
	// begin inline asm
	mov.u32 %r175, %laneid;
	// end inline asm
	mov.b64 	%rd71, %fd283;
	mov.b64 	{%r177, %r182}, %rd71;
	mov.b32 	%r183, 1;
	mov.b32 	%r224, 31;
	mov.b32 	%r225, -1;
	// begin inline asm
	shfl.sync.down.b32 %r176, %r177, %r183, %r224, %r225;
	// end inline asm
	// begin inline asm
	shfl.sync.down.b32 %r181, %r182, %r183, %r224, %r225;
	// end inline asm
	mov.b64 	%rd72, {%r176, %r181};
	mov.b64 	%fd247, %rd72;
	setp.gt.s32 	%p50, %r175, 30;
	add.f64 	%fd248, %fd283, %fd247;
	selp.f64 	%fd249, %fd283, %fd248, %p50;
	mov.b64 	%rd73, %fd249;
	mov.b64 	{%r187, %r192}, %rd73;
	mov.b32 	%r193, 2;
	// begin inline asm
	shfl.sync.down.b32 %r186, %r187, %r193, %r224, %r225;
	// end inline asm
	// begin inline asm
	shfl.sync.down.b32 %r191, %r192, %r193, %r224, %r225;
	// end inline asm
	mov.b64 	%rd74, {%r186, %r191};
	mov.b64 	%fd250, %rd74;
	setp.gt.s32 	%p51, %r175, 29;
	add.f64 	%fd251, %fd249, %fd250;
	selp.f64 	%fd252, %fd249, %fd251, %p51;
	mov.b64 	%rd75, %fd252;
	mov.b64 	{%r197, %r202}, %rd75;
	mov.b32 	%r203, 4;
	// begin inline asm
	shfl.sync.down.b32 %r196, %r197, %r203, %r224, %r225;
	// end inline asm
	// begin inline asm
	shfl.sync.down.b32 %r201, %r202, %r203, %r224, %r225;
	// end inline asm
	mov.b64 	%rd76, {%r196, %r201};
	mov.b64 	%fd253, %rd76;
	setp.gt.s32 	%p52, %r175, 27;
	add.f64 	%fd254, %fd252, %fd253;
	selp.f64 	%fd255, %fd252, %fd254, %p52;
	mov.b64 	%rd77, %fd255;
	mov.b64 	{%r207, %r212}, %rd77;
	mov.b32 	%r213, 8;
	// begin inline asm
	shfl.sync.down.b32 %r206, %r207, %r213, %r224, %r225;
	// end inline asm
	// begin inline asm
	shfl.sync.down.b32 %r211, %r212, %r213, %r224, %r225;
	// end inline asm
	mov.b64 	%rd78, {%r206, %r211};
	mov.b64 	%fd256, %rd78;
	setp.gt.s32 	%p53, %r175, 23;
	add.f64 	%fd257, %fd255, %fd256;
	selp.f64 	%fd258, %fd255, %fd257, %p53;
	mov.b64 	%rd79, %fd258;
	mov.b64 	{%r217, %r222}, %rd79;
	mov.b32 	%r223, 16;
	// begin inline asm
	shfl.sync.down.b32 %r216, %r217, %r223, %r224, %r225;
	// end inline asm
	// begin inline asm
	shfl.sync.down.b32 %r221, %r222, %r223, %r224, %r225;
	// end inline asm
	mov.b64 	%rd80, {%r216, %r221};
	mov.b64 	%fd259, %rd80;
	setp.gt.s32 	%p54, %r175, 15;
	add.f64 	%fd16, %fd258, %fd259;
	selp.f64 	%fd295, %fd258, %fd16, %p54;
	setp.ne.s32 	%p55, %r175, 0;
	@%p55 bra 	$L__BB16_22;
	shr.u32 	%r226, %r2, 2;
	and.b32  	%r227, %r226, 248;
	mov.u32 	%r228, _ZZN3cub18CUB_300001_SM_10006detail6reduce28DeviceReduceSingleTileKernelINS2_10policy_hubIdy11add_functorIdEE10Policy1000EN6thrust24THRUST_300001_SM_1000_NS6detail15normal_iteratorINSA_10device_ptrIdEEEEPdyS6_ddN4cuda3std3__410__identityEEEvT0_T1_T2_T3_T4_T6_E12temp_storage;
	add.s32 	%r229, %r228, %r227;
	st.shared.f64 	[%r229+8], %fd16;
$L__BB16_22:
	bar.sync 	0;
	setp.ne.s32 	%p56, %r2, 0;
	@%p56 bra 	$L__BB16_49;
	ld.shared.f64 	%fd260, [_ZZN3cub18CUB_300001_SM_10006detail6reduce28DeviceReduceSingleTileKernelINS2_10policy_hubIdy11add_functorIdEE10Policy1000EN6thrust24THRUST_300001_SM_1000_NS6detail15normal_iteratorINSA_10device_ptrIdEEEEPdyS6_ddN4cuda3std3__410__identityEEEvT0_T1_T2_T3_T4_T6_E12temp_storage+16];
	add.f64 	%fd261, %fd295, %fd260;
	ld.shared.f64 	%fd262, [_ZZN3cub18CUB_300001_SM_10006detail6reduce28DeviceReduceSingleTileKernelINS2_10policy_hubIdy11add_functorIdEE10Policy1000EN6thrust24THRUST_300001_SM_1000_NS6detail15normal_iteratorINSA_10device_ptrIdEEEEPdyS6_ddN4cuda3std3__410__identityEEEvT0_T1_T2_T3_T4_T6_E12temp_storage+24];
	add.f64 	%fd263, %fd261, %fd262;
	ld.shared.f64 	%fd264, [_ZZN3cub18CUB_300001_SM_10006detail6reduce28DeviceReduceSingleTileKernelINS2_10policy_hubIdy11add_functorIdEE10Policy1000EN6thrust24THRUST_300001_SM_1000_NS6detail15normal_iteratorINSA_10device_ptrIdEEEEPdyS6_ddN4cuda3std3__410__identityEEEvT0_T1_T2_T3_T4_T6_E12temp_storage+32];
	add.f64 	%fd265, %fd263, %fd264;
	ld.shared.f64 	%fd266, [_ZZN3cub18CUB_300001_SM_10006detail6reduce28DeviceReduceSingleTileKernelINS2_10policy_hubIdy11add_functorIdEE10Policy1000EN6thrust24THRUST_300001_SM_1000_NS6detail15normal_iteratorINSA_10device_ptrIdEEEEPdyS6_ddN4cuda3std3__410__identityEEEvT0_T1_T2_T3_T4_T6_E12temp_storage+40];
	add.f64 	%fd267, %fd265, %fd266;
	ld.shared.f64 	%fd268, [_ZZN3cub18CUB_300001_SM_10006detail6reduce28DeviceReduceSingleTileKernelINS2_10policy_hubIdy11add_functorIdEE10Policy1000EN6thrust24THRUST_300001_SM_1000_NS6detail15normal_iteratorINSA_10device_ptrIdEEEEPdyS6_ddN4cuda3std3__410__identityEEEvT0_T1_T2_T3_T4_T6_E12temp_storage+48];
	add.f64 	%fd269, %fd267, %fd268;
	ld.shared.f64 	%fd270, [_ZZN3cub18CUB_300001_SM_10006detail6reduce28DeviceReduceSingleTileKernelINS2_10policy_hubIdy11add_functorIdEE10Policy1000EN6thrust24THRUST_300001_SM_1000_NS6detail15normal_iteratorINSA_10device_ptrIdEEEEPdyS6_ddN4cuda3std3__410__identityEEEvT0_T1_T2_T3_T4_T6_E12temp_storage+56];
	add.f64 	%fd271, %fd269, %fd270;
	ld.shared.f64 	%fd272, [_ZZN3cub18CUB_300001_SM_10006detail6reduce28DeviceReduceSingleTileKernelINS2_10policy_hubIdy11add_functorIdEE10Policy1000EN6thrust24THRUST_300001_SM_1000_NS6detail15normal_iteratorINSA_10device_ptrIdEEEEPdyS6_ddN4cuda3std3__410__identityEEEvT0_T1_T2_T3_T4_T6_E12temp_storage+64];
	add.f64 	%fd295, %fd271, %fd272;
	bra.uni 	$L__BB16_49;
$L__BB16_24:
	// begin inline asm
	mov.u32 %r112, %laneid;
	// end inline asm
	and.b32  	%r163, %r2, 992;
	add.s32 	%r164, %r163, 32;
	setp.gt.u32 	%p35, %r164, %r1;
	not.b32 	%r165, %r163;
	add.s32 	%r166, %r1, %r165;
	selp.b32 	%r161, %r166, 31, %p35;
	mov.b64 	%rd61, %fd283;
	mov.b64 	{%r114, %r119}, %rd61;
	mov.b32 	%r120, 1;
	mov.b32 	%r162, -1;
	// begin inline asm
	shfl.sync.down.b32 %r113, %r114, %r120, %r161, %r162;
	// end inline asm
	// begin inline asm
	shfl.sync.down.b32 %r118, %r119, %r120, %r161, %r162;
	// end inline asm
	mov.b64 	%rd62, {%r113, %r118};
	mov.b64 	%fd213, %rd62;
	setp.lt.s32 	%p36, %r112, %r161;
	add.f64 	%fd214, %fd283, %fd213;
	selp.f64 	%fd215, %fd214, %fd283, %p36;
	mov.b64 	%rd63, %fd215;
	mov.b64 	{%r124, %r129}, %rd63;
	mov.b32 	%r130, 2;
	// begin inline asm
	shfl.sync.down.b32 %r123, %r124, %r130, %r161, %r162;
	// end inline asm
	// begin inline asm
	shfl.sync.down.b32 %r128, %r129, %r130, %r161, %r162;
	// end inline asm
	mov.b64 	%rd64, {%r123, %r128};
	mov.b64 	%fd216, %rd64;
	add.s32 	%r167, %r112, 2;
	setp.gt.s32 	%p37, %r167, %r161;
	add.f64 	%fd217, %fd215, %fd216;
	selp.f64 	%fd218, %fd215, %fd217, %p37;
	mov.b64 	%rd65, %fd218;
	mov.b64 	{%r134, %r139}, %rd65;
	mov.b32 	%r140, 4;
	// begin inline asm
	shfl.sync.down.b32 %r133, %r134, %r140, %r161, %r162;
	// end inline asm
	// begin inline asm
	shfl.sync.down.b32 %r138, %r139, %r140, %r161, %r162;
	// end inline asm
	mov.b64 	%rd66, {%r133, %r138};
	mov.b64 	%fd219, %rd66;
	add.s32 	%r168, %r112, 4;
	setp.gt.s32 	%p38, %r168, %r161;
	add.f64 	%fd220, %fd218, %fd219;
	selp.f64 	%fd221, %fd218, %fd220, %p38;
	mov.b64 	%rd67, %fd221;
	mov.b64 	{%r144, %r149}, %rd67;
	mov.b32 	%r150, 8;
	// begin inline asm
	shfl.sync.down.b32 %r143, %r144, %r150, %r161, %r162;
	// end inline asm
	// begin inline asm
	shfl.sync.down.b32 %r148, %r149, %r150, %r161, %r162;
	// end inline asm
	mov.b64 	%rd68, {%r143, %r148};
	mov.b64 	%fd222, %rd68;
	add.s32 	%r169, %r112, 8;
	setp.gt.s32 	%p39, %r169, %r161;
	add.f64 	%fd223, %fd221, %fd222;
	selp.f64 	%fd224, %fd221, %fd223, %p39;
	mov.b64 	%rd69, %fd224;
	mov.b64 	{%r154, %r159}, %rd69;
	mov.b32 	%r160, 16;
	// begin inline asm
	shfl.sync.down.b32 %r153, %r154, %r160, %r161, %r162;
	// end inline asm
	// begin inline asm
	shfl.sync.down.b32 %r158, %r159, %r160, %r161, %r162;
	// end inline asm
	mov.b64 	%rd70, {%r153, %r158};
	mov.b64 	%fd225, %rd70;
	add.s32 	%r170, %r112, 16;
	setp.gt.s32 	%p40, %r170, %r161;
	add.f64 	%fd226, %fd224, %fd225;
	selp.f64 	%fd295, %fd224, %fd226, %p40;
	setp.ne.s32 	%p41, %r112, 0;
	@%p41 bra 	$L__BB16_26;
	shr.u32 	%r171, %r2, 2;
	and.b32  	%r172, %r171, 248;
	mov.u32 	%r173, _ZZN3cub18CUB_300001_SM_10006detail6reduce28DeviceReduceSingleTileKernelINS2_10policy_hubIdy11add_functorIdEE10Policy1000EN6thrust24THRUST_300001_SM_1000_NS6detail15normal_iteratorINSA_10device_ptrIdEEEEPdyS6_ddN4cuda3std3__410__identityEEEvT0_T1_T2_T3_T4_T6_E12temp_storage;
	add.s32 	%r174, %r173, %r172;
	st.shared.f64 	[%r174+8], %fd295;
$L__BB16_26:
	bar.sync 	0;
	setp.ne.s32 	%p42, %r2, 0;
	@%p42 bra 	$L__BB16_49;
	setp.gt.u64 	%p43, %rd19, 32;
	ld.shared.f64 	%fd227, [_ZZN3cub18CUB_300001_SM_10006detail6reduce28DeviceReduceSingleTileKernelINS2_10policy_hubIdy11add_functorIdEE10Policy1000EN6thrust24THRUST_300001_SM_1000_NS6detail15normal_iteratorINSA_10device_ptrIdEEEEPdyS6_ddN4cuda3std3__410__identityEEEvT0_T1_T2_T3_T4_T6_E12temp_storage+16];
	add.f64 	%fd228, %fd295, %fd227;
	selp.f64 	%fd229, %fd228, %fd295, %p43;
	setp.gt.u64 	%p44, %rd19, 64;
	ld.shared.f64 	%fd230, [_ZZN3cub18CUB_300001_SM_10006detail6reduce28DeviceReduceSingleTileKernelINS2_10policy_hubIdy11add_functorIdEE10Policy1000EN6thrust24THRUST_300001_SM_1000_NS6detail15normal_iteratorINSA_10device_ptrIdEEEEPdyS6_ddN4cuda3std3__410__identityEEEvT0_T1_T2_T3_T4_T6_E12temp_storage+24];
	add.f64 	%fd231, %fd230, %fd229;
	selp.f64 	%fd232, %fd231, %fd229, %p44;
	setp.gt.u64 	%p45, %rd19, 96;
	ld.shared.f64 	%fd233, [_ZZN3cub18CUB_300001_SM_10006detail6reduce28DeviceReduceSingleTileKernelINS2_10policy_hubIdy11add_functorIdEE10Policy1000EN6thrust24THRUST_300001_SM_1000_NS6detail15normal_iteratorINSA_10device_ptrIdEEEEPdyS6_ddN4cuda3std3__410__identityEEEvT0_T1_T2_T3_T4_T6_E12temp_storage+32];
	add.f64 	%fd234, %fd233, %fd232;
	selp.f64 	%fd235, %fd234, %fd232, %p45;
	setp.gt.u64 	%p46, %rd19, 128;
	ld.shared.f64 	%fd236, [_ZZN3cub18CUB_300001_SM_10006detail6reduce28DeviceReduceSingleTileKernelINS2_10policy_hubIdy11add_functorIdEE10Policy1000EN6thrust24THRUST_300001_SM_1000_NS6detail15normal_iteratorINSA_10device_ptrIdEEEEPdyS6_ddN4cuda3std3__410__identityEEEvT0_T1_T2_T3_T4_T6_E12temp_storage+40];
	add.f64 	%fd237, %fd236, %fd235;
	selp.f64 	%fd238, %fd237, %fd235, %p46;
	setp.gt.u64 	%p47, %rd19, 160;
	ld.shared.f64 	%fd239, [_ZZN3cub18CUB_300001_SM_10006detail6reduce28DeviceReduceSingleTileKernelINS2_10policy_hubIdy11add_functorIdEE10Policy1000EN6thrust24THRUST_300001_SM_1000_NS6detail15normal_iteratorINSA_10device_ptrIdEEEEPdyS6_ddN4cuda3std3__410__identityEEEvT0_T1_T2_T3_T4_T6_E12temp_storage+48];
	add.f64 	%fd240, %fd239, %fd238;
	selp.f64 	%fd241, %fd240, %fd238, %p47;
	setp.gt.u64 	%p48, %rd19, 192;
	ld.shared.f64 	%fd242, [_ZZN3cub18CUB_300001_SM_10006detail6reduce28DeviceReduceSingleTileKernelINS2_10policy_hubIdy11add_functorIdEE10Policy1000EN6thrust24THRUST_300001_SM_1000_NS6detail15normal_iteratorINSA_10device_ptrIdEEEEPdyS6_ddN4cuda3std3__410__identityEEEvT0_T1_T2_T3_T4_T6_E12temp_storage+56];
	add.f64 	%fd243, %fd242, %fd241;
	selp.f64 	%fd244, %fd243, %fd241, %p48;
	setp.gt.u64 	%p49, %rd19, 224;
	ld.shared.f64 	%fd245, [_ZZN3cub18CUB_300001_SM_10006detail6reduce28DeviceReduceSingleTileKernelINS2_10policy_hubIdy11add_functorIdEE10Policy1000EN6thrust24THRUST_300001_SM_1000_NS6detail15normal_iteratorINSA_10device_ptrIdEEEEPdyS6_ddN4cuda3std3__410__identityEEEvT0_T1_T2_T3_T4_T6_E12temp_storage+64];
	add.f64 	%fd246, %fd245, %fd244;
	selp.f64 	%fd295, %fd246, %fd244, %p49;
	bra.uni 	$L__BB16_49;
$L__BB16_28:
	mov.u32 	%r24, %tid.x;
	cvt.u64.u32 	%rd6, %r24;
	mul.wide.u32 	%rd22, %r24, 8;
	add.s64 	%rd7, %rd2, %rd22;
	ld.global.f64 	%fd43, [%rd7];
	ld.global.f64 	%fd44, [%rd7+2048];
	ld.global.f64 	%fd45, [%rd7+4096];
	ld.global.f64 	%fd46, [%rd7+6144];
	ld.global.f64 	%fd47, [%rd7+8192];
	ld.global.f64 	%fd48, [%rd7+10240];
	ld.global.f64 	%fd49, [%rd7+12288];
	ld.global.f64 	%fd50, [%rd7+14336];
	add.f64 	%fd51, %fd43, %fd44;
	add.f64 	%fd52, %fd51, %fd45;
	add.f64 	%fd53, %fd52, %fd46;
	add.f64 	%fd54, %fd53, %fd47;
	add.f64 	%fd55, %fd54, %fd48;
	add.f64 	%fd56, %fd55, %fd49;
	add.f64 	%fd294, %fd56, %fd50;
	add.s64 	%rd8, %rd19, -2048;
	setp.lt.u64 	%p3, %rd8, 2048;
	mov.b64 	%rd83, 2048;
	@%p3 bra 	$L__BB16_32;
	mov.b64 	%rd83, 2048;
$L__BB16_30:
	shl.b64 	%rd24, %rd83, 3;
	add.s64 	%rd25, %rd7, %rd24;
	ld.global.f64 	%fd57, [%rd25];
	ld.global.f64 	%fd58, [%rd25+2048];
	ld.global.f64 	%fd59, [%rd25+4096];
	ld.global.f64 	%fd60, [%rd25+6144];
	ld.global.f64 	%fd61, [%rd25+8192];
	ld.global.f64 	%fd62, [%rd25+10240];
	ld.global.f64 	%fd63, [%rd25+12288];
	ld.global.f64 	%fd64, [%rd25+14336];
	add.f64 	%fd65, %fd294, %fd57;
	add.f64 	%fd66, %fd65, %fd58;
	add.f64 	%fd67, %fd66, %fd59;
	add.f64 	%fd68, %fd67, %fd60;
	add.f64 	%fd69, %fd68, %fd61;
	add.f64 	%fd70, %fd69, %fd62;
	add.f64 	%fd71, %fd70, %fd63;
	add.f64 	%fd294, %fd71, %fd64;
	sub.s64 	%rd26, %rd19, %rd83;
	setp.lt.u64 	%p4, %rd26, 2048;
	@%p4 bra 	$L__BB16_45;
	add.s64 	%rd83, %rd83, 2048;
	setp.le.u64 	%p5, %rd83, %rd8;
	@%p5 bra 	$L__BB16_30;
$L__BB16_32:
	setp.le.u64 	%p6, %rd19, %rd83;
	cvt.u32.u64 	%r42, %rd83;
	cvt.u32.u64 	%r43, %rd19;
	sub.s32 	%r44, %r43, %r42;
	setp.ge.s32 	%p7, %r24, %r44;
	or.pred  	%p8, %p6, %p7;
	@%p8 bra 	$L__BB16_45;
	not.b32 	%r47, %r24;
	add.s32 	%r48, %r47, %r43;
	sub.s32 	%r50, %r48, %r42;
	shr.u32 	%r51, %r50, 8;
	add.s32 	%r25, %r51, 1;
	and.b32  	%r26, %r25, 15;
	setp.lt.u32 	%p9, %r50, 3840;
	mov.u32 	%r242, %r24;
	@%p9 bra 	$L__BB16_36;
	and.b32  	%r52, %r25, 33554416;
	neg.s32 	%r240, %r52;
	add.s64 	%rd27, %rd83, %rd6;
	shl.b64 	%rd28, %rd27, 3;
	add.s64 	%rd29, %rd28, %rd2;
	add.s64 	%rd84, %rd29, 16384;
	mov.u32 	%r242, %r24;
$L__BB16_35:
	.pragma "nounroll";
	ld.global.f64 	%fd73, [%rd84+-16384];
	add.f64 	%fd74, %fd294, %fd73;
	ld.global.f64 	%fd75, [%rd84+-14336];
	add.f64 	%fd76, %fd74, %fd75;
	ld.global.f64 	%fd77, [%rd84+-12288];
	add.f64 	%fd78, %fd76, %fd77;
	ld.global.f64 	%fd79, [%rd84+-10240];
	add.f64 	%fd80, %fd78, %fd79;
	ld.global.f64 	%fd81, [%rd84+-8192];
	add.f64 	%fd82, %fd80, %fd81;
	ld.global.f64 	%fd83, [%rd84+-6144];
	add.f64 	%fd84, %fd82, %fd83;
	ld.global.f64 	%fd85, [%rd84+-4096];
	add.f64 	%fd86, %fd84, %fd85;
	ld.global.f64 	%fd87, [%rd84+-2048];
	add.f64 	%fd88, %fd86, %fd87;
	ld.global.f64 	%fd89, [%rd84];
	add.f64 	%fd90, %fd88, %fd89;
	ld.global.f64 	%fd91, [%rd84+2048];
	add.f64 	%fd92, %fd90, %fd91;
	ld.global.f64 	%fd93, [%rd84+4096];
	add.f64 	%fd94, %fd92, %fd93;
	ld.global.f64 	%fd95, [%rd84+6144];
	add.f64 	%fd96, %fd94, %fd95;
	ld.global.f64 	%fd97, [%rd84+8192];
	add.f64 	%fd98, %fd96, %fd97;
	ld.global.f64 	%fd99, [%rd84+10240];
	add.f64 	%fd100, %fd98, %fd99;
	ld.global.f64 	%fd101, [%rd84+12288];
	add.f64 	%fd102, %fd100, %fd101;
	ld.global.f64 	%fd103, [%rd84+14336];
	add.f64 	%fd294, %fd102, %fd103;
	add.s32 	%r242, %r242, 4096;
	add.s32 	%r240, %r240, 16;
	add.s64 	%rd84, %rd84, 32768;
	setp.ne.s32 	%p10, %r240, 0;
	@%p10 bra 	$L__BB16_35;
$L__BB16_36:
	setp.eq.s32 	%p11, %r26, 0;
	@%p11 bra 	$L__BB16_45;
	and.b32  	%r33, %r25, 7;
	setp.lt.u32 	%p12, %r26, 8;
	@%p12 bra 	$L__BB16_39;
	cvt.u64.u32 	%rd30, %r242;
	add.s64 	%rd31, %rd83, %rd30;
	shl.b64 	%rd32, %rd31, 3;
	add.s64 	%rd33, %rd2, %rd32;
	ld.global.f64 	%fd105, [%rd33];
	add.f64 	%fd106, %fd294, %fd105;
	ld.global.f64 	%fd107, [%rd33+2048];
	add.f64 	%fd108, %fd106, %fd107;
	ld.global.f64 	%fd109, [%rd33+4096];
	add.f64 	%fd110, %fd108, %fd109;
	ld.global.f64 	%fd111, [%rd33+6144];
	add.f64 	%fd112, %fd110, %fd111;
	ld.global.f64 	%fd113, [%rd33+8192];
	add.f64 	%fd114, %fd112, %fd113;
	ld.global.f64 	%fd115, [%rd33+10240];
	add.f64 	%fd116, %fd114, %fd115;
	ld.global.f64 	%fd117, [%rd33+12288];
	add.f64 	%fd118, %fd116, %fd117;
	ld.global.f64 	%fd119, [%rd33+14336];
	add.f64 	%fd294, %fd118, %fd119;
	add.s32 	%r242, %r242, 2048;
$L__BB16_39:
	setp.eq.s32 	%p13, %r33, 0;
	@%p13 bra 	$L__BB16_45;
	and.b32  	%r36, %r25, 3;
	setp.lt.u32 	%p14, %r33, 4;
	@%p14 bra 	$L__BB16_42;
	cvt.u64.u32 	%rd34, %r242;
	add.s64 	%rd35, %rd83, %rd34;
	shl.b64 	%rd36, %rd35, 3;
	add.s64 	%rd37, %rd2, %rd36;
	ld.global.f64 	%fd121, [%rd37];
	add.f64 	%fd122, %fd294, %fd121;
	ld.global.f64 	%fd123, [%rd37+2048];
	add.f64 	%fd124, %fd122, %fd123;
	ld.global.f64 	%fd125, [%rd37+4096];
	add.f64 	%fd126, %fd124, %fd125;
	ld.global.f64 	%fd127, [%rd37+6144];
	add.f64 	%fd294, %fd126, %fd127;
	add.s32 	%r242, %r242, 1024;
$L__BB16_42:
	setp.eq.s32 	%p15, %r36, 0;
	@%p15 bra 	$L__BB16_45;
	cvt.u64.u32 	%rd38, %r242;
	add.s64 	%rd39, %rd83, %rd38;
	shl.b64 	%rd40, %rd39, 3;
	add.s64 	%rd85, %rd2, %rd40;
	neg.s32 	%r245, %r36;
$L__BB16_44:
	.pragma "nounroll";
	ld.global.f64 	%fd128, [%rd85];
	add.f64 	%fd294, %fd294, %fd128;
	add.s64 	%rd85, %rd85, 2048;
	add.s32 	%r245, %r245, 1;
	setp.ne.s32 	%p16, %r245, 0;
	@%p16 bra 	$L__BB16_44;
$L__BB16_45:
	// begin inline asm
	mov.u32 %r53, %laneid;
	// end inline asm
	mov.b64 	%rd41, %fd294;
	mov.b64 	{%r55, %r60}, %rd41;
	mov.b32 	%r61, 1;
	mov.b32 	%r102, 31;
	mov.b32 	%r103, -1;
	// begin inline asm
	shfl.sync.down.b32 %r54, %r55, %r61, %r102, %r103;
	// end inline asm
	// begin inline asm
	shfl.sync.down.b32 %r59, %r60, %r61, %r102, %r103;
	// end inline asm
	mov.b64 	%rd42, {%r54, %r59};
	mov.b64 	%fd129, %rd42;
	setp.gt.s32 	%p17, %r53, 30;
	add.f64 	%fd130, %fd294, %fd129;
	selp.f64 	%fd131, %fd294, %fd130, %p17;
	mov.b64 	%rd43, %fd131;
	mov.b64 	{%r65, %r70}, %rd43;
	mov.b32 	%r71, 2;
	// begin inline asm
	shfl.sync.down.b32 %r64, %r65, %r71, %r102, %r103;
	// end inline asm
	// begin inline asm
	shfl.sync.down.b32 %r69, %r70, %r71, %r102, %r103;
	// end inline asm
	mov.b64 	%rd44, {%r64, %r69};
	mov.b64 	%fd132, %rd44;
	setp.gt.s32 	%p18, %r53, 29;
	add.f64 	%fd133, %fd131, %fd132;
	selp.f64 	%fd134, %fd131, %fd133, %p18;
	mov.b64 	%rd45, %fd134;
	mov.b64 	{%r75, %r80}, %rd45;
	mov.b32 	%r81, 4;
	// begin inline asm
	shfl.sync.down.b32 %r74, %r75, %r81, %r102, %r103;
	// end inline asm
	// begin inline asm
	shfl.sync.down.b32 %r79, %r80, %r81, %r102, %r103;
	// end inline asm
	mov.b64 	%rd46, {%r74, %r79};
	mov.b64 	%fd135, %rd46;
	setp.gt.s32 	%p19, %r53, 27;
	add.f64 	%fd136, %fd134, %fd135;
	selp.f64 	%fd137, %fd134, %fd136, %p19;
	mov.b64 	%rd47, %fd137;
	mov.b64 	{%r85, %r90}, %rd47;
	mov.b32 	%r91, 8;
	// begin inline asm
	shfl.sync.down.b32 %r84, %r85, %r91, %r102, %r103;
	// end inline asm
	// begin inline asm
	shfl.sync.down.b32 %r89, %r90, %r91, %r102, %r103;
	// end inline asm
	mov.b64 	%rd48, {%r84, %r89};
	mov.b64 	%fd138, %rd48;
	setp.gt.s32 	%p20, %r53, 23;
	add.f64 	%fd139, %fd137, %fd138;
	selp.f64 	%fd140, %fd137, %fd139, %p20;
	mov.b64 	%rd49, %fd140;
	mov.b64 	{%r95, %r100}, %rd49;
	mov.b32 	%r101, 16;
	// begin inline asm
	shfl.sync.down.b32 %r94, %r95, %r101, %r102, %r103;
	// end inline asm
	// begin inline asm
	shfl.sync.down.b32 %r99, %r100, %r101, %r102, %r103;
	// end inline asm
	mov.b64 	%rd50, {%r94, %r99};
	mov.b64 	%fd141, %rd50;
	setp.gt.s32 	%p21, %r53, 15;
	add.f64 	%fd38, %fd140, %fd141;
	selp.f64 	%fd295, %fd140, %fd38, %p21;
	setp.ne.s32 	%p22, %r53, 0;
	@%p22 bra 	$L__BB16_47;
	shr.u32 	%r104, %r24, 2;
	and.b32  	%r105, %r104, 248;
	mov.u32 	%r106, _ZZN3cub18CUB_300001_SM_10006detail6reduce28DeviceReduceSingleTileKernelINS2_10policy_hubIdy11add_functorIdEE10Policy1000EN6thrust24THRUST_300001_SM_1000_NS6detail15normal_iteratorINSA_10device_ptrIdEEEEPdyS6_ddN4cuda3std3__410__identityEEEvT0_T1_T2_T3_T4_T6_E12temp_storage;
	add.s32 	%r107, %r106, %r105;
	st.shared.f64 	[%r107+8], %fd38;
$L__BB16_47:
	bar.sync 	0;
	setp.ne.s32 	%p23, %r24, 0;
	@%p23 bra 	$L__BB16_49;
	ld.shared.f64 	%fd142, [_ZZN3cub18CUB_300001_SM_10006detail6reduce28DeviceReduceSingleTileKernelINS2_10policy_hubIdy11add_functorIdEE10Policy1000EN6thrust24THRUST_300001_SM_1000_NS6detail15normal_iteratorINSA_10device_ptrIdEEEEPdyS6_ddN4cuda3std3__410__identityEEEvT0_T1_T2_T3_T4_T6_E12temp_storage+16];
	add.f64 	%fd143, %fd295, %fd142;
	ld.shared.f64 	%fd144, [_ZZN3cub18CUB_300001_SM_10006detail6reduce28DeviceReduceSingleTileKernelINS2_10policy_hubIdy11add_functorIdEE10Policy1000EN6thrust24THRUST_300001_SM_1000_NS6detail15normal_iteratorINSA_10device_ptrIdEEEEPdyS6_ddN4cuda3std3__410__identityEEEvT0_T1_T2_T3_T4_T6_E12temp_storage+24];
	add.f64 	%fd145, %fd143, %fd144;
	ld.shared.f64 	%fd146, [_ZZN3cub18CUB_300001_SM_10006detail6reduce28DeviceReduceSingleTileKernelINS2_10policy_hubIdy11add_functorIdEE10Policy1000EN6thrust24THRUST_300001_SM_1000_NS6detail15normal_iteratorINSA_10device_ptrIdEEEEPdyS6_ddN4cuda3std3__410__identityEEEvT0_T1_T2_T3_T4_T6_E12temp_storage+32];
	add.f64 	%fd147, %fd145, %fd146;
	ld.shared.f64 	%fd148, [_ZZN3cub18CUB_300001_SM_10006detail6reduce28DeviceReduceSingleTileKernelINS2_10policy_hubIdy11add_functorIdEE10Policy1000EN6thrust24THRUST_300001_SM_1000_NS6detail15normal_iteratorINSA_10device_ptrIdEEEEPdyS6_ddN4cuda3std3__410__identityEEEvT0_T1_T2_T3_T4_T6_E12temp_storage+40];
	add.f64 	%fd149, %fd147, %fd148;
	ld.shared.f64 	%fd150, [_ZZN3cub18CUB_300001_SM_10006detail6reduce28DeviceReduceSingleTileKernelINS2_10policy_hubIdy11add_functorIdEE10Policy1000EN6thrust24THRUST_300001_SM_1000_NS6detail15normal_iteratorINSA_10device_ptrIdEEEEPdyS6_ddN4cuda3std3__410__identityEEEvT0_T1_T2_T3_T4_T6_E12temp_storage+48];
	add.f64 	%fd151, %fd149, %fd150;
	ld.shared.f64 	%fd152, [_ZZN3cub18CUB_300001_SM_10006detail6reduce28DeviceReduceSingleTileKernelINS2_10policy_hubIdy11add_functorIdEE10Policy1000EN6thrust24THRUST_300001_SM_1000_NS6detail15normal_iteratorINSA_10device_ptrIdEEEEPdyS6_ddN4cuda3std3__410__identityEEEvT0_T1_T2_T3_T4_T6_E12temp_storage+56];
	add.f64 	%fd153, %fd151, %fd152;
	ld.shared.f64 	%fd154, [_ZZN3cub18CUB_300001_SM_10006detail6reduce28DeviceReduceSingleTileKernelINS2_10policy_hubIdy11add_functorIdEE10Policy1000EN6thrust24THRUST_300001_SM_1000_NS6detail15normal_iteratorINSA_10device_ptrIdEEEEPdyS6_ddN4cuda3std3__410__identityEEEvT0_T1_T2_T3_T4_T6_E12temp_storage+64];
	add.f64 	%fd295, %fd153, %fd154;
$L__BB16_49:
	mov.u32 	%r230, %tid.x;
	setp.ne.s32 	%p57, %r230, 0;
	@%p57 bra 	$L__BB16_51;
	add.f64 	%fd273, %fd42, %fd295;
	st.global.f64 	[%rd1], %fd273;
$L__BB16_51:
	ret;

}
	// .globl	_ZN3cub18CUB_300001_SM_10006detail6reduce18DeviceReduceKernelINS2_10policy_hubIdy11add_functorIdEE10Policy1000EN6thrust24THRUST_300001_SM_1000_NS6detail15normal_iteratorINSA_10device_ptrIdEEEEyS6_dN4cuda3std3__410__identityEEEvT0_PT3_T1_NS0_13GridEvenShareISN_EET2_T4_
.visible .entry _ZN3cub18CUB_300001_SM_10006detail6reduce18DeviceReduceKernelINS2_10policy_hubIdy11add_functorIdEE10Policy1000EN6thrust24THRUST_300001_SM_1000_NS6detail15normal_iteratorINSA_10device_ptrIdEEEEyS6_dN4cuda3std3__410__identityEEEvT0_PT3_T1_NS0_13GridEvenShareISN_EET2_T4_(
	.param .align 8 .b8 _ZN3cub18CUB_300001_SM_10006detail6reduce18DeviceReduceKernelINS2_10policy_hubIdy11add_functorIdEE10Policy1000EN6thrust24THRUST_300001_SM_1000_NS6detail15normal_iteratorINSA_10device_ptrIdEEEEyS6_dN4cuda3std3__410__identityEEEvT0_PT3_T1_NS0_13GridEvenShareISN_EET2_T4__param_0[8],
	.param .u64 .ptr .align 1 _ZN3cub18CUB_300001_SM_10006detail6reduce18DeviceReduceKernelINS2_10policy_hubIdy11add_functorIdEE10Policy1000EN6thrust24THRUST_300001_SM_1000_NS6detail15normal_iteratorINSA_10device_ptrIdEEEEyS6_dN4cuda3std3__410__identityEEEvT0_PT3_T1_NS0_13GridEvenShareISN_EET2_T4__param_1,
	.param .u64 _ZN3cub18CUB_300001_SM_10006detail6reduce18DeviceReduceKernelINS2_10policy_hubIdy11add_functorIdEE10Policy1000EN6thrust24THRUST_300001_SM_1000_NS6detail15normal_iteratorINSA_10device_ptrIdEEEEyS6_dN4cuda3std3__410__identityEEEvT0_PT3_T1_NS0_13GridEvenShareISN_EET2_T4__param_2,
	.param .align 8 .b8 _ZN3cub18CUB_300001_SM_10006detail6reduce18DeviceReduceKernelINS2_10policy_hubIdy11add_functorIdEE10Policy1000EN6thrust24THRUST_300001_SM_1000_NS6detail15normal_iteratorINSA_10device_ptrIdEEEEyS6_dN4cuda3std3__410__identityEEEvT0_PT3_T1_NS0_13GridEvenShareISN_EET2_T4__param_3[72],
	.param .align 1 .b8 _ZN3cub18CUB_300001_SM_10006detail6reduce18DeviceReduceKernelINS2_10policy_hubIdy11add_functorIdEE10Policy1000EN6thrust24THRUST_300001_SM_1000_NS6detail15normal_iteratorINSA_10device_ptrIdEEEEyS6_dN4cuda3std3__410__identityEEEvT0_PT3_T1_NS0_13GridEvenShareISN_EET2_T4__param_4[1],
	.param .align 1 .b8 _ZN3cub18CUB_300001_SM_10006detail6reduce18DeviceReduceKernelINS2_10policy_hubIdy11add_functorIdEE10Policy1000EN6thrust24THRUST_300001_SM_1000_NS6detail15normal_iteratorINSA_10device_ptrIdEEEEyS6_dN4cuda3std3__410__identityEEEvT0_PT3_T1_NS0_13GridEvenShareISN_EET2_T4__param_5[1]
)
.maxntid 256
{
	.reg .pred 	%p<57>;
	.reg .b16 	%rs<4>;
	.reg .b32 	%r<281>;
	.reg .b64 	%rd<108>;
	.reg .b64 	%fd<292>;
	// demoted variable
	.shared .align 8 .b8 _ZZN3cub18CUB_300001_SM_10006detail6reduce18DeviceReduceKernelINS2_10policy_hubIdy11add_functorIdEE10Policy1000EN6thrust24THRUST_300001_SM_1000_NS6detail15normal_iteratorINSA_10device_ptrIdEEEEyS6_dN4cuda3std3__410__identityEEEvT0_PT3_T1_NS0_13GridEvenShareISN_EET2_T4_E12temp_storage[80];
	ld.param.u64 	%rd1, [_ZN3cub18CUB_300001_SM_10006detail6reduce18DeviceReduceKernelINS2_10policy_hubIdy11add_functorIdEE10Policy1000EN6thrust24THRUST_300001_SM_1000_NS6detail15normal_iteratorINSA_10device_ptrIdEEEEyS6_dN4cuda3std3__410__identityEEEvT0_PT3_T1_NS0_13GridEvenShareISN_EET2_T4__param_3+32];
	ld.param.u32 	%r1, [_ZN3cub18CUB_300001_SM_10006detail6reduce18DeviceReduceKernelINS2_10policy_hubIdy11add_functorIdEE10Policy1000EN6thrust24THRUST_300001_SM_1000_NS6detail15normal_iteratorINSA_10device_ptrIdEEEEyS6_dN4cuda3std3__410__identityEEEvT0_PT3_T1_NS0_13GridEvenShareISN_EET2_T4__param_3+40];
	ld.param.u64 	%rd25, [_ZN3cub18CUB_300001_SM_10006detail6reduce18DeviceReduceKernelINS2_10policy_hubIdy11add_functorIdEE10Policy1000EN6thrust24THRUST_300001_SM_1000_NS6detail15normal_iteratorINSA_10device_ptrIdEEEEyS6_dN4cuda3std3__410__identityEEEvT0_PT3_T1_NS0_13GridEvenShareISN_EET2_T4__param_0];
	cvta.to.global.u64 	%rd2, %rd25;
	mov.u32 	%r2, %ctaid.x;
	shl.b32 	%r50, %r1, 11;
	cvt.s64.s32 	%rd3, %r50;
	shl.b32 	%r51, %r2, 11;
	cvt.u64.u32 	%rd4, %r51;
	sub.s64 	%rd5, %rd1, %rd4;
	setp.gt.u64 	%p1, %rd5, 2047;
	@%p1 bra 	$L__BB17_25;
	cvt.u32.u64 	%r137, %rd4;
	cvt.u32.u64 	%r3, %rd1;
	sub.s32 	%r4, %r3, %r137;
	mov.u32 	%r5, %tid.x;
	setp.ge.s32 	%p23, %r5, %r4;
	mov.f64 	%fd280, 0d0000000000000000;
	mov.u32 	%r268, %r5;
	@%p23 bra 	$L__BB17_3;
	add.s32 	%r139, %r137, %r5;
	mul.wide.u32 	%rd61, %r139, 8;
	add.s64 	%rd62, %rd2, %rd61;
	ld.global.f64 	%fd280, [%rd62];
	add.s32 	%r268, %r5, 256;
$L__BB17_3:
	setp.ge.s32 	%p24, %r268, %r4;
	@%p24 bra 	$L__BB17_16;
	not.b32 	%r141, %r268;
	add.s32 	%r142, %r141, %r3;
	sub.s32 	%r143, %r142, %r137;
	shr.u32 	%r144, %r143, 8;
	add.s32 	%r8, %r144, 1;
	and.b32  	%r9, %r8, 15;
	setp.lt.u32 	%p25, %r143, 3840;
	@%p25 bra 	$L__BB17_7;
	and.b32  	%r145, %r8, 33554416;
	neg.s32 	%r266, %r145;
	mul.wide.u32 	%rd63, %r2, 16384;
	mul.wide.u32 	%rd64, %r268, 8;
	or.b64  	%rd65, %rd63, %rd64;
	add.s64 	%rd66, %rd65, %rd2;
	add.s64 	%rd102, %rd66, 16384;
$L__BB17_6:
	.pragma "nounroll";
	ld.global.f64 	%fd155, [%rd102+-16384];
	add.f64 	%fd156, %fd280, %fd155;
	ld.global.f64 	%fd157, [%rd102+-14336];
	add.f64 	%fd158, %fd156, %fd157;
	ld.global.f64 	%fd159, [%rd102+-12288];
	add.f64 	%fd160, %fd158, %fd159;
	ld.global.f64 	%fd161, [%rd102+-10240];
	add.f64 	%fd162, %fd160, %fd161;
	ld.global.f64 	%fd163, [%rd102+-8192];
	add.f64 	%fd164, %fd162, %fd163;
	ld.global.f64 	%fd165, [%rd102+-6144];
	add.f64 	%fd166, %fd164, %fd165;
	ld.global.f64 	%fd167, [%rd102+-4096];
	add.f64 	%fd168, %fd166, %fd167;
	ld.global.f64 	%fd169, [%rd102+-2048];
	add.f64 	%fd170, %fd168, %fd169;
	ld.global.f64 	%fd171, [%rd102];
	add.f64 	%fd172, %fd170, %fd171;
	ld.global.f64 	%fd173, [%rd102+2048];
	add.f64 	%fd174, %fd172, %fd173;
	ld.global.f64 	%fd175, [%rd102+4096];
	add.f64 	%fd176, %fd174, %fd175;
	ld.global.f64 	%fd177, [%rd102+6144];
	add.f64 	%fd178, %fd176, %fd177;
	ld.global.f64 	%fd179, [%rd102+8192];
	add.f64 	%fd180, %fd178, %fd179;
	ld.global.f64 	%fd181, [%rd102+10240];
	add.f64 	%fd182, %fd180, %fd181;
	ld.global.f64 	%fd183, [%rd102+12288];
	add.f64 	%fd184, %fd182, %fd183;
	ld.global.f64 	%fd185, [%rd102+14336];
	add.f64 	%fd280, %fd184, %fd185;
	add.s32 	%r268, %r268, 4096;
	add.s32 	%r266, %r266, 16;
	add.s64 	%rd102, %rd102, 32768;
	setp.ne.s32 	%p26, %r266, 0;
	@%p26 bra 	$L__BB17_6;
$L__BB17_7:
	setp.eq.s32 	%p27, %r9, 0;
	@%p27 bra 	$L__BB17_16;
	and.b32  	%r16, %r8, 7;
	setp.lt.u32 	%p28, %r9, 8;
	@%p28 bra 	$L__BB17_10;
	cvt.s64.s32 	%rd67, %r268;
	add.s64 	%rd68, %rd67, %rd4;
	shl.b64 	%rd69, %rd68, 3;
	add.s64 	%rd70, %rd2, %rd69;
	ld.global.f64 	%fd187, [%rd70];
	add.f64 	%fd188, %fd280, %fd187;
	ld.global.f64 	%fd189, [%rd70+2048];
	add.f64 	%fd190, %fd188, %fd189;
	ld.global.f64 	%fd191, [%rd70+4096];
	add.f64 	%fd192, %fd190, %fd191;
	ld.global.f64 	%fd193, [%rd70+6144];
	add.f64 	%fd194, %fd192, %fd193;
	ld.global.f64 	%fd195, [%rd70+8192];
	add.f64 	%fd196, %fd194, %fd195;
	ld.global.f64 	%fd197, [%rd70+10240];
	add.f64 	%fd198, %fd196, %fd197;
	ld.global.f64 	%fd199, [%rd70+12288];
	add.f64 	%fd200, %fd198, %fd199;
	ld.global.f64 	%fd201, [%rd70+14336];
	add.f64 	%fd280, %fd200, %fd201;
	add.s32 	%r268, %r268, 2048;
$L__BB17_10:
	setp.eq.s32 	%p29, %r16, 0;
	@%p29 bra 	$L__BB17_16;
	and.b32  	%r19, %r8, 3;
	setp.lt.u32 	%p30, %r16, 4;
	@%p30 bra 	$L__BB17_13;
	cvt.s64.s32 	%rd71, %r268;
	add.s64 	%rd72, %rd71, %rd4;
	shl.b64 	%rd73, %rd72, 3;
	add.s64 	%rd74, %rd2, %rd73;
	ld.global.f64 	%fd203, [%rd74];
	add.f64 	%fd204, %fd280, %fd203;
	ld.global.f64 	%fd205, [%rd74+2048];
	add.f64 	%fd206, %fd204, %fd205;
	ld.global.f64 	%fd207, [%rd74+4096];
	add.f64 	%fd208, %fd206, %fd207;
	ld.global.f64 	%fd209, [%rd74+6144];
	add.f64 	%fd280, %fd208, %fd209;
	add.s32 	%r268, %r268, 1024;
$L__BB17_13:
	setp.eq.s32 	%p31, %r19, 0;
	@%p31 bra 	$L__BB17_16;
	mul.wide.u32 	%rd75, %r2, 16384;
	add.s64 	%rd9, %rd2, %rd75;
	neg.s32 	%r271, %r19;
$L__BB17_15:
	.pragma "nounroll";
	mul.wide.s32 	%rd76, %r268, 8;
	add.s64 	%rd77, %rd9, %rd76;
	ld.global.f64 	%fd210, [%rd77];
	add.f64 	%fd280, %fd280, %fd210;
	add.s32 	%r268, %r268, 256;
	add.s32 	%r271, %r271, 1;
	setp.ne.s32 	%p32, %r271, 0;
	@%p32 bra 	$L__BB17_15;
$L__BB17_16:
	setp.lt.s32 	%p33, %r4, 256;
	@%p33 bra 	$L__BB17_21;
	// begin inline asm
	mov.u32 %r209, %laneid;
	// end inline asm
	mov.b64 	%rd88, %fd280;
	mov.b64 	{%r211, %r216}, %rd88;
	mov.b32 	%r217, 1;
	mov.b32 	%r258, 31;
	mov.b32 	%r259, -1;
	// begin inline asm
	shfl.sync.down.b32 %r210, %r211, %r217, %r258, %r259;
	// end inline asm
	// begin inline asm
	shfl.sync.down.b32 %r215, %r216, %r217, %r258, %r259;
	// end inline asm
	mov.b64 	%rd89, {%r210, %r215};
	mov.b64 	%fd245, %rd89;
	setp.gt.s32 	%p49, %r209, 30;
	add.f64 	%fd246, %fd280, %fd245;
	selp.f64 	%fd247, %fd280, %fd246, %p49;
	mov.b64 	%rd90, %fd247;
	mov.b64 	{%r221, %r226}, %rd90;
	mov.b32 	%r227, 2;
	// begin inline asm
	shfl.sync.down.b32 %r220, %r221, %r227, %r258, %r259;
	// end inline asm
	// begin inline asm
	shfl.sync.down.b32 %r225, %r226, %r227, %r258, %r259;
	// end inline asm
	mov.b64 	%rd91, {%r220, %r225};
	mov.b64 	%fd248, %rd91;
	setp.gt.s32 	%p50, %r209, 29;
	add.f64 	%fd249, %fd247, %fd248;
	selp.f64 	%fd250, %fd247, %fd249, %p50;
	mov.b64 	%rd92, %fd250;
	mov.b64 	{%r231, %r236}, %rd92;
	mov.b32 	%r237, 4;
	// begin inline asm
	shfl.sync.down.b32 %r230, %r231, %r237, %r258, %r259;
	// end inline asm
	// begin inline asm
	shfl.sync.down.b32 %r235, %r236, %r237, %r258, %r259;
	// end inline asm
	mov.b64 	%rd93, {%r230, %r235};
	mov.b64 	%fd251, %rd93;
	setp.gt.s32 	%p51, %r209, 27;
	add.f64 	%fd252, %fd250, %fd251;
	selp.f64 	%fd253, %fd250, %fd252, %p51;
	mov.b64 	%rd94, %fd253;
	mov.b64 	{%r241, %r246}, %rd94;
	mov.b32 	%r247, 8;
	// begin inline asm
	shfl.sync.down.b32 %r240, %r241, %r247, %r258, %r259;
	// end inline asm
	// begin inline asm
	shfl.sync.down.b32 %r245, %r246, %r247, %r258, %r259;
	// end inline asm
	mov.b64 	%rd95, {%r240, %r245};
	mov.b64 	%fd254, %rd95;
	setp.gt.s32 	%p52, %r209, 23;
	add.f64 	%fd255, %fd253, %fd254;
	selp.f64 	%fd256, %fd253, %fd255, %p52;
	mov.b64 	%rd96, %fd256;
	mov.b64 	{%r251, %r256}, %rd96;
	mov.b32 	%r257, 16;
	// begin inline asm
	shfl.sync.down.b32 %r250, %r251, %r257, %r258, %r259;
	// end inline asm
	// begin inline asm
	shfl.sync.down.b32 %r255, %r256, %r257, %r258, %r259;
	// end inline asm
	mov.b64 	%rd97, {%r250, %r255};
	mov.b64 	%fd257, %rd97;
	setp.gt.s32 	%p53, %r209, 15;
	add.f64 	%fd16, %fd256, %fd257;
	selp.f64 	%fd291, %fd256, %fd16, %p53;
	setp.ne.s32 	%p54, %r209, 0;
	@%p54 bra 	$L__BB17_19;
	shr.u32 	%r260, %r5, 2;
	and.b32  	%r261, %r260, 248;
	mov.u32 	%r262, _ZZN3cub18CUB_300001_SM_10006detail6reduce18DeviceReduceKernelINS2_10policy_hubIdy11add_functorIdEE10Policy1000EN6thrust24THRUST_300001_SM_1000_NS6detail15normal_iteratorINSA_10device_ptrIdEEEEyS6_dN4cuda3std3__410__identityEEEvT0_PT3_T1_NS0_13GridEvenShareISN_EET2_T4_E12temp_storage;
	add.s32 	%r263, %r262, %r261;
	st.shared.f64 	[%r263+8], %fd16;
$L__BB17_19:
	bar.sync 	0;
	setp.ne.s32 	%p55, %r5, 0;
	@%p55 bra 	$L__BB17_46;
	ld.shared.f64 	%fd258, [_ZZN3cub18CUB_300001_SM_10006detail6reduce18DeviceReduceKernelINS2_10policy_hubIdy11add_functorIdEE10Policy1000EN6thrust24THRUST_300001_SM_1000_NS6detail15normal_iteratorINSA_10device_ptrIdEEEEyS6_dN4cuda3std3__410__identityEEEvT0_PT3_T1_NS0_13GridEvenShareISN_EET2_T4_E12temp_storage+16];
	add.f64 	%fd259, %fd291, %fd258;
	ld.shared.f64 	%fd260, [_ZZN3cub18CUB_300001_SM_10006detail6reduce18DeviceReduceKernelINS2_10policy_hubIdy11add_functorIdEE10Policy1000EN6thrust24THRUST_300001_SM_1000_NS6detail15normal_iteratorINSA_10device_ptrIdEEEEyS6_dN4cuda3std3__410__identityEEEvT0_PT3_T1_NS0_13GridEvenShareISN_EET2_T4_E12temp_storage+24];
	add.f64 	%fd261, %fd259, %fd260;
	ld.shared.f64 	%fd262, [_ZZN3cub18CUB_300001_SM_10006detail6reduce18DeviceReduceKernelINS2_10policy_hubIdy11add_functorIdEE10Policy1000EN6thrust24THRUST_300001_SM_1000_NS6detail15normal_iteratorINSA_10device_ptrIdEEEEyS6_dN4cuda3std3__410__identityEEEvT0_PT3_T1_NS0_13GridEvenShareISN_EET2_T4_E12temp_storage+32];
	add.f64 	%fd263, %fd261, %fd262;
	ld.shared.f64 	%fd264, [_ZZN3cub18CUB_300001_SM_10006detail6reduce18DeviceReduceKernelINS2_10policy_hubIdy11add_functorIdEE10Policy1000EN6thrust24THRUST_300001_SM_1000_NS6detail15normal_iteratorINSA_10device_ptrIdEEEEyS6_dN4cuda3std3__410__identityEEEvT0_PT3_T1_NS0_13GridEvenShareISN_EET2_T4_E12temp_storage+40];
	add.f64 	%fd265, %fd263, %fd264;
	ld.shared.f64 	%fd266, [_ZZN3cub18CUB_300001_SM_10006detail6reduce18DeviceReduceKernelINS2_10policy_hubIdy11add_functorIdEE10Policy1000EN6thrust24THRUST_300001_SM_1000_NS6detail15normal_iteratorINSA_10device_ptrIdEEEEyS6_dN4cuda3std3__410__identityEEEvT0_PT3_T1_NS0_13GridEvenShareISN_EET2_T4_E12temp_storage+48];
	add.f64 	%fd267, %fd265, %fd266;
	ld.shared.f64 	%fd268, [_ZZN3cub18CUB_300001_SM_10006detail6reduce18DeviceReduceKernelINS2_10policy_hubIdy11add_functorIdEE10Policy1000EN6thrust24THRUST_300001_SM_1000_NS6detail15normal_iteratorINSA_10device_ptrIdEEEEyS6_dN4cuda3std3__410__identityEEEvT0_PT3_T1_NS0_13GridEvenShareISN_EET2_T4_E12temp_storage+56];
	add.f64 	%fd269, %fd267, %fd268;
	ld.shared.f64 	%fd270, [_ZZN3cub18CUB_300001_SM_10006detail6reduce18DeviceReduceKernelINS2_10policy_hubIdy11add_functorIdEE10Policy1000EN6thrust24THRUST_300001_SM_1000_NS6detail15normal_iteratorINSA_10device_ptrIdEEEEyS6_dN4cuda3std3__410__identityEEEvT0_PT3_T1_NS0_13GridEvenShareISN_EET2_T4_E12temp_storage+64];
	add.f64 	%fd291, %fd269, %fd270;
	bra.uni 	$L__BB17_46;
$L__BB17_21:
	// begin inline asm
	mov.u32 %r146, %laneid;
	// end inline asm
	and.b32  	%r197, %r5, 992;
	add.s32 	%r198, %r197, 32;
	setp.gt.s32 	%p34, %r198, %r4;
	not.b32 	%r199, %r197;
	add.s32 	%r200, %r4, %r199;
	selp.b32 	%r195, %r200, 31, %p34;
	mov.b64 	%rd78, %fd280;
	mov.b64 	{%r148, %r153}, %rd78;
	mov.b32 	%r154, 1;
	mov.b32 	%r196, -1;
	// begin inline asm
	shfl.sync.down.b32 %r147, %r148, %r154, %r195, %r196;
	// end inline asm
	// begin inline asm
	shfl.sync.down.b32 %r152, %r153, %r154, %r195, %r196;
	// end inline asm
	mov.b64 	%rd79, {%r147, %r152};
	mov.b64 	%fd211, %rd79;
	setp.lt.s32 	%p35, %r146, %r195;
	add.f64 	%fd212, %fd280, %fd211;
	selp.f64 	%fd213, %fd212, %fd280, %p35;
	mov.b64 	%rd80, %fd213;
	mov.b64 	{%r158, %r163}, %rd80;
	mov.b32 	%r164, 2;
	// begin inline asm
	shfl.sync.down.b32 %r157, %r158, %r164, %r195, %r196;
	// end inline asm
	// begin inline asm
	shfl.sync.down.b32 %r162, %r163, %r164, %r195, %r196;
	// end inline asm
	mov.b64 	%rd81, {%r157, %r162};
	mov.b64 	%fd214, %rd81;
	add.s32 	%r201, %r146, 2;
	setp.gt.s32 	%p36, %r201, %r195;
	add.f64 	%fd215, %fd213, %fd214;
	selp.f64 	%fd216, %fd213, %fd215, %p36;
	mov.b64 	%rd82, %fd216;
	mov.b64 	{%r168, %r173}, %rd82;
	mov.b32 	%r174, 4;
	// begin inline asm
	shfl.sync.down.b32 %r167, %r168, %r174, %r195, %r196;
	// end inline asm
	// begin inline asm
	shfl.sync.down.b32 %r172, %r173, %r174, %r195, %r196;
	// end inline asm
	mov.b64 	%rd83, {%r167, %r172};
	mov.b64 	%fd217, %rd83;
	add.s32 	%r202, %r146, 4;
	setp.gt.s32 	%p37, %r202, %r195;
	add.f64 	%fd218, %fd216, %fd217;
	selp.f64 	%fd219, %fd216, %fd218, %p37;
	mov.b64 	%rd84, %fd219;
	mov.b64 	{%r178, %r183}, %rd84;
	mov.b32 	%r184, 8;
	// begin inline asm
	shfl.sync.down.b32 %r177, %r178, %r184, %r195, %r196;
	// end inline asm
	// begin inline asm
	shfl.sync.down.b32 %r182, %r183, %r184, %r195, %r196;
	// end inline asm
	mov.b64 	%rd85, {%r177, %r182};
	mov.b64 	%fd220, %rd85;
	add.s32 	%r203, %r146, 8;
	setp.gt.s32 	%p38, %r203, %r195;
	add.f64 	%fd221, %fd219, %fd220;
	selp.f64 	%fd222, %fd219, %fd221, %p38;
	mov.b64 	%rd86, %fd222;
	mov.b64 	{%r188, %r193}, %rd86;
	mov.b32 	%r194, 16;
	// begin inline asm
	shfl.sync.down.b32 %r187, %r188, %r194, %r195, %r196;
	// end inline asm
	// begin inline asm
	shfl.sync.down.b32 %r192, %r193, %r194, %r195, %r196;
	// end inline asm
	mov.b64 	%rd87, {%r187, %r192};
	mov.b64 	%fd223, %rd87;
	add.s32 	%r204, %r146, 16;
	setp.gt.s32 	%p39, %r204, %r195;
	add.f64 	%fd224, %fd222, %fd223;
	selp.f64 	%fd291, %fd222, %fd224, %p39;
	setp.ne.s32 	%p40, %r146, 0;
	@%p40 bra 	$L__BB17_23;
	shr.u32 	%r205, %r5, 2;
	and.b32  	%r206, %r205, 248;
	mov.u32 	%r207, _ZZN3cub18CUB_300001_SM_10006detail6reduce18DeviceReduceKernelINS2_10policy_hubIdy11add_functorIdEE10Policy1000EN6thrust24THRUST_300001_SM_1000_NS6detail15normal_iteratorINSA_10device_ptrIdEEEEyS6_dN4cuda3std3__410__identityEEEvT0_PT3_T1_NS0_13GridEvenShareISN_EET2_T4_E12temp_storage;
	add.s32 	%r208, %r207, %r206;
	st.shared.f64 	[%r208+8], %fd291;
$L__BB17_23:
	bar.sync 	0;
	setp.ne.s32 	%p41, %r5, 0;
	@%p41 bra 	$L__BB17_46;
	setp.gt.s32 	%p42, %r4, 32;
	ld.shared.f64 	%fd225, [_ZZN3cub18CUB_300001_SM_10006detail6reduce18DeviceReduceKernelINS2_10policy_hubIdy11add_functorIdEE10Policy1000EN6thrust24THRUST_300001_SM_1000_NS6detail15normal_iteratorINSA_10device_ptrIdEEEEyS6_dN4cuda3std3__410__identityEEEvT0_PT3_T1_NS0_13GridEvenShareISN_EET2_T4_E12temp_storage+16];
	add.f64 	%fd226, %fd291, %fd225;
	selp.f64 	%fd227, %fd226, %fd291, %p42;
	setp.gt.s32 	%p43, %r4, 64;
	ld.shared.f64 	%fd228, [_ZZN3cub18CUB_300001_SM_10006detail6reduce18DeviceReduceKernelINS2_10policy_hubIdy11add_functorIdEE10Policy1000EN6thrust24THRUST_300001_SM_1000_NS6detail15normal_iteratorINSA_10device_ptrIdEEEEyS6_dN4cuda3std3__410__identityEEEvT0_PT3_T1_NS0_13GridEvenShareISN_EET2_T4_E12temp_storage+24];
	add.f64 	%fd229, %fd228, %fd227;
	selp.f64 	%fd230, %fd229, %fd227, %p43;
	setp.gt.s32 	%p44, %r4, 96;
	ld.shared.f64 	%fd231, [_ZZN3cub18CUB_300001_SM_10006detail6reduce18DeviceReduceKernelINS2_10policy_hubIdy11add_functorIdEE10Policy1000EN6thrust24THRUST_300001_SM_1000_NS6detail15normal_iteratorINSA_10device_ptrIdEEEEyS6_dN4cuda3std3__410__identityEEEvT0_PT3_T1_NS0_13GridEvenShareISN_EET2_T4_E12temp_storage+32];
	add.f64 	%fd232, %fd231, %fd230;
	selp.f64 	%fd233, %fd232, %fd230, %p44;
	setp.gt.s32 	%p45, %r4, 128;
	ld.shared.f64 	%fd234, [_ZZN3cub18CUB_300001_SM_10006detail6reduce18DeviceReduceKernelINS2_10policy_hubIdy11add_functorIdEE10Policy1000EN6thrust24THRUST_300001_SM_1000_NS6detail15normal_iteratorINSA_10device_ptrIdEEEEyS6_dN4cuda3std3__410__identityEEEvT0_PT3_T1_NS0_13GridEvenShareISN_EET2_T4_E12temp_storage+40];
	add.f64 	%fd235, %fd234, %fd233;
	selp.f64 	%fd236, %fd235, %fd233, %p45;
	setp.gt.s32 	%p46, %r4, 160;
	ld.shared.f64 	%fd237, [_ZZN3cub18CUB_300001_SM_10006detail6reduce18DeviceReduceKernelINS2_10policy_hubIdy11add_functorIdEE10Policy1000EN6thrust24THRUST_300001_SM_1000_NS6detail15normal_iteratorINSA_10device_ptrIdEEEEyS6_dN4cuda3std3__410__identityEEEvT0_PT3_T1_NS0_13GridEvenShareISN_EET2_T4_E12temp_storage+48];
	add.f64 	%fd238, %fd237, %fd236;
	selp.f64 	%fd239, %fd238, %fd236, %p46;
	setp.gt.s32 	%p47, %r4, 192;
	ld.shared.f64 	%fd240, [_ZZN3cub18CUB_300001_SM_10006detail6reduce18DeviceReduceKernelINS2_10policy_hubIdy11add_functorIdEE10Policy1000EN6thrust24THRUST_300001_SM_1000_NS6detail15normal_iteratorINSA_10device_ptrIdEEEEyS6_dN4cuda3std3__410__identityEEEvT0_PT3_T1_NS0_13GridEvenShareISN_EET2_T4_E12temp_storage+56];
	add.f64 	%fd241, %fd240, %fd239;
	selp.f64 	%fd242, %fd241, %fd239, %p47;
	setp.gt.s32 	%p48, %r4, 224;
	ld.shared.f64 	%fd243, [_ZZN3cub18CUB_300001_SM_10006detail6reduce18DeviceReduceKernelINS2_10policy_hubIdy11add_functorIdEE10Policy1000EN6thrust24THRUST_300001_SM_1000_NS6detail15normal_iteratorINSA_10device_ptrIdEEEEyS6_dN4cuda3std3__410__identityEEEvT0_PT3_T1_NS0_13GridEvenShareISN_EET2_T4_E12temp_storage+64];
	add.f64 	%fd244, %fd243, %fd242;
	selp.f64 	%fd291, %fd244, %fd242, %p48;
	bra.uni 	$L__BB17_46;
$L__BB17_25:
	cvt.u32.u64 	%r52, %rd4;
	mov.u32 	%r27, %tid.x;
	add.s32 	%r53, %r27, %r52;
	mul.wide.u32 	%rd26, %r53, 8;
	add.s64 	%rd27, %rd2, %rd26;
	ld.global.f64 	%fd41, [%rd27];
	ld.global.f64 	%fd42, [%rd27+2048];
	ld.global.f64 	%fd43, [%rd27+4096];
	ld.global.f64 	%fd44, [%rd27+6144];
	ld.global.f64 	%fd45, [%rd27+8192];
	ld.global.f64 	%fd46, [%rd27+10240];
	ld.global.f64 	%fd47, [%rd27+12288];
	ld.global.f64 	%fd48, [%rd27+14336];
	add.f64 	%fd49, %fd41, %fd42;
	add.f64 	%fd50, %fd49, %fd43;
	add.f64 	%fd51, %fd50, %fd44;
	add.f64 	%fd52, %fd51, %fd45;
	add.f64 	%fd53, %fd52, %fd46;
	add.f64 	%fd54, %fd53, %fd47;
	add.f64 	%fd290, %fd54, %fd48;
	setp.lt.u64 	%p2, %rd5, %rd3;
	@%p2 bra 	$L__BB17_42;
	cvt.u32.u64 	%r55, %rd3;
	cvt.u64.u32 	%rd28, %r27;
	add.s64 	%rd104, %rd4, %rd3;
	cvt.u32.u64 	%r28, %rd1;
	not.b32 	%r57, %r27;
	add.s32 	%r58, %r57, %r28;
	sub.s32 	%r59, %r58, %r55;
	sub.s32 	%r273, %r59, %r52;
	add.s64 	%rd29, %rd104, %rd28;
	shl.b64 	%rd30, %rd29, 3;
	add.s64 	%rd31, %rd30, %rd2;
	add.s64 	%rd103, %rd31, 16384;
	mov.b32 	%r274, 0;
	mov.u64 	%rd105, %rd4;
$L__BB17_27:
	cvt.s64.s32 	%rd15, %r50;
	add.s64 	%rd105, %rd105, %rd15;
	add.s64 	%rd32, %rd1, -2048;
	setp.gt.u64 	%p3, %rd105, %rd32;
	@%p3 bra 	$L__BB17_29;
	shl.b32 	%r61, %r1, 11;
	cvt.s64.s32 	%rd33, %r61;
	cvt.u64.u32 	%rd34, %r27;
	add.s64 	%rd35, %rd105, %rd34;
	shl.b64 	%rd36, %rd35, 3;
	add.s64 	%rd37, %rd2, %rd36;
	ld.global.f64 	%fd55, [%rd37];
	ld.global.f64 	%fd56, [%rd37+2048];
	ld.global.f64 	%fd57, [%rd37+4096];
	ld.global.f64 	%fd58, [%rd37+6144];
	ld.global.f64 	%fd59, [%rd37+8192];
	ld.global.f64 	%fd60, [%rd37+10240];
	ld.global.f64 	%fd61, [%rd37+12288];
	ld.global.f64 	%fd62, [%rd37+14336];
	add.f64 	%fd63, %fd290, %fd55;
	add.f64 	%fd64, %fd63, %fd56;
	add.f64 	%fd65, %fd64, %fd57;
	add.f64 	%fd66, %fd65, %fd58;
	add.f64 	%fd67, %fd66, %fd59;
	add.f64 	%fd68, %fd67, %fd60;
	add.f64 	%fd69, %fd68, %fd61;
	add.f64 	%fd290, %fd69, %fd62;
	sub.s64 	%rd38, %rd1, %rd105;
	setp.lt.u64 	%p4, %rd38, %rd33;
	add.s32 	%r274, %r274, 1;
	add.s64 	%rd104, %rd104, %rd33;
	sub.s32 	%r273, %r273, %r61;
	mul.wide.s32 	%rd39, %r61, 8;
	add.s64 	%rd103, %rd103, %rd39;
	@%p4 bra 	$L__BB17_42;
	bra.uni 	$L__BB17_27;
$L__BB17_29:
	setp.le.u64 	%p5, %rd1, %rd105;
	cvt.u32.u64 	%r62, %rd105;
	cvt.u32.u64 	%r63, %rd1;
	sub.s32 	%r64, %r63, %r62;
	setp.ge.s32 	%p6, %r27, %r64;
	or.pred  	%p7, %p5, %p6;
	@%p7 bra 	$L__BB17_42;
	cvt.u32.u64 	%r66, %rd15;
	cvt.u32.u64 	%r67, %rd4;
	not.b32 	%r68, %r27;
	add.s32 	%r69, %r68, %r28;
	add.s32 	%r70, %r66, %r67;
	sub.s32 	%r71, %r69, %r70;
	mul.lo.s32 	%r72, %r1, %r274;
	shl.b32 	%r73, %r72, 11;
	sub.s32 	%r74, %r71, %r73;
	shr.u32 	%r75, %r74, 8;
	add.s32 	%r34, %r75, 1;
	and.b32  	%r35, %r34, 15;
	setp.lt.u32 	%p8, %r74, 3840;
	mov.u32 	%r277, %r27;
	@%p8 bra 	$L__BB17_33;
	shr.u32 	%r76, %r273, 8;
	add.s32 	%r77, %r76, 1;
	and.b32  	%r78, %r77, 33554416;
	neg.s32 	%r275, %r78;
	mov.u32 	%r277, %r27;
$L__BB17_32:
	.pragma "nounroll";
	ld.global.f64 	%fd71, [%rd103+-16384];
	add.f64 	%fd72, %fd290, %fd71;
	ld.global.f64 	%fd73, [%rd103+-14336];
	add.f64 	%fd74, %fd72, %fd73;
	ld.global.f64 	%fd75, [%rd103+-12288];
	add.f64 	%fd76, %fd74, %fd75;
	ld.global.f64 	%fd77, [%rd103+-10240];
	add.f64 	%fd78, %fd76, %fd77;
	ld.global.f64 	%fd79, [%rd103+-8192];
	add.f64 	%fd80, %fd78, %fd79;
	ld.global.f64 	%fd81, [%rd103+-6144];
	add.f64 	%fd82, %fd80, %fd81;
	ld.global.f64 	%fd83, [%rd103+-4096];
	add.f64 	%fd84, %fd82, %fd83;
	ld.global.f64 	%fd85, [%rd103+-2048];
	add.f64 	%fd86, %fd84, %fd85;
	ld.global.f64 	%fd87, [%rd103];
	add.f64 	%fd88, %fd86, %fd87;
	ld.global.f64 	%fd89, [%rd103+2048];
	add.f64 	%fd90, %fd88, %fd89;
	ld.global.f64 	%fd91, [%rd103+4096];
	add.f64 	%fd92, %fd90, %fd91;
	ld.global.f64 	%fd93, [%rd103+6144];
	add.f64 	%fd94, %fd92, %fd93;
	ld.global.f64 	%fd95, [%rd103+8192];
	add.f64 	%fd96, %fd94, %fd95;
	ld.global.f64 	%fd97, [%rd103+10240];
	add.f64 	%fd98, %fd96, %fd97;
	ld.global.f64 	%fd99, [%rd103+12288];
	add.f64 	%fd100, %fd98, %fd99;
	ld.global.f64 	%fd101, [%rd103+14336];
	add.f64 	%fd290, %fd100, %fd101;
	add.s32 	%r277, %r277, 4096;
	add.s32 	%r275, %r275, 16;
	add.s64 	%rd103, %rd103, 32768;
	setp.ne.s32 	%p9, %r275, 0;
	@%p9 bra 	$L__BB17_32;
$L__BB17_33:
	setp.eq.s32 	%p10, %r35, 0;
	@%p10 bra 	$L__BB17_42;
	and.b32  	%r42, %r34, 7;
	setp.lt.u32 	%p11, %r35, 8;
	@%p11 bra 	$L__BB17_36;
	cvt.u64.u32 	%rd40, %r277;
	add.s64 	%rd41, %rd105, %rd40;
	shl.b64 	%rd42, %rd41, 3;
	add.s64 	%rd43, %rd2, %rd42;
	ld.global.f64 	%fd103, [%rd43];
	add.f64 	%fd104, %fd290, %fd103;
	ld.global.f64 	%fd105, [%rd43+2048];
	add.f64 	%fd106, %fd104, %fd105;
	ld.global.f64 	%fd107, [%rd43+4096];
	add.f64 	%fd108, %fd106, %fd107;
	ld.global.f64 	%fd109, [%rd43+6144];
	add.f64 	%fd110, %fd108, %fd109;
	ld.global.f64 	%fd111, [%rd43+8192];
	add.f64 	%fd112, %fd110, %fd111;
	ld.global.f64 	%fd113, [%rd43+10240];
	add.f64 	%fd114, %fd112, %fd113;
	ld.global.f64 	%fd115, [%rd43+12288];
	add.f64 	%fd116, %fd114, %fd115;
	ld.global.f64 	%fd117, [%rd43+14336];
	add.f64 	%fd290, %fd116, %fd117;
	add.s32 	%r277, %r277, 2048;
$L__BB17_36:
	setp.eq.s32 	%p12, %r42, 0;
	@%p12 bra 	$L__BB17_42;
	setp.lt.u32 	%p13, %r42, 4;
	@%p13 bra 	$L__BB17_39;
	cvt.u64.u32 	%rd44, %r277;
	add.s64 	%rd45, %rd105, %rd44;
	shl.b64 	%rd46, %rd45, 3;
	add.s64 	%rd47, %rd2, %rd46;
	ld.global.f64 	%fd119, [%rd47];
	add.f64 	%fd120, %fd290, %fd119;
	ld.global.f64 	%fd121, [%rd47+2048];
	add.f64 	%fd122, %fd120, %fd121;
	ld.global.f64 	%fd123, [%rd47+4096];
	add.f64 	%fd124, %fd122, %fd123;
	ld.global.f64 	%fd125, [%rd47+6144];
	add.f64 	%fd290, %fd124, %fd125;
	add.s32 	%r277, %r277, 1024;
$L__BB17_39:
	and.b32  	%r79, %r34, 3;
	setp.eq.s32 	%p14, %r79, 0;
	@%p14 bra 	$L__BB17_42;
	cvt.u64.u32 	%rd48, %r277;
	add.s64 	%rd49, %rd48, %rd104;
	shl.b64 	%rd50, %rd49, 3;
	add.s64 	%rd107, %rd2, %rd50;
	cvt.u16.u32 	%rs1, %r273;
	shr.u16 	%rs2, %rs1, 8;
	add.s16 	%rs3, %rs2, 1;
	cvt.u32.u16 	%r80, %rs3;
	and.b32  	%r81, %r80, 3;
	neg.s32 	%r280, %r81;
$L__BB17_41:
	.pragma "nounroll";
	ld.global.f64 	%fd126, [%rd107];
	add.f64 	%fd290, %fd290, %fd126;
	add.s64 	%rd107, %rd107, 2048;
	add.s32 	%r280, %r280, 1;
	setp.ne.s32 	%p15, %r280, 0;
	@%p15 bra 	$L__BB17_41;
$L__BB17_42:
	// begin inline asm
	mov.u32 %r82, %laneid;
	// end inline asm
	mov.b64 	%rd51, %fd290;
	mov.b64 	{%r84, %r89}, %rd51;
	mov.b32 	%r90, 1;
	mov.b32 	%r131, 31;
	mov.b32 	%r132, -1;
	// begin inline asm
	shfl.sync.down.b32 %r83, %r84, %r90, %r131, %r132;
	// end inline asm
	// begin inline asm
	shfl.sync.down.b32 %r88, %r89, %r90, %r131, %r132;
	// end inline asm
	mov.b64 	%rd52, {%r83, %r88};
	mov.b64 	%fd127, %rd52;
	setp.gt.s32 	%p16, %r82, 30;
	add.f64 	%fd128, %fd290, %fd127;
	selp.f64 	%fd129, %fd290, %fd128, %p16;
	mov.b64 	%rd53, %fd129;
	mov.b64 	{%r94, %r99}, %rd53;
	mov.b32 	%r100, 2;
	// begin inline asm
	shfl.sync.down.b32 %r93, %r94, %r100, %r131, %r132;
	// end inline asm
	// begin inline asm
	shfl.sync.down.b32 %r98, %r99, %r100, %r131, %r132;
	// end inline asm
	mov.b64 	%rd54, {%r93, %r98};
	mov.b64 	%fd130, %rd54;
	setp.gt.s32 	%p17, %r82, 29;
	add.f64 	%fd131, %fd129, %fd130;
	selp.f64 	%fd132, %fd129, %fd131, %p17;
	mov.b64 	%rd55, %fd132;
	mov.b64 	{%r104, %r109}, %rd55;
	mov.b32 	%r110, 4;
	// begin inline asm
	shfl.sync.down.b32 %r103, %r104, %r110, %r131, %r132;
	// end inline asm
	// begin inline asm
	shfl.sync.down.b32 %r108, %r109, %r110, %r131, %r132;
	// end inline asm
	mov.b64 	%rd56, {%r103, %r108};
	mov.b64 	%fd133, %rd56;
	setp.gt.s32 	%p18, %r82, 27;
	add.f64 	%fd134, %fd132, %fd133;
	selp.f64 	%fd135, %fd132, %fd134, %p18;
	mov.b64 	%rd57, %fd135;
	mov.b64 	{%r114, %r119}, %rd57;
	mov.b32 	%r120, 8;
	// begin inline asm
	shfl.sync.down.b32 %r113, %r114, %r120, %r131, %r132;
	// end inline asm
	// begin inline asm
	shfl.sync.down.b32 %r118, %r119, %r120, %r131, %r132;
	// end inline asm
	mov.b64 	%rd58, {%r113, %r118};
	mov.b64 	%fd136, %rd58;
	setp.gt.s32 	%p19, %r82, 23;
	add.f64 	%fd137, %fd135, %fd136;
	selp.f64 	%fd138, %fd135, %fd137, %p19;
	mov.b64 	%rd59, %fd138;
	mov.b64 	{%r124, %r129}, %rd59;
	mov.b32 	%r130, 16;
	// begin inline asm
	shfl.sync.down.b32 %r123, %r124, %r130, %r131, %r132;
	// end inline asm
	// begin inline asm
	shfl.sync.down.b32 %r128, %r129, %r130, %r131, %r132;
	// end inline asm
	mov.b64 	%rd60, {%r123, %r128};
	mov.b64 	%fd139, %rd60;
	setp.gt.s32 	%p20, %r82, 15;
	add.f64 	%fd37, %fd138, %fd139;
	selp.f64 	%fd291, %fd138, %fd37, %p20;
	setp.ne.s32 	%p21, %r82, 0;
	@%p21 bra 	$L__BB17_44;
	shr.u32 	%r133, %r27, 2;
	and.b32  	%r134, %r133, 248;
	mov.u32 	%r135, _ZZN3cub18CUB_300001_SM_10006detail6reduce18DeviceReduceKernelINS2_10policy_hubIdy11add_functorIdEE10Policy1000EN6thrust24THRUST_300001_SM_1000_NS6detail15normal_iteratorINSA_10device_ptrIdEEEEyS6_dN4cuda3std3__410__identityEEEvT0_PT3_T1_NS0_13GridEvenShareISN_EET2_T4_E12temp_storage;
	add.s32 	%r136, %r135, %r134;
	st.shared.f64 	[%r136+8], %fd37;
$L__BB17_44:
	bar.sync 	0;
	setp.ne.s32 	%p22, %r27, 0;
	@%p22 bra 	$L__BB17_46;
	ld.shared.f64 	%fd140, [_ZZN3cub18CUB_300001_SM_10006detail6reduce18DeviceReduceKernelINS2_10policy_hubIdy11add_functorIdEE10Policy1000EN6thrust24THRUST_300001_SM_1000_NS6detail15normal_iteratorINSA_10device_ptrIdEEEEyS6_dN4cuda3std3__410__identityEEEvT0_PT3_T1_NS0_13GridEvenShareISN_EET2_T4_E12temp_storage+16];
	add.f64 	%fd141, %fd291, %fd140;
	ld.shared.f64 	%fd142, [_ZZN3cub18CUB_300001_SM_10006detail6reduce18DeviceReduceKernelINS2_10policy_hubIdy11add_functorIdEE10Policy1000EN6thrust24THRUST_300001_SM_1000_NS6detail15normal_iteratorINSA_10device_ptrIdEEEEyS6_dN4cuda3std3__410__identityEEEvT0_PT3_T1_NS0_13GridEvenShareISN_EET2_T4_E12temp_storage+24];
	add.f64 	%fd143, %fd141, %fd142;
	ld.shared.f64 	%fd144, [_ZZN3cub18CUB_300001_SM_10006detail6reduce18DeviceReduceKernelINS2_10policy_hubIdy11add_functorIdEE10Policy1000EN6thrust24THRUST_300001_SM_1000_NS6detail15normal_iteratorINSA_10device_ptrIdEEEEyS6_dN4cuda3std3__410__identityEEEvT0_PT3_T1_NS0_13GridEvenShareISN_EET2_T4_E12temp_storage+32];
	add.f64 	%fd145, %fd143, %fd144;
	ld.shared.f64 	%fd146, [_ZZN3cub18CUB_300001_SM_10006detail6reduce18DeviceReduceKernelINS2_10policy_hubIdy11add_functorIdEE10Policy1000EN6thrust24THRUST_300001_SM_1000_NS6detail15normal_iteratorINSA_10device_ptrIdEEEEyS6_dN4cuda3std3__410__identityEEEvT0_PT3_T1_NS0_13GridEvenShareISN_EET2_T4_E12temp_storage+40];
	add.f64 	%fd147, %fd145, %fd146;
	ld.shared.f64 	%fd148, [_ZZN3cub18CUB_300001_SM_10006detail6reduce18DeviceReduceKernelINS2_10policy_hubIdy11add_functorIdEE10Policy1000EN6thrust24THRUST_300001_SM_1000_NS6detail15normal_iteratorINSA_10device_ptrIdEEEEyS6_dN4cuda3std3__410__identityEEEvT0_PT3_T1_NS0_13GridEvenShareISN_EET2_T4_E12temp_storage+48];
	add.f64 	%fd149, %fd147, %fd148;
	ld.shared.f64 	%fd150, [_ZZN3cub18CUB_300001_SM_10006detail6reduce18DeviceReduceKernelINS2_10policy_hubIdy11add_functorIdEE10Policy1000EN6thrust24THRUST_300001_SM_1000_NS6detail15normal_iteratorINSA_10device_ptrIdEEEEyS6_dN4cuda3std3__410__identityEEEvT0_PT3_T1_NS0_13GridEvenShareISN_EET2_T4_E12temp_storage+56];
	add.f64 	%fd151, %fd149, %fd150;
	ld.shared.f64 	%fd152, [_ZZN3cub18CUB_300001_SM_10006detail6reduce18DeviceReduceKernelINS2_10policy_hubIdy11add_functorIdEE10Policy1000EN6thrust24THRUST_300001_SM_1000_NS6detail15normal_iteratorINSA_10device_ptrIdEEEEyS6_dN4cuda3std3__410__identityEEEvT0_PT3_T1_NS0_13GridEvenShareISN_EET2_T4_E12temp_storage+64];
	add.f64 	%fd291, %fd151, %fd152;
$L__BB17_46:
	mov.u32 	%r264, %tid.x;
	setp.ne.s32 	%p56, %r264, 0;
	@%p56 bra 	$L__BB17_48;
	ld.param.u64 	%rd101, [_ZN3cub18CUB_300001_SM_10006detail6reduce18DeviceReduceKernelINS2_10policy_hubIdy11add_functorIdEE10Policy1000EN6thrust24THRUST_300001_SM_1000_NS6detail15normal_iteratorINSA_10device_ptrIdEEEEyS6_dN4cuda3std3__410__identityEEEvT0_PT3_T1_NS0_13GridEvenShareISN_EET2_T4__param_1];
	cvta.to.global.u64 	%rd98, %rd101;
	mul.wide.u32 	%rd99, %r2, 8;
	add.s64 	%rd100, %rd98, %rd99;
	st.global.f64 	[%rd100], %fd291;
$L__BB17_48:
	ret;

}
	// .globl	_ZN3cub18CUB_300001_SM_10006detail6reduce28DeviceReduceSingleTileKernelINS2_10policy_hubIdy11add_functorIdEE10Policy1000EPdS9_iS6_ddN4cuda3std3__410__identityEEEvT0_T1_T2_T3_T4_T6_
.visible .entry _ZN3cub18CUB_300001_SM_10006detail6reduce28DeviceReduceSingleTileKernelINS2_10policy_hubIdy11add_functorIdEE10Policy1000EPdS9_iS6_ddN4cuda3std3__410__identityEEEvT0_T1_T2_T3_T4_T6_(
	.param .u64 .ptr .align 1 _ZN3cub18CUB_300001_SM_10006detail6reduce28DeviceReduceSingleTileKernelINS2_10policy_hubIdy11add_functorIdEE10Policy1000EPdS9_iS6_ddN4cuda3std3__410__identityEEEvT0_T1_T2_T3_T4_T6__param_0,
	.param .u64 .ptr .align 1 _ZN3cub18CUB_300001_SM_10006detail6reduce28DeviceReduceSingleTileKernelINS2_10policy_hubIdy11add_functorIdEE10Policy1000EPdS9_iS6_ddN4cuda3std3__410__identityEEEvT0_T1_T2_T3_T4_T6__param_1,
	.param .u32 _ZN3cub18CUB_300001_SM_10006detail6reduce28DeviceReduceSingleTileKernelINS2_10policy_hubIdy11add_functorIdEE10Policy1000EPdS9_iS6_ddN4cuda3std3__410__identityEEEvT0_T1_T2_T3_T4_T6__param_2,
	.param .align 1 .b8 _ZN3cub18CUB_300001_SM_10006detail6reduce28DeviceReduceSingleTileKernelINS2_10policy_hubIdy11add_functorIdEE10Policy1000EPdS9_iS6_ddN4cuda3std3__410__identityEEEvT0_T1_T2_T3_T4_T6__param_3[1],
	.param .f64 _ZN3cub18CUB_300001_SM_10006detail6reduce28DeviceReduceSingleTileKernelINS2_10policy_hubIdy11add_functorIdEE10Policy1000EPdS9_iS6_ddN4cuda3std3__410__identityEEEvT0_T1_T2_T3_T4_T6__param_4,
	.param .align 1 .b8 _ZN3cub18CUB_300001_SM_10006detail6reduce28DeviceReduceSingleTileKernelINS2_10policy_hubIdy11add_functorIdEE10Policy1000EPdS9_iS6_ddN4cuda3std3__410__identityEEEvT0_T1_T2_T3_T4_T6__param_5[1]
)
.maxntid 256
.minnctapersm 1
{
	.reg .pred 	%p<97>;
	.reg .b32 	%r<472>;
	.reg .b64 	%rd<206>;
	.reg .b64 	%fd<355>;
	// demoted variable
	.shared .align 8 .b8 _ZZN3cub18CUB_300001_SM_10006detail6reduce28DeviceReduceSingleTileKernelINS2_10policy_hubIdy11add_functorIdEE10Policy1000EPdS9_iS6_ddN4cuda3std3__410__identityEEEvT0_T1_T2_T3_T4_T6_E12temp_storage[80];
	ld.param.u64 	%rd15, [_ZN3cub18CUB_300001_SM_10006detail6reduce28DeviceReduceSingleTileKernelINS2_10policy_hubIdy11add_functorIdEE10Policy1000EPdS9_iS6_ddN4cuda3std3__410__identityEEEvT0_T1_T2_T3_T4_T6__param_0];
	ld.param.u64 	%rd16, [_ZN3cub18CUB_300001_SM_10006detail6reduce28DeviceReduceSingleTileKernelINS2_10policy_hubIdy11add_functorIdEE10Policy1000EPdS9_iS6_ddN4cuda3std3__410__identityEEEvT0_T1_T2_T3_T4_T6__param_1];
	ld.param.u32 	%r68, [_ZN3cub18CUB_300001_SM_10006detail6reduce28DeviceReduceSingleTileKernelINS2_10policy_hubIdy11add_functorIdEE10Policy1000EPdS9_iS6_ddN4cuda3std3__410__identityEEEvT0_T1_T2_T3_T4_T6__param_2];
	ld.param.f64 	%fd58, [_ZN3cub18CUB_300001_SM_10006detail6reduce28DeviceReduceSingleTileKernelINS2_10policy_hubIdy11add_functorIdEE10Policy1000EPdS9_iS6_ddN4cuda3std3__410__identityEEEvT0_T1_T2_T3_T4_T6__param_4];
	cvta.to.global.u64 	%rd1, %rd16;
	setp.ne.s32 	%p1, %r68, 0;
	@%p1 bra 	$L__BB18_3;
	mov.u32 	%r445, %tid.x;
	setp.ne.s32 	%p96, %r445, 0;
	@%p96 bra 	$L__BB18_74;
	st.global.f64 	[%rd1], %fd58;
	bra.uni 	$L__BB18_74;
$L__BB18_3:
	and.b64  	%rd17, %rd15, 31;
	setp.ne.s64 	%p2, %rd17, 0;
	@%p2 bra 	$L__BB18_38;
	setp.gt.s32 	%p49, %r68, 2047;
	@%p49 bra 	$L__BB18_22;
	mov.u32 	%r1, %tid.x;
	setp.ge.s32 	%p66, %r1, %r68;
	mov.f64 	%fd333, 0d0000000000000000;
	mov.u32 	%r449, %r1;
	@%p66 bra 	$L__BB18_7;
	mul.wide.u32 	%rd169, %r1, 8;
	add.s64 	%rd168, %rd15, %rd169;
	// begin inline asm
	ld.global.nc.u64 %rd167, [%rd168];
	// end inline asm
	mov.b64 	%fd333, %rd167;
	add.s32 	%r449, %r1, 256;
$L__BB18_7:
	setp.ge.s32 	%p67, %r449, %r68;
	@%p67 bra 	$L__BB18_13;
	not.b32 	%r321, %r449;
	add.s32 	%r4, %r68, %r321;
	and.b32  	%r322, %r4, 768;
	setp.eq.s32 	%p68, %r322, 768;
	@%p68 bra 	$L__BB18_11;
	mul.wide.u32 	%rd170, %r449, 8;
	add.s64 	%rd202, %rd15, %rd170;
	shr.u32 	%r323, %r4, 8;
	add.s32 	%r324, %r323, 1;
	and.b32  	%r325, %r324, 3;
	neg.s32 	%r447, %r325;
$L__BB18_10:
	.pragma "nounroll";
	// begin inline asm
	ld.global.nc.u64 %rd171, [%rd202];
	// end inline asm
	mov.b64 	%fd259, %rd171;
	add.f64 	%fd333, %fd333, %fd259;
	add.s32 	%r449, %r449, 256;
	add.s64 	%rd202, %rd202, 2048;
	add.s32 	%r447, %r447, 1;
	setp.ne.s32 	%p69, %r447, 0;
	@%p69 bra 	$L__BB18_10;
$L__BB18_11:
	setp.lt.u32 	%p70, %r4, 768;
	@%p70 bra 	$L__BB18_13;
$L__BB18_12:
	mul.wide.s32 	%rd181, %r449, 8;
	add.s64 	%rd174, %rd15, %rd181;
	// begin inline asm
	ld.global.nc.u64 %rd173, [%rd174];
	// end inline asm
	mov.b64 	%fd260, %rd173;
	add.f64 	%fd261, %fd333, %fd260;
	add.s64 	%rd176, %rd174, 2048;
	// begin inline asm
	ld.global.nc.u64 %rd175, [%rd176];
	// end inline asm
	mov.b64 	%fd262, %rd175;
	add.f64 	%fd263, %fd261, %fd262;
	add.s64 	%rd178, %rd174, 4096;
	// begin inline asm
	ld.global.nc.u64 %rd177, [%rd178];
	// end inline asm
	mov.b64 	%fd264, %rd177;
	add.f64 	%fd265, %fd263, %fd264;
	add.s64 	%rd180, %rd174, 6144;
	// begin inline asm
	ld.global.nc.u64 %rd179, [%rd180];
	// end inline asm
	mov.b64 	%fd266, %rd179;
	add.f64 	%fd333, %fd265, %fd266;
	add.s32 	%r449, %r449, 1024;
	setp.lt.s32 	%p71, %r449, %r68;
	@%p71 bra 	$L__BB18_12;
$L__BB18_13:
	setp.lt.s32 	%p72, %r68, 256;
	@%p72 bra 	$L__BB18_18;
	// begin inline asm
	mov.u32 %r389, %laneid;
	// end inline asm
	mov.b64 	%rd192, %fd333;
	mov.b64 	{%r391, %r396}, %rd192;
	mov.b32 	%r397, 1;
	mov.b32 	%r438, 31;
	mov.b32 	%r439, -1;
	// begin inline asm
	shfl.sync.down.b32 %r390, %r391, %r397, %r438, %r439;
	// end inline asm
	// begin inline asm
	shfl.sync.down.b32 %r395, %r396, %r397, %r438, %r439;
	// end inline asm
	mov.b64 	%rd193, {%r390, %r395};
	mov.b64 	%fd301, %rd193;
	setp.gt.s32 	%p88, %r389, 30;
	add.f64 	%fd302, %fd333, %fd301;
	selp.f64 	%fd303, %fd333, %fd302, %p88;
	mov.b64 	%rd194, %fd303;
	mov.b64 	{%r401, %r406}, %rd194;
	mov.b32 	%r407, 2;
	// begin inline asm
	shfl.sync.down.b32 %r400, %r401, %r407, %r438, %r439;
	// end inline asm
	// begin inline asm
	shfl.sync.down.b32 %r405, %r406, %r407, %r438, %r439;
	// end inline asm
	mov.b64 	%rd195, {%r400, %r405};
	mov.b64 	%fd304, %rd195;
	setp.gt.s32 	%p89, %r389, 29;
	add.f64 	%fd305, %fd303, %fd304;
	selp.f64 	%fd306, %fd303, %fd305, %p89;
	mov.b64 	%rd196, %fd306;
	mov.b64 	{%r411, %r416}, %rd196;
	mov.b32 	%r417, 4;
	// begin inline asm
	shfl.sync.down.b32 %r410, %r411, %r417, %r438, %r439;
	// end inline asm
	// begin inline asm
	shfl.sync.down.b32 %r415, %r416, %r417, %r438, %r439;
	// end inline asm
	mov.b64 	%rd197, {%r410, %r415};
	mov.b64 	%fd307, %rd197;
	setp.gt.s32 	%p90, %r389, 27;
	add.f64 	%fd308, %fd306, %fd307;
	selp.f64 	%fd309, %fd306, %fd308, %p90;
	mov.b64 	%rd198, %fd309;
	mov.b64 	{%r421, %r426}, %rd198;
	mov.b32 	%r427, 8;
	// begin inline asm
	shfl.sync.down.b32 %r420, %r421, %r427, %r438, %r439;
	// end inline asm
	// begin inline asm
	shfl.sync.down.b32 %r425, %r426, %r427, %r438, %r439;
	// end inline asm
	mov.b64 	%rd199, {%r420, %r425};
	mov.b64 	%fd310, %rd199;
	setp.gt.s32 	%p91, %r389, 23;
	add.f64 	%fd311, %fd309, %fd310;
	selp.f64 	%fd312, %fd309, %fd311, %p91;
	mov.b64 	%rd200, %fd312;
	mov.b64 	{%r431, %r436}, %rd200;
	mov.b32 	%r437, 16;
	// begin inline asm
	shfl.sync.down.b32 %r430, %r431, %r437, %r438, %r439;
	// end inline asm
	// begin inline asm
	shfl.sync.down.b32 %r435, %r436, %r437, %r438, %r439;
	// end inline asm
	mov.b64 	%rd201, {%r430, %r435};
	mov.b64 	%fd313, %rd201;
	setp.gt.s32 	%p92, %r389, 15;
	add.f64 	%fd10, %fd312, %fd313;
	selp.f64 	%fd354, %fd312, %fd10, %p92;
	setp.ne.s32 	%p93, %r389, 0;
	@%p93 bra 	$L__BB18_16;
	shr.u32 	%r440, %r1, 2;
	and.b32  	%r441, %r440, 248;
	mov.u32 	%r442, _ZZN3cub18CUB_300001_SM_10006detail6reduce28DeviceReduceSingleTileKernelINS2_10policy_hubIdy11add_functorIdEE10Policy1000EPdS9_iS6_ddN4cuda3std3__410__identityEEEvT0_T1_T2_T3_T4_T6_E12temp_storage;
	add.s32 	%r443, %r442, %r441;
	st.shared.f64 	[%r443+8], %fd10;
$L__BB18_16:
	bar.sync 	0;
	setp.ne.s32 	%p94, %r1, 0;
	@%p94 bra 	$L__BB18_72;
	ld.shared.f64 	%fd314, [_ZZN3cub18CUB_300001_SM_10006detail6reduce28DeviceReduceSingleTileKernelINS2_10policy_hubIdy11add_functorIdEE10Policy1000EPdS9_iS6_ddN4cuda3std3__410__identityEEEvT0_T1_T2_T3_T4_T6_E12temp_storage+16];
	add.f64 	%fd315, %fd354, %fd314;
	ld.shared.f64 	%fd316, [_ZZN3cub18CUB_300001_SM_10006detail6reduce28DeviceReduceSingleTileKernelINS2_10policy_hubIdy11add_functorIdEE10Policy1000EPdS9_iS6_ddN4cuda3std3__410__identityEEEvT0_T1_T2_T3_T4_T6_E12temp_storage+24];
	add.f64 	%fd317, %fd315, %fd316;
	ld.shared.f64 	%fd318, [_ZZN3cub18CUB_300001_SM_10006detail6reduce28DeviceReduceSingleTileKernelINS2_10policy_hubIdy11add_functorIdEE10Policy1000EPdS9_iS6_ddN4cuda3std3__410__identityEEEvT0_T1_T2_T3_T4_T6_E12temp_storage+32];
	add.f64 	%fd319, %fd317, %fd318;
	ld.shared.f64 	%fd320, [_ZZN3cub18CUB_300001_SM_10006detail6reduce28DeviceReduceSingleTileKernelINS2_10policy_hubIdy11add_functorIdEE10Policy1000EPdS9_iS6_ddN4cuda3std3__410__identityEEEvT0_T1_T2_T3_T4_T6_E12temp_storage+40];
	add.f64 	%fd321, %fd319, %fd320;
	ld.shared.f64 	%fd322, [_ZZN3cub18CUB_300001_SM_10006detail6reduce28DeviceReduceSingleTileKernelINS2_10policy_hubIdy11add_functorIdEE10Policy1000EPdS9_iS6_ddN4cuda3std3__410__identityEEEvT0_T1_T2_T3_T4_T6_E12temp_storage+48];
	add.f64 	%fd323, %fd321, %fd322;
	ld.shared.f64 	%fd324, [_ZZN3cub18CUB_300001_SM_10006detail6reduce28DeviceReduceSingleTileKernelINS2_10policy_hubIdy11add_functorIdEE10Policy1000EPdS9_iS6_ddN4cuda3std3__410__identityEEEvT0_T1_T2_T3_T4_T6_E12temp_storage+56];
	add.f64 	%fd325, %fd323, %fd324;
	ld.shared.f64 	%fd326, [_ZZN3cub18CUB_300001_SM_10006detail6reduce28DeviceReduceSingleTileKernelINS2_10policy_hubIdy11add_functorIdEE10Policy1000EPdS9_iS6_ddN4cuda3std3__410__identityEEEvT0_T1_T2_T3_T4_T6_E12temp_storage+64];
	add.f64 	%fd354, %fd325, %fd326;
	bra.uni 	$L__BB18_72;
$L__BB18_18:
	// begin inline asm
	mov.u32 %r326, %laneid;
	// end inline asm
	and.b32  	%r377, %r1, 992;
	add.s32 	%r378, %r377, 32;
	setp.gt.s32 	%p73, %r378, %r68;
	not.b32 	%r379, %r377;
	add.s32 	%r380, %r68, %r379;
	selp.b32 	%r375, %r380, 31, %p73;
	mov.b64 	%rd182, %fd333;
	mov.b64 	{%r328, %r333}, %rd182;
	mov.b32 	%r334, 1;
	mov.b32 	%r376, -1;
	// begin inline asm
	shfl.sync.down.b32 %r327, %r328, %r334, %r375, %r376;
	// end inline asm
	// begin inline asm
	shfl.sync.down.b32 %r332, %r333, %r334, %r375, %r376;
	// end inline asm
	mov.b64 	%rd183, {%r327, %r332};
	mov.b64 	%fd267, %rd183;
	setp.lt.s32 	%p74, %r326, %r375;
	add.f64 	%fd268, %fd333, %fd267;
	selp.f64 	%fd269, %fd268, %fd333, %p74;
	mov.b64 	%rd184, %fd269;
	mov.b64 	{%r338, %r343}, %rd184;
	mov.b32 	%r344, 2;
	// begin inline asm
	shfl.sync.down.b32 %r337, %r338, %r344, %r375, %r376;
	// end inline asm
	// begin inline asm
	shfl.sync.down.b32 %r342, %r343, %r344, %r375, %r376;
	// end inline asm
	mov.b64 	%rd185, {%r337, %r342};
	mov.b64 	%fd270, %rd185;
	add.s32 	%r381, %r326, 2;
	setp.gt.s32 	%p75, %r381, %r375;
	add.f64 	%fd271, %fd269, %fd270;
	selp.f64 	%fd272, %fd269, %fd271, %p75;
	mov.b64 	%rd186, %fd272;
	mov.b64 	{%r348, %r353}, %rd186;
	mov.b32 	%r354, 4;
	// begin inline asm
	shfl.sync.down.b32 %r347, %r348, %r354, %r375, %r376;
	// end inline asm
	// begin inline asm
	shfl.sync.down.b32 %r352, %r353, %r354, %r375, %r376;
	// end inline asm
	mov.b64 	%rd187, {%r347, %r352};
	mov.b64 	%fd273, %rd187;
	add.s32 	%r382, %r326, 4;
	setp.gt.s32 	%p76, %r382, %r375;
	add.f64 	%fd274, %fd272, %fd273;
	selp.f64 	%fd275, %fd272, %fd274, %p76;
	mov.b64 	%rd188, %fd275;
	mov.b64 	{%r358, %r363}, %rd188;
	mov.b32 	%r364, 8;
	// begin inline asm
	shfl.sync.down.b32 %r357, %r358, %r364, %r375, %r376;
	// end inline asm
	// begin inline asm
	shfl.sync.down.b32 %r362, %r363, %r364, %r375, %r376;
	// end inline asm
	mov.b64 	%rd189, {%r357, %r362};
	mov.b64 	%fd276, %rd189;
	add.s32 	%r383, %r326, 8;
	setp.gt.s32 	%p77, %r383, %r375;
	add.f64 	%fd277, %fd275, %fd276;
	selp.f64 	%fd278, %fd275, %fd277, %p77;
	mov.b64 	%rd190, %fd278;
	mov.b64 	{%r368, %r373}, %rd190;
	mov.b32 	%r374, 16;
	// begin inline asm
	shfl.sync.down.b32 %r367, %r368, %r374, %r375, %r376;
	// end inline asm
	// begin inline asm
	shfl.sync.down.b32 %r372, %r373, %r374, %r375, %r376;
	// end inline asm
	mov.b64 	%rd191, {%r367, %r372};
	mov.b64 	%fd279, %rd191;
	add.s32 	%r384, %r326, 16;
	setp.gt.s32 	%p78, %r384, %r375;
	add.f64 	%fd280, %fd278, %fd279;
	selp.f64 	%fd354, %fd278, %fd280, %p78;
	setp.ne.s32 	%p79, %r326, 0;
	@%p79 bra 	$L__BB18_20;
	shr.u32 	%r385, %r1, 2;
	and.b32  	%r386, %r385, 248;
	mov.u32 	%r387, _ZZN3cub18CUB_300001_SM_10006detail6reduce28DeviceReduceSingleTileKernelINS2_10policy_hubIdy11add_functorIdEE10Policy1000EPdS9_iS6_ddN4cuda3std3__410__identityEEEvT0_T1_T2_T3_T4_T6_E12temp_storage;
	add.s32 	%r388, %r387, %r386;
	st.shared.f64 	[%r388+8], %fd354;
$L__BB18_20:
	bar.sync 	0;
	setp.ne.s32 	%p80, %r1, 0;
	@%p80 bra 	$L__BB18_72;
	setp.gt.s32 	%p81, %r68, 32;
	ld.shared.f64 	%fd281, [_ZZN3cub18CUB_300001_SM_10006detail6reduce28DeviceReduceSingleTileKernelINS2_10policy_hubIdy11add_functorIdEE10Policy1000EPdS9_iS6_ddN4cuda3std3__410__identityEEEvT0_T1_T2_T3_T4_T6_E12temp_storage+16];
	add.f64 	%fd282, %fd354, %fd281;
	selp.f64 	%fd283, %fd282, %fd354, %p81;
	setp.gt.s32 	%p82, %r68, 64;
	ld.shared.f64 	%fd284, [_ZZN3cub18CUB_300001_SM_10006detail6reduce28DeviceReduceSingleTileKernelINS2_10policy_hubIdy11add_functorIdEE10Policy1000EPdS9_iS6_ddN4cuda3std3__410__identityEEEvT0_T1_T2_T3_T4_T6_E12temp_storage+24];
	add.f64 	%fd285, %fd284, %fd283;
	selp.f64 	%fd286, %fd285, %fd283, %p82;
	setp.gt.s32 	%p83, %r68, 96;
	ld.shared.f64 	%fd287, [_ZZN3cub18CUB_300001_SM_10006detail6reduce28DeviceReduceSingleTileKernelINS2_10policy_hubIdy11add_functorIdEE10Policy1000EPdS9_iS6_ddN4cuda3std3__410__identityEEEvT0_T1_T2_T3_T4_T6_E12temp_storage+32];
	add.f64 	%fd288, %fd287, %fd286;
	selp.f64 	%fd289, %fd288, %fd286, %p83;
	setp.gt.s32 	%p84, %r68, 128;
	ld.shared.f64 	%fd290, [_ZZN3cub18CUB_300001_SM_10006detail6reduce28DeviceReduceSingleTileKernelINS2_10policy_hubIdy11add_functorIdEE10Policy1000EPdS9_iS6_ddN4cuda3std3__410__identityEEEvT0_T1_T2_T3_T4_T6_E12temp_storage+40];
	add.f64 	%fd291, %fd290, %fd289;
	selp.f64 	%fd292, %fd291, %fd289, %p84;
	setp.gt.s32 	%p85, %r68, 160;
	ld.shared.f64 	%fd293, [_ZZN3cub18CUB_300001_SM_10006detail6reduce28DeviceReduceSingleTileKernelINS2_10policy_hubIdy11add_functorIdEE10Policy1000EPdS9_iS6_ddN4cuda3std3__410__identityEEEvT0_T1_T2_T3_T4_T6_E12temp_storage+48];
	add.f64 	%fd294, %fd293, %fd292;
	selp.f64 	%fd295, %fd294, %fd292, %p85;
	setp.gt.s32 	%p86, %r68, 192;
	ld.shared.f64 	%fd296, [_ZZN3cub18CUB_300001_SM_10006detail6reduce28DeviceReduceSingleTileKernelINS2_10policy_hubIdy11add_functorIdEE10Policy1000EPdS9_iS6_ddN4cuda3std3__410__identityEEEvT0_T1_T2_T3_T4_T6_E12temp_storage+56];
	add.f64 	%fd297, %fd296, %fd295;
	selp.f64 	%fd298, %fd297, %fd295, %p86;
	setp.gt.s32 	%p87, %r68, 224;
	ld.shared.f64 	%fd299, [_ZZN3cub18CUB_300001_SM_10006detail6reduce28DeviceReduceSingleTileKernelINS2_10policy_hubIdy11add_functorIdEE10Policy1000EPdS9_iS6_ddN4cuda3std3__410__identityEEEvT0_T1_T2_T3_T4_T6_E12temp_storage+64];
	add.f64 	%fd300, %fd299, %fd298;
	selp.f64 	%fd354, %fd300, %fd298, %p87;
	bra.uni 	$L__BB18_72;
$L__BB18_22:
	mov.u32 	%r13, %tid.x;
	shl.b32 	%r14, %r13, 2;
	mul.wide.u32 	%rd126, %r14, 8;
	add.s64 	%rd116, %rd15, %rd126;
	// begin inline asm
	ld.global.nc.v2.u64 {%rd114, %rd115}, [%rd116];
	// end inline asm
	add.s64 	%rd119, %rd116, 16;
	// begin inline asm
	ld.global.nc.v2.u64 {%rd117, %rd118}, [%rd119];
	// end inline asm
	mov.b64 	%fd193, %rd114;
	mov.b64 	%fd194, %rd115;
	mov.b64 	%fd195, %rd117;
	mov.b64 	%fd196, %rd118;
	add.s64 	%rd122, %rd116, 8192;
	// begin inline asm
	ld.global.nc.v2.u64 {%rd120, %rd121}, [%rd122];
	// end inline asm
	add.s64 	%rd125, %rd116, 8208;
	// begin inline asm
	ld.global.nc.v2.u64 {%rd123, %rd124}, [%rd125];
	// end inline asm
	mov.b64 	%fd197, %rd120;
	mov.b64 	%fd198, %rd121;
	mov.b64 	%fd199, %rd123;
	mov.b64 	%fd200, %rd124;
	add.f64 	%fd201, %fd193, %fd194;
	add.f64 	%fd202, %fd201, %fd195;
	add.f64 	%fd203, %fd202, %fd196;
	add.f64 	%fd204, %fd203, %fd197;
	add.f64 	%fd205, %fd204, %fd198;
	add.f64 	%fd206, %fd205, %fd199;
	add.f64 	%fd340, %fd206, %fd200;
	setp.lt.u32 	%p50, %r68, 4096;
	mov.b32 	%r452, 2048;
	@%p50 bra 	$L__BB18_26;
	add.s32 	%r15, %r68, -2048;
	mov.b32 	%r452, 2048;
$L__BB18_24:
	add.s32 	%r258, %r452, %r14;
	mul.wide.u32 	%rd139, %r258, 8;
	add.s64 	%rd129, %rd15, %rd139;
	// begin inline asm
	ld.global.nc.v2.u64 {%rd127, %rd128}, [%rd129];
	// end inline asm
	add.s64 	%rd132, %rd129, 16;
	// begin inline asm
	ld.global.nc.v2.u64 {%rd130, %rd131}, [%rd132];
	// end inline asm
	mov.b64 	%fd207, %rd127;
	mov.b64 	%fd208, %rd128;
	mov.b64 	%fd209, %rd130;
	mov.b64 	%fd210, %rd131;
	add.s64 	%rd135, %rd129, 8192;
	// begin inline asm
	ld.global.nc.v2.u64 {%rd133, %rd134}, [%rd135];
	// end inline asm
	add.s64 	%rd138, %rd129, 8208;
	// begin inline asm
	ld.global.nc.v2.u64 {%rd136, %rd137}, [%rd138];
	// end inline asm
	mov.b64 	%fd211, %rd133;
	mov.b64 	%fd212, %rd134;
	mov.b64 	%fd213, %rd136;
	mov.b64 	%fd214, %rd137;
	add.f64 	%fd215, %fd340, %fd207;
	add.f64 	%fd216, %fd215, %fd208;
	add.f64 	%fd217, %fd216, %fd209;
	add.f64 	%fd218, %fd217, %fd210;
	add.f64 	%fd219, %fd218, %fd211;
	add.f64 	%fd220, %fd219, %fd212;
	add.f64 	%fd221, %fd220, %fd213;
	add.f64 	%fd340, %fd221, %fd214;
	sub.s32 	%r259, %r68, %r452;
	setp.lt.s32 	%p51, %r259, 2048;
	@%p51 bra 	$L__BB18_34;
	add.s32 	%r452, %r452, 2048;
	setp.le.s32 	%p52, %r452, %r15;
	@%p52 bra 	$L__BB18_24;
$L__BB18_26:
	setp.le.s32 	%p53, %r68, %r452;
	@%p53 bra 	$L__BB18_34;
	sub.s32 	%r19, %r68, %r452;
	setp.ge.s32 	%p54, %r13, %r19;
	@%p54 bra 	$L__BB18_34;
	not.b32 	%r260, %r13;
	add.s32 	%r261, %r68, %r260;
	sub.s32 	%r20, %r261, %r452;
	and.b32  	%r262, %r20, 768;
	setp.eq.s32 	%p55, %r262, 768;
	mov.u32 	%r456, %r13;
	@%p55 bra 	$L__BB18_31;
	add.s32 	%r454, %r13, %r452;
	shr.u32 	%r263, %r20, 8;
	add.s32 	%r264, %r263, 1;
	and.b32  	%r265, %r264, 3;
	neg.s32 	%r453, %r265;
	mov.u32 	%r456, %r13;
$L__BB18_30:
	.pragma "nounroll";
	mul.wide.u32 	%rd142, %r454, 8;
	add.s64 	%rd141, %rd15, %rd142;
	// begin inline asm
	ld.global.nc.u64 %rd140, [%rd141];
	// end inline asm
	mov.b64 	%fd223, %rd140;
	add.f64 	%fd340, %fd340, %fd223;
	add.s32 	%r456, %r456, 256;
	add.s32 	%r454, %r454, 256;
	add.s32 	%r453, %r453, 1;
	setp.ne.s32 	%p56, %r453, 0;
	@%p56 bra 	$L__BB18_30;
$L__BB18_31:
	setp.lt.u32 	%p57, %r20, 768;
	@%p57 bra 	$L__BB18_34;
	cvt.u64.u32 	%rd143, %r456;
	cvt.u64.u32 	%rd144, %r452;
	add.s64 	%rd145, %rd143, %rd144;
	shl.b64 	%rd146, %rd145, 3;
	add.s64 	%rd147, %rd146, %rd15;
	add.s64 	%rd203, %rd147, 4096;
	add.s32 	%r457, %r456, %r452;
$L__BB18_33:
	mul.wide.u32 	%rd156, %r457, 8;
	add.s64 	%rd149, %rd15, %rd156;
	// begin inline asm
	ld.global.nc.u64 %rd148, [%rd149];
	// end inline asm
	mov.b64 	%fd224, %rd148;
	add.f64 	%fd225, %fd340, %fd224;
	add.s64 	%rd151, %rd203, -2048;
	// begin inline asm
	ld.global.nc.u64 %rd150, [%rd151];
	// end inline asm
	mov.b64 	%fd226, %rd150;
	add.f64 	%fd227, %fd225, %fd226;
	// begin inline asm
	ld.global.nc.u64 %rd152, [%rd203];
	// end inline asm
	mov.b64 	%fd228, %rd152;
	add.f64 	%fd229, %fd227, %fd228;
	add.s64 	%rd155, %rd203, 2048;
	// begin inline asm
	ld.global.nc.u64 %rd154, [%rd155];
	// end inline asm
	mov.b64 	%fd230, %rd154;
	add.f64 	%fd340, %fd229, %fd230;
	add.s32 	%r456, %r456, 1024;
	add.s64 	%rd203, %rd203, 8192;
	add.s32 	%r457, %r457, 1024;
	setp.lt.s32 	%p58, %r456, %r19;
	@%p58 bra 	$L__BB18_33;
$L__BB18_34:
	// begin inline asm
	mov.u32 %r266, %laneid;
	// end inline asm
	mov.b64 	%rd157, %fd340;
	mov.b64 	{%r268, %r273}, %rd157;
	mov.b32 	%r274, 1;
	mov.b32 	%r315, 31;
	mov.b32 	%r316, -1;
	// begin inline asm
	shfl.sync.down.b32 %r267, %r268, %r274, %r315, %r316;
	// end inline asm
	// begin inline asm
	shfl.sync.down.b32 %r272, %r273, %r274, %r315, %r316;
	// end inline asm
	mov.b64 	%rd158, {%r267, %r272};
	mov.b64 	%fd231, %rd158;
	setp.gt.s32 	%p59, %r266, 30;
	add.f64 	%fd232, %fd340, %fd231;
	selp.f64 	%fd233, %fd340, %fd232, %p59;
	mov.b64 	%rd159, %fd233;
	mov.b64 	{%r278, %r283}, %rd159;
	mov.b32 	%r284, 2;
	// begin inline asm
	shfl.sync.down.b32 %r277, %r278, %r284, %r315, %r316;
	// end inline asm
	// begin inline asm
	shfl.sync.down.b32 %r282, %r283, %r284, %r315, %r316;
	// end inline asm
	mov.b64 	%rd160, {%r277, %r282};
	mov.b64 	%fd234, %rd160;
	setp.gt.s32 	%p60, %r266, 29;
	add.f64 	%fd235, %fd233, %fd234;
	selp.f64 	%fd236, %fd233, %fd235, %p60;
	mov.b64 	%rd161, %fd236;
	mov.b64 	{%r288, %r293}, %rd161;
	mov.b32 	%r294, 4;
	// begin inline asm
	shfl.sync.down.b32 %r287, %r288, %r294, %r315, %r316;
	// end inline asm
	// begin inline asm
	shfl.sync.down.b32 %r292, %r293, %r294, %r315, %r316;
	// end inline asm
	mov.b64 	%rd162, {%r287, %r292};
	mov.b64 	%fd237, %rd162;
	setp.gt.s32 	%p61, %r266, 27;
	add.f64 	%fd238, %fd236, %fd237;
	selp.f64 	%fd239, %fd236, %fd238, %p61;
	mov.b64 	%rd163, %fd239;
	mov.b64 	{%r298, %r303}, %rd163;
	mov.b32 	%r304, 8;
	// begin inline asm
	shfl.sync.down.b32 %r297, %r298, %r304, %r315, %r316;
	// end inline asm
	// begin inline asm
	shfl.sync.down.b32 %r302, %r303, %r304, %r315, %r316;
	// end inline asm
	mov.b64 	%rd164, {%r297, %r302};
	mov.b64 	%fd240, %rd164;
	setp.gt.s32 	%p62, %r266, 23;
	add.f64 	%fd241, %fd239, %fd240;
	selp.f64 	%fd242, %fd239, %fd241, %p62;
	mov.b64 	%rd165, %fd242;
	mov.b64 	{%r308, %r313}, %rd165;
	mov.b32 	%r314, 16;
	// begin inline asm
	shfl.sync.down.b32 %r307, %r308, %r314, %r315, %r316;
	// end inline asm
	// begin inline asm
	shfl.sync.down.b32 %r312, %r313, %r314, %r315, %r316;
	// end inline asm
	mov.b64 	%rd166, {%r307, %r312};
	mov.b64 	%fd243, %rd166;
	setp.gt.s32 	%p63, %r266, 15;
	add.f64 	%fd26, %fd242, %fd243;
	selp.f64 	%fd354, %fd242, %fd26, %p63;
	setp.ne.s32 	%p64, %r266, 0;
	@%p64 bra 	$L__BB18_36;
	shr.u32 	%r317, %r13, 2;
	and.b32  	%r318, %r317, 248;
	mov.u32 	%r319, _ZZN3cub18CUB_300001_SM_10006detail6reduce28DeviceReduceSingleTileKernelINS2_10policy_hubIdy11add_functorIdEE10Policy1000EPdS9_iS6_ddN4cuda3std3__410__identityEEEvT0_T1_T2_T3_T4_T6_E12temp_storage;
	add.s32 	%r320, %r319, %r318;
	st.shared.f64 	[%r320+8], %fd26;
$L__BB18_36:
	bar.sync 	0;
	setp.ne.s32 	%p65, %r13, 0;
	@%p65 bra 	$L__BB18_72;
	ld.shared.f64 	%fd244, [_ZZN3cub18CUB_300001_SM_10006detail6reduce28DeviceReduceSingleTileKernelINS2_10policy_hubIdy11add_functorIdEE10Policy1000EPdS9_iS6_ddN4cuda3std3__410__identityEEEvT0_T1_T2_T3_T4_T6_E12temp_storage+16];
	add.f64 	%fd245, %fd354, %fd244;
	ld.shared.f64 	%fd246, [_ZZN3cub18CUB_300001_SM_10006detail6reduce28DeviceReduceSingleTileKernelINS2_10policy_hubIdy11add_functorIdEE10Policy1000EPdS9_iS6_ddN4cuda3std3__410__identityEEEvT0_T1_T2_T3_T4_T6_E12temp_storage+24];
	add.f64 	%fd247, %fd245, %fd246;
	ld.shared.f64 	%fd248, [_ZZN3cub18CUB_300001_SM_10006detail6reduce28DeviceReduceSingleTileKernelINS2_10policy_hubIdy11add_functorIdEE10Policy1000EPdS9_iS6_ddN4cuda3std3__410__identityEEEvT0_T1_T2_T3_T4_T6_E12temp_storage+32];
	add.f64 	%fd249, %fd247, %fd248;
	ld.shared.f64 	%fd250, [_ZZN3cub18CUB_300001_SM_10006detail6reduce28DeviceReduceSingleTileKernelINS2_10policy_hubIdy11add_functorIdEE10Policy1000EPdS9_iS6_ddN4cuda3std3__410__identityEEEvT0_T1_T2_T3_T4_T6_E12temp_storage+40];
	add.f64 	%fd251, %fd249, %fd250;
	ld.shared.f64 	%fd252, [_ZZN3cub18CUB_300001_SM_10006detail6reduce28DeviceReduceSingleTileKernelINS2_10policy_hubIdy11add_functorIdEE10Policy1000EPdS9_iS6_ddN4cuda3std3__410__identityEEEvT0_T1_T2_T3_T4_T6_E12temp_storage+48];
	add.f64 	%fd253, %fd251, %fd252;
	ld.shared.f64 	%fd254, [_ZZN3cub18CUB_300001_SM_10006detail6reduce28DeviceReduceSingleTileKernelINS2_10policy_hubIdy11add_functorIdEE10Policy1000EPdS9_iS6_ddN4cuda3std3__410__identityEEEvT0_T1_T2_T3_T4_T6_E12temp_storage+56];
	add.f64 	%fd255, %fd253, %fd254;
	ld.shared.f64 	%fd256, [_ZZN3cub18CUB_300001_SM_10006detail6reduce28DeviceReduceSingleTileKernelINS2_10policy_hubIdy11add_functorIdEE10Policy1000EPdS9_iS6_ddN4cuda3std3__410__identityEEEvT0_T1_T2_T3_T4_T6_E12temp_storage+64];
	add.f64 	%fd354, %fd255, %fd256;
	bra.uni 	$L__BB18_72;
$L__BB18_38:
	setp.gt.s32 	%p3, %r68, 2047;
	@%p3 bra 	$L__BB18_56;
	mov.u32 	%r35, %tid.x;
	setp.ge.s32 	%p20, %r35, %r68;
	mov.f64 	%fd346, 0d0000000000000000;
	mov.u32 	%r462, %r35;
	@%p20 bra 	$L__BB18_41;
	mul.wide.u32 	%rd81, %r35, 8;
	add.s64 	%rd80, %rd15, %rd81;
	// begin inline asm
	ld.global.nc.u64 %rd79, [%rd80];
	// end inline asm
	mov.b64 	%fd346, %rd79;
	add.s32 	%r462, %r35, 256;
$L__BB18_41:
	setp.ge.s32 	%p21, %r462, %r68;
	@%p21 bra 	$L__BB18_47;
	not.b32 	%r133, %r462;
	add.s32 	%r38, %r68, %r133;
	and.b32  	%r134, %r38, 768;
	setp.eq.s32 	%p22, %r134, 768;
	@%p22 bra 	$L__BB18_45;
	mul.wide.u32 	%rd82, %r462, 8;
	add.s64 	%rd204, %rd15, %rd82;
	shr.u32 	%r135, %r38, 8;
	add.s32 	%r136, %r135, 1;
	and.b32  	%r137, %r136, 3;
	neg.s32 	%r460, %r137;
$L__BB18_44:
	.pragma "nounroll";
	// begin inline asm
	ld.global.nc.u64 %rd83, [%rd204];
	// end inline asm
	mov.b64 	%fd125, %rd83;
	add.f64 	%fd346, %fd346, %fd125;
	add.s32 	%r462, %r462, 256;
	add.s64 	%rd204, %rd204, 2048;
	add.s32 	%r460, %r460, 1;
	setp.ne.s32 	%p23, %r460, 0;
	@%p23 bra 	$L__BB18_44;
$L__BB18_45:
	setp.lt.u32 	%p24, %r38, 768;
	@%p24 bra 	$L__BB18_47;
$L__BB18_46:
	mul.wide.s32 	%rd93, %r462, 8;
	add.s64 	%rd86, %rd15, %rd93;
	// begin inline asm
	ld.global.nc.u64 %rd85, [%rd86];
	// end inline asm
	mov.b64 	%fd126, %rd85;
	add.f64 	%fd127, %fd346, %fd126;
	add.s64 	%rd88, %rd86, 2048;
	// begin inline asm
	ld.global.nc.u64 %rd87, [%rd88];
	// end inline asm
	mov.b64 	%fd128, %rd87;
	add.f64 	%fd129, %fd127, %fd128;
	add.s64 	%rd90, %rd86, 4096;
	// begin inline asm
	ld.global.nc.u64 %rd89, [%rd90];
	// end inline asm
	mov.b64 	%fd130, %rd89;
	add.f64 	%fd131, %fd129, %fd130;
	add.s64 	%rd92, %rd86, 6144;
	// begin inline asm
	ld.global.nc.u64 %rd91, [%rd92];
	// end inline asm
	mov.b64 	%fd132, %rd91;
	add.f64 	%fd346, %fd131, %fd132;
	add.s32 	%r462, %r462, 1024;
	setp.lt.s32 	%p25, %r462, %r68;
	@%p25 bra 	$L__BB18_46;
$L__BB18_47:
	setp.lt.s32 	%p26, %r68, 256;
	@%p26 bra 	$L__BB18_52;
	// begin inline asm
	mov.u32 %r201, %laneid;
	// end inline asm
	mov.b64 	%rd104, %fd346;
	mov.b64 	{%r203, %r208}, %rd104;
	mov.b32 	%r209, 1;
	mov.b32 	%r250, 31;
	mov.b32 	%r251, -1;
	// begin inline asm
	shfl.sync.down.b32 %r202, %r203, %r209, %r250, %r251;
	// end inline asm
	// begin inline asm
	shfl.sync.down.b32 %r207, %r208, %r209, %r250, %r251;
	// end inline asm
	mov.b64 	%rd105, {%r202, %r207};
	mov.b64 	%fd167, %rd105;
	setp.gt.s32 	%p42, %r201, 30;
	add.f64 	%fd168, %fd346, %fd167;
	selp.f64 	%fd169, %fd346, %fd168, %p42;
	mov.b64 	%rd106, %fd169;
	mov.b64 	{%r213, %r218}, %rd106;
	mov.b32 	%r219, 2;
	// begin inline asm
	shfl.sync.down.b32 %r212, %r213, %r219, %r250, %r251;
	// end inline asm
	// begin inline asm
	shfl.sync.down.b32 %r217, %r218, %r219, %r250, %r251;
	// end inline asm
	mov.b64 	%rd107, {%r212, %r217};
	mov.b64 	%fd170, %rd107;
	setp.gt.s32 	%p43, %r201, 29;
	add.f64 	%fd171, %fd169, %fd170;
	selp.f64 	%fd172, %fd169, %fd171, %p43;
	mov.b64 	%rd108, %fd172;
	mov.b64 	{%r223, %r228}, %rd108;
	mov.b32 	%r229, 4;
	// begin inline asm
	shfl.sync.down.b32 %r222, %r223, %r229, %r250, %r251;
	// end inline asm
	// begin inline asm
	shfl.sync.down.b32 %r227, %r228, %r229, %r250, %r251;
	// end inline asm
	mov.b64 	%rd109, {%r222, %r227};
	mov.b64 	%fd173, %rd109;
	setp.gt.s32 	%p44, %r201, 27;
	add.f64 	%fd174, %fd172, %fd173;
	selp.f64 	%fd175, %fd172, %fd174, %p44;
	mov.b64 	%rd110, %fd175;
	mov.b64 	{%r233, %r238}, %rd110;
	mov.b32 	%r239, 8;
	// begin inline asm
	shfl.sync.down.b32 %r232, %r233, %r239, %r250, %r251;
	// end inline asm
	// begin inline asm
	shfl.sync.down.b32 %r237, %r238, %r239, %r250, %r251;
	// end inline asm
	mov.b64 	%rd111, {%r232, %r237};
	mov.b64 	%fd176, %rd111;
	setp.gt.s32 	%p45, %r201, 23;
	add.f64 	%fd177, %fd175, %fd176;
	selp.f64 	%fd178, %fd175, %fd177, %p45;
	mov.b64 	%rd112, %fd178;
	mov.b64 	{%r243, %r248}, %rd112;
	mov.b32 	%r249, 16;
	// begin inline asm
	shfl.sync.down.b32 %r242, %r243, %r249, %r250, %r251;
	// end inline asm
	// begin inline asm
	shfl.sync.down.b32 %r247, %r248, %r249, %r250, %r251;
	// end inline asm
	mov.b64 	%rd113, {%r242, %r247};
	mov.b64 	%fd179, %rd113;
	setp.gt.s32 	%p46, %r201, 15;
	add.f64 	%fd38, %fd178, %fd179;
	selp.f64 	%fd354, %fd178, %fd38, %p46;
	setp.ne.s32 	%p47, %r201, 0;
	@%p47 bra 	$L__BB18_50;
	shr.u32 	%r252, %r35, 2;
	and.b32  	%r253, %r252, 248;
	mov.u32 	%r254, _ZZN3cub18CUB_300001_SM_10006detail6reduce28DeviceReduceSingleTileKernelINS2_10policy_hubIdy11add_functorIdEE10Policy1000EPdS9_iS6_ddN4cuda3std3__410__identityEEEvT0_T1_T2_T3_T4_T6_E12temp_storage;
	add.s32 	%r255, %r254, %r253;
	st.shared.f64 	[%r255+8], %fd38;
$L__BB18_50:
	bar.sync 	0;
	setp.ne.s32 	%p48, %r35, 0;
	@%p48 bra 	$L__BB18_72;
	ld.shared.f64 	%fd180, [_ZZN3cub18CUB_300001_SM_10006detail6reduce28DeviceReduceSingleTileKernelINS2_10policy_hubIdy11add_functorIdEE10Policy1000EPdS9_iS6_ddN4cuda3std3__410__identityEEEvT0_T1_T2_T3_T4_T6_E12temp_storage+16];
	add.f64 	%fd181, %fd354, %fd180;
	ld.shared.f64 	%fd182, [_ZZN3cub18CUB_300001_SM_10006detail6reduce28DeviceReduceSingleTileKernelINS2_10policy_hubIdy11add_functorIdEE10Policy1000EPdS9_iS6_ddN4cuda3std3__410__identityEEEvT0_T1_T2_T3_T4_T6_E12temp_storage+24];
	add.f64 	%fd183, %fd181, %fd182;
	ld.shared.f64 	%fd184, [_ZZN3cub18CUB_300001_SM_10006detail6reduce28DeviceReduceSingleTileKernelINS2_10policy_hubIdy11add_functorIdEE10Policy1000EPdS9_iS6_ddN4cuda3std3__410__identityEEEvT0_T1_T2_T3_T4_T6_E12temp_storage+32];
	add.f64 	%fd185, %fd183, %fd184;
	ld.shared.f64 	%fd186, [_ZZN3cub18CUB_300001_SM_10006detail6reduce28DeviceReduceSingleTileKernelINS2_10policy_hubIdy11add_functorIdEE10Policy1000EPdS9_iS6_ddN4cuda3std3__410__identityEEEvT0_T1_T2_T3_T4_T6_E12temp_storage+40];
	add.f64 	%fd187, %fd185, %fd186;
	ld.shared.f64 	%fd188, [_ZZN3cub18CUB_300001_SM_10006detail6reduce28DeviceReduceSingleTileKernelINS2_10policy_hubIdy11add_functorIdEE10Policy1000EPdS9_iS6_ddN4cuda3std3__410__identityEEEvT0_T1_T2_T3_T4_T6_E12temp_storage+48];
	add.f64 	%fd189, %fd187, %fd188;
	ld.shared.f64 	%fd190, [_ZZN3cub18CUB_300001_SM_10006detail6reduce28DeviceReduceSingleTileKernelINS2_10policy_hubIdy11add_functorIdEE10Policy1000EPdS9_iS6_ddN4cuda3std3__410__identityEEEvT0_T1_T2_T3_T4_T6_E12temp_storage+56];
	add.f64 	%fd191, %fd189, %fd190;
	ld.shared.f64 	%fd192, [_ZZN3cub18CUB_300001_SM_10006detail6reduce28DeviceReduceSingleTileKernelINS2_10policy_hubIdy11add_functorIdEE10Policy1000EPdS9_iS6_ddN4cuda3std3__410__identityEEEvT0_T1_T2_T3_T4_T6_E12temp_storage+64];
	add.f64 	%fd354, %fd191, %fd192;
	bra.uni 	$L__BB18_72;
$L__BB18_52:
	// begin inline asm
	mov.u32 %r138, %laneid;
	// end inline asm
	and.b32  	%r189, %r35, 992;
	add.s32 	%r190, %r189, 32;
	setp.gt.s32 	%p27, %r190, %r68;
	not.b32 	%r191, %r189;
	add.s32 	%r192, %r68, %r191;
	selp.b32 	%r187, %r192, 31, %p27;
	mov.b64 	%rd94, %fd346;
	mov.b64 	{%r140, %r145}, %rd94;
	mov.b32 	%r146, 1;
	mov.b32 	%r188, -1;
	// begin inline asm
	shfl.sync.down.b32 %r139, %r140, %r146, %r187, %r188;
	// end inline asm
	// begin inline asm
	shfl.sync.down.b32 %r144, %r145, %r146, %r187, %r188;
	// end inline asm
	mov.b64 	%rd95, {%r139, %r144};
	mov.b64 	%fd133, %rd95;
	setp.lt.s32 	%p28, %r138, %r187;
	add.f64 	%fd134, %fd346, %fd133;
	selp.f64 	%fd135, %fd134, %fd346, %p28;
	mov.b64 	%rd96, %fd135;
	mov.b64 	{%r150, %r155}, %rd96;
	mov.b32 	%r156, 2;
	// begin inline asm
	shfl.sync.down.b32 %r149, %r150, %r156, %r187, %r188;
	// end inline asm
	// begin inline asm
	shfl.sync.down.b32 %r154, %r155, %r156, %r187, %r188;
	// end inline asm
	mov.b64 	%rd97, {%r149, %r154};
	mov.b64 	%fd136, %rd97;
	add.s32 	%r193, %r138, 2;
	setp.gt.s32 	%p29, %r193, %r187;
	add.f64 	%fd137, %fd135, %fd136;
	selp.f64 	%fd138, %fd135, %fd137, %p29;
	mov.b64 	%rd98, %fd138;
	mov.b64 	{%r160, %r165}, %rd98;
	mov.b32 	%r166, 4;
	// begin inline asm
	shfl.sync.down.b32 %r159, %r160, %r166, %r187, %r188;
	// end inline asm
	// begin inline asm
	shfl.sync.down.b32 %r164, %r165, %r166, %r187, %r188;
	// end inline asm
	mov.b64 	%rd99, {%r159, %r164};
	mov.b64 	%fd139, %rd99;
	add.s32 	%r194, %r138, 4;
	setp.gt.s32 	%p30, %r194, %r187;
	add.f64 	%fd140, %fd138, %fd139;
	selp.f64 	%fd141, %fd138, %fd140, %p30;
	mov.b64 	%rd100, %fd141;
	mov.b64 	{%r170, %r175}, %rd100;
	mov.b32 	%r176, 8;
	// begin inline asm
	shfl.sync.down.b32 %r169, %r170, %r176, %r187, %r188;
	// end inline asm
	// begin inline asm
	shfl.sync.down.b32 %r174, %r175, %r176, %r187, %r188;
	// end inline asm
	mov.b64 	%rd101, {%r169, %r174};
	mov.b64 	%fd142, %rd101;
	add.s32 	%r195, %r138, 8;
	setp.gt.s32 	%p31, %r195, %r187;
	add.f64 	%fd143, %fd141, %fd142;
	selp.f64 	%fd144, %fd141, %fd143, %p31;
	mov.b64 	%rd102, %fd144;
	mov.b64 	{%r180, %r185}, %rd102;
	mov.b32 	%r186, 16;
	// begin inline asm
	shfl.sync.down.b32 %r179, %r180, %r186, %r187, %r188;
	// end inline asm
	// begin inline asm
	shfl.sync.down.b32 %r184, %r185, %r186, %r187, %r188;
	// end inline asm
	mov.b64 	%rd103, {%r179, %r184};
	mov.b64 	%fd145, %rd103;
	add.s32 	%r196, %r138, 16;
	setp.gt.s32 	%p32, %r196, %r187;
	add.f64 	%fd146, %fd144, %fd145;
	selp.f64 	%fd354, %fd144, %fd146, %p32;
	setp.ne.s32 	%p33, %r138, 0;
	@%p33 bra 	$L__BB18_54;
	shr.u32 	%r197, %r35, 2;
	and.b32  	%r198, %r197, 248;
	mov.u32 	%r199, _ZZN3cub18CUB_300001_SM_10006detail6reduce28DeviceReduceSingleTileKernelINS2_10policy_hubIdy11add_functorIdEE10Policy1000EPdS9_iS6_ddN4cuda3std3__410__identityEEEvT0_T1_T2_T3_T4_T6_E12temp_storage;
	add.s32 	%r200, %r199, %r198;
	st.shared.f64 	[%r200+8], %fd354;
$L__BB18_54:
	bar.sync 	0;
	setp.ne.s32 	%p34, %r35, 0;
	@%p34 bra 	$L__BB18_72;
	setp.gt.s32 	%p35, %r68, 32;
	ld.shared.f64 	%fd147, [_ZZN3cub18CUB_300001_SM_10006detail6reduce28DeviceReduceSingleTileKernelINS2_10policy_hubIdy11add_functorIdEE10Policy1000EPdS9_iS6_ddN4cuda3std3__410__identityEEEvT0_T1_T2_T3_T4_T6_E12temp_storage+16];
	add.f64 	%fd148, %fd354, %fd147;
	selp.f64 	%fd149, %fd148, %fd354, %p35;
	setp.gt.s32 	%p36, %r68, 64;
	ld.shared.f64 	%fd150, [_ZZN3cub18CUB_300001_SM_10006detail6reduce28DeviceReduceSingleTileKernelINS2_10policy_hubIdy11add_functorIdEE10Policy1000EPdS9_iS6_ddN4cuda3std3__410__identityEEEvT0_T1_T2_T3_T4_T6_E12temp_storage+24];
	add.f64 	%fd151, %fd150, %fd149;
	selp.f64 	%fd152, %fd151, %fd149, %p36;
	setp.gt.s32 	%p37, %r68, 96;
	ld.shared.f64 	%fd153, [_ZZN3cub18CUB_300001_SM_10006detail6reduce28DeviceReduceSingleTileKernelINS2_10policy_hubIdy11add_functorIdEE10Policy1000EPdS9_iS6_ddN4cuda3std3__410__identityEEEvT0_T1_T2_T3_T4_T6_E12temp_storage+32];
	add.f64 	%fd154, %fd153, %fd152;
	selp.f64 	%fd155, %fd154, %fd152, %p37;
	setp.gt.s32 	%p38, %r68, 128;
	ld.shared.f64 	%fd156, [_ZZN3cub18CUB_300001_SM_10006detail6reduce28DeviceReduceSingleTileKernelINS2_10policy_hubIdy11add_functorIdEE10Policy1000EPdS9_iS6_ddN4cuda3std3__410__identityEEEvT0_T1_T2_T3_T4_T6_E12temp_storage+40];
	add.f64 	%fd157, %fd156, %fd155;
	selp.f64 	%fd158, %fd157, %fd155, %p38;
	setp.gt.s32 	%p39, %r68, 160;
	ld.shared.f64 	%fd159, [_ZZN3cub18CUB_300001_SM_10006detail6reduce28DeviceReduceSingleTileKernelINS2_10policy_hubIdy11add_functorIdEE10Policy1000EPdS9_iS6_ddN4cuda3std3__410__identityEEEvT0_T1_T2_T3_T4_T6_E12temp_storage+48];
	add.f64 	%fd160, %fd159, %fd158;
	selp.f64 	%fd161, %fd160, %fd158, %p39;
	setp.gt.s32 	%p40, %r68, 192;
	ld.shared.f64 	%fd162, [_ZZN3cub18CUB_300001_SM_10006detail6reduce28DeviceReduceSingleTileKernelINS2_10policy_hubIdy11add_functorIdEE10Policy1000EPdS9_iS6_ddN4cuda3std3__410__identityEEEvT0_T1_T2_T3_T4_T6_E12temp_storage+56];
	add.f64 	%fd163, %fd162, %fd161;
	selp.f64 	%fd164, %fd163, %fd161, %p40;
	setp.gt.s32 	%p41, %r68, 224;
	ld.shared.f64 	%fd165, [_ZZN3cub18CUB_300001_SM_10006detail6reduce28DeviceReduceSingleTileKernelINS2_10policy_hubIdy11add_functorIdEE10Policy1000EPdS9_iS6_ddN4cuda3std3__410__identityEEEvT0_T1_T2_T3_T4_T6_E12temp_storage+64];
	add.f64 	%fd166, %fd165, %fd164;
	selp.f64 	%fd354, %fd166, %fd164, %p41;
	bra.uni 	$L__BB18_72;
$L__BB18_56:
	mov.u32 	%r47, %tid.x;
	mul.wide.u32 	%rd34, %r47, 8;
	add.s64 	%rd19, %rd15, %rd34;
	// begin inline asm
	ld.global.nc.u64 %rd18, [%rd19];
	// end inline asm
	mov.b64 	%fd59, %rd18;
	add.s64 	%rd21, %rd19, 2048;
	// begin inline asm
	ld.global.nc.u64 %rd20, [%rd21];
	// end inline asm
	mov.b64 	%fd60, %rd20;
	add.s64 	%rd23, %rd19, 4096;
	// begin inline asm
	ld.global.nc.u64 %rd22, [%rd23];
	// end inline asm
	mov.b64 	%fd61, %rd22;
	add.s64 	%rd25, %rd19, 6144;
	// begin inline asm
	ld.global.nc.u64 %rd24, [%rd25];
	// end inline asm
	mov.b64 	%fd62, %rd24;
	add.s64 	%rd27, %rd19, 8192;
	// begin inline asm
	ld.global.nc.u64 %rd26, [%rd27];
	// end inline asm
	mov.b64 	%fd63, %rd26;
	add.s64 	%rd29, %rd19, 10240;
	// begin inline asm
	ld.global.nc.u64 %rd28, [%rd29];
	// end inline asm
	mov.b64 	%fd64, %rd28;
	add.s64 	%rd31, %rd19, 12288;
	// begin inline asm
	ld.global.nc.u64 %rd30, [%rd31];
	// end inline asm
	mov.b64 	%fd65, %rd30;
	add.s64 	%rd33, %rd19, 14336;
	// begin inline asm
	ld.global.nc.u64 %rd32, [%rd33];
	// end inline asm
	mov.b64 	%fd66, %rd32;
	add.f64 	%fd67, %fd59, %fd60;
	add.f64 	%fd68, %fd67, %fd61;
	add.f64 	%fd69, %fd68, %fd62;
	add.f64 	%fd70, %fd69, %fd63;
	add.f64 	%fd71, %fd70, %fd64;
	add.f64 	%fd72, %fd71, %fd65;
	add.f64 	%fd353, %fd72, %fd66;
	setp.lt.u32 	%p4, %r68, 4096;
	mov.b32 	%r465, 2048;
	@%p4 bra 	$L__BB18_60;
	add.s32 	%r48, %r68, -2048;
	mov.b32 	%r465, 2048;
$L__BB18_58:
	mul.wide.s32 	%rd51, %r465, 8;
	add.s64 	%rd36, %rd19, %rd51;
	// begin inline asm
	ld.global.nc.u64 %rd35, [%rd36];
	// end inline asm
	mov.b64 	%fd73, %rd35;
	add.s64 	%rd38, %rd36, 2048;
	// begin inline asm
	ld.global.nc.u64 %rd37, [%rd38];
	// end inline asm
	mov.b64 	%fd74, %rd37;
	add.s64 	%rd40, %rd36, 4096;
	// begin inline asm
	ld.global.nc.u64 %rd39, [%rd40];
	// end inline asm
	mov.b64 	%fd75, %rd39;
	add.s64 	%rd42, %rd36, 6144;
	// begin inline asm
	ld.global.nc.u64 %rd41, [%rd42];
	// end inline asm
	mov.b64 	%fd76, %rd41;
	add.s64 	%rd44, %rd36, 8192;
	// begin inline asm
	ld.global.nc.u64 %rd43, [%rd44];
	// end inline asm
	mov.b64 	%fd77, %rd43;
	add.s64 	%rd46, %rd36, 10240;
	// begin inline asm
	ld.global.nc.u64 %rd45, [%rd46];
	// end inline asm
	mov.b64 	%fd78, %rd45;
	add.s64 	%rd48, %rd36, 12288;
	// begin inline asm
	ld.global.nc.u64 %rd47, [%rd48];
	// end inline asm
	mov.b64 	%fd79, %rd47;
	add.s64 	%rd50, %rd36, 14336;
	// begin inline asm
	ld.global.nc.u64 %rd49, [%rd50];
	// end inline asm
	mov.b64 	%fd80, %rd49;
	add.f64 	%fd81, %fd353, %fd73;
	add.f64 	%fd82, %fd81, %fd74;
	add.f64 	%fd83, %fd82, %fd75;
	add.f64 	%fd84, %fd83, %fd76;
	add.f64 	%fd85, %fd84, %fd77;
	add.f64 	%fd86, %fd85, %fd78;
	add.f64 	%fd87, %fd86, %fd79;
	add.f64 	%fd353, %fd87, %fd80;
	sub.s32 	%r71, %r68, %r465;
	setp.lt.s32 	%p5, %r71, 2048;
	@%p5 bra 	$L__BB18_68;
	add.s32 	%r465, %r465, 2048;
	setp.le.s32 	%p6, %r465, %r48;
	@%p6 bra 	$L__BB18_58;
$L__BB18_60:
	setp.le.s32 	%p7, %r68, %r465;
	@%p7 bra 	$L__BB18_68;
	sub.s32 	%r52, %r68, %r465;
	setp.ge.s32 	%p8, %r47, %r52;
	@%p8 bra 	$L__BB18_68;
	not.b32 	%r72, %r47;
	add.s32 	%r73, %r68, %r72;
	sub.s32 	%r53, %r73, %r465;
	and.b32  	%r74, %r53, 768;
	setp.eq.s32 	%p9, %r74, 768;
	mov.u32 	%r469, %r47;
	@%p9 bra 	$L__BB18_65;
	add.s32 	%r467, %r47, %r465;
	shr.u32 	%r75, %r53, 8;
	add.s32 	%r76, %r75, 1;
	and.b32  	%r77, %r76, 3;
	neg.s32 	%r466, %r77;
	mov.u32 	%r469, %r47;
$L__BB18_64:
	.pragma "nounroll";
	mul.wide.u32 	%rd54, %r467, 8;
	add.s64 	%rd53, %rd15, %rd54;
	// begin inline asm
	ld.global.nc.u64 %rd52, [%rd53];
	// end inline asm
	mov.b64 	%fd89, %rd52;
	add.f64 	%fd353, %fd353, %fd89;
	add.s32 	%r469, %r469, 256;
	add.s32 	%r467, %r467, 256;
	add.s32 	%r466, %r466, 1;
	setp.ne.s32 	%p10, %r466, 0;
	@%p10 bra 	$L__BB18_64;
$L__BB18_65:
	setp.lt.u32 	%p11, %r53, 768;
	@%p11 bra 	$L__BB18_68;
	cvt.u64.u32 	%rd55, %r469;
	cvt.u64.u32 	%rd56, %r465;
	add.s64 	%rd57, %rd55, %rd56;
	shl.b64 	%rd58, %rd57, 3;
	add.s64 	%rd59, %rd58, %rd15;
	add.s64 	%rd205, %rd59, 4096;
	add.s32 	%r470, %r469, %r465;
$L__BB18_67:
	mul.wide.u32 	%rd68, %r470, 8;
	add.s64 	%rd61, %rd15, %rd68;
	// begin inline asm
	ld.global.nc.u64 %rd60, [%rd61];
	// end inline asm
	mov.b64 	%fd90, %rd60;
	add.f64 	%fd91, %fd353, %fd90;
	add.s64 	%rd63, %rd205, -2048;
	// begin inline asm
	ld.global.nc.u64 %rd62, [%rd63];
	// end inline asm
	mov.b64 	%fd92, %rd62;
	add.f64 	%fd93, %fd91, %fd92;
	// begin inline asm
	ld.global.nc.u64 %rd64, [%rd205];
	// end inline asm
	mov.b64 	%fd94, %rd64;
	add.f64 	%fd95, %fd93, %fd94;
	add.s64 	%rd67, %rd205, 2048;
	// begin inline asm
	ld.global.nc.u64 %rd66, [%rd67];
	// end inline asm
	mov.b64 	%fd96, %rd66;
	add.f64 	%fd353, %fd95, %fd96;
	add.s32 	%r469, %r469, 1024;
	add.s64 	%rd205, %rd205, 8192;
	add.s32 	%r470, %r470, 1024;
	setp.lt.s32 	%p12, %r469, %r52;
	@%p12 bra 	$L__BB18_67;
$L__BB18_68:
	// begin inline asm
	mov.u32 %r78, %laneid;
	// end inline asm
	mov.b64 	%rd69, %fd353;
	mov.b64 	{%r80, %r85}, %rd69;
	mov.b32 	%r86, 1;
	mov.b32 	%r127, 31;
	mov.b32 	%r128, -1;
	// begin inline asm
	shfl.sync.down.b32 %r79, %r80, %r86, %r127, %r128;
	// end inline asm
	// begin inline asm
	shfl.sync.down.b32 %r84, %r85, %r86, %r127, %r128;
	// end inline asm
	mov.b64 	%rd70, {%r79, %r84};
	mov.b64 	%fd97, %rd70;
	setp.gt.s32 	%p13, %r78, 30;
	add.f64 	%fd98, %fd353, %fd97;
	selp.f64 	%fd99, %fd353, %fd98, %p13;
	mov.b64 	%rd71, %fd99;
	mov.b64 	{%r90, %r95}, %rd71;
	mov.b32 	%r96, 2;
	// begin inline asm
	shfl.sync.down.b32 %r89, %r90, %r96, %r127, %r128;
	// end inline asm
	// begin inline asm
	shfl.sync.down.b32 %r94, %r95, %r96, %r127, %r128;
	// end inline asm
	mov.b64 	%rd72, {%r89, %r94};
	mov.b64 	%fd100, %rd72;
	setp.gt.s32 	%p14, %r78, 29;
	add.f64 	%fd101, %fd99, %fd100;
	selp.f64 	%fd102, %fd99, %fd101, %p14;
	mov.b64 	%rd73, %fd102;
	mov.b64 	{%r100, %r105}, %rd73;
	mov.b32 	%r106, 4;
	// begin inline asm
	shfl.sync.down.b32 %r99, %r100, %r106, %r127, %r128;
	// end inline asm
	// begin inline asm
	shfl.sync.down.b32 %r104, %r105, %r106, %r127, %r128;
	// end inline asm
	mov.b64 	%rd74, {%r99, %r104};
	mov.b64 	%fd103, %rd74;
	setp.gt.s32 	%p15, %r78, 27;
	add.f64 	%fd104, %fd102, %fd103;
	selp.f64 	%fd105, %fd102, %fd104, %p15;
	mov.b64 	%rd75, %fd105;
	mov.b64 	{%r110, %r115}, %rd75;
	mov.b32 	%r116, 8;
	// begin inline asm
	shfl.sync.down.b32 %r109, %r110, %r116, %r127, %r128;
	// end inline asm
	// begin inline asm
	shfl.sync.down.b32 %r114, %r115, %r116, %r127, %r128;
	// end inline asm
	mov.b64 	%rd76, {%r109, %r114};
	mov.b64 	%fd106, %rd76;
	setp.gt.s32 	%p16, %r78, 23;
	add.f64 	%fd107, %fd105, %fd106;
	selp.f64 	%fd108, %fd105, %fd107, %p16;
	mov.b64 	%rd77, %fd108;
	mov.b64 	{%r120, %r125}, %rd77;
	mov.b32 	%r126, 16;
	// begin inline asm
	shfl.sync.down.b32 %r119, %r120, %r126, %r127, %r128;
	// end inline asm
	// begin inline asm
	shfl.sync.down.b32 %r124, %r125, %r126, %r127, %r128;
	// end inline asm
	mov.b64 	%rd78, {%r119, %r124};
	mov.b64 	%fd109, %rd78;
	setp.gt.s32 	%p17, %r78, 15;
	add.f64 	%fd54, %fd108, %fd109;
	selp.f64 	%fd354, %fd108, %fd54, %p17;
	setp.ne.s32 	%p18, %r78, 0;
	@%p18 bra 	$L__BB18_70;
	shr.u32 	%r129, %r47, 2;
	and.b32  	%r130, %r129, 248;
	mov.u32 	%r131, _ZZN3cub18CUB_300001_SM_10006detail6reduce28DeviceReduceSingleTileKernelINS2_10policy_hubIdy11add_functorIdEE10Policy1000EPdS9_iS6_ddN4cuda3std3__410__identityEEEvT0_T1_T2_T3_T4_T6_E12temp_storage;
	add.s32 	%r132, %r131, %r130;
	st.shared.f64 	[%r132+8], %fd54;
$L__BB18_70:
	bar.sync 	0;
	setp.ne.s32 	%p19, %r47, 0;
	@%p19 bra 	$L__BB18_72;
	ld.shared.f64 	%fd110, [_ZZN3cub18CUB_300001_SM_10006detail6reduce28DeviceReduceSingleTileKernelINS2_10policy_hubIdy11add_functorIdEE10Policy1000EPdS9_iS6_ddN4cuda3std3__410__identityEEEvT0_T1_T2_T3_T4_T6_E12temp_storage+16];
	add.f64 	%fd111, %fd354, %fd110;
	ld.shared.f64 	%fd112, [_ZZN3cub18CUB_300001_SM_10006detail6reduce28DeviceReduceSingleTileKernelINS2_10policy_hubIdy11add_functorIdEE10Policy1000EPdS9_iS6_ddN4cuda3std3__410__identityEEEvT0_T1_T2_T3_T4_T6_E12temp_storage+24];
	add.f64 	%fd113, %fd111, %fd112;
	ld.shared.f64 	%fd114, [_ZZN3cub18CUB_300001_SM_10006detail6reduce28DeviceReduceSingleTileKernelINS2_10policy_hubIdy11add_functorIdEE10Policy1000EPdS9_iS6_ddN4cuda3std3__410__identityEEEvT0_T1_T2_T3_T4_T6_E12temp_storage+32];
	add.f64 	%fd115, %fd113, %fd114;
	ld.shared.f64 	%fd116, [_ZZN3cub18CUB_300001_SM_10006detail6reduce28DeviceReduceSingleTileKernelINS2_10policy_hubIdy11add_functorIdEE10Policy1000EPdS9_iS6_ddN4cuda3std3__410__identityEEEvT0_T1_T2_T3_T4_T6_E12temp_storage+40];
	add.f64 	%fd117, %fd115, %fd116;
	ld.shared.f64 	%fd118, [_ZZN3cub18CUB_300001_SM_10006detail6reduce28DeviceReduceSingleTileKernelINS2_10policy_hubIdy11add_functorIdEE10Policy1000EPdS9_iS6_ddN4cuda3std3__410__identityEEEvT0_T1_T2_T3_T4_T6_E12temp_storage+48];
	add.f64 	%fd119, %fd117, %fd118;
	ld.shared.f64 	%fd120, [_ZZN3cub18CUB_300001_SM_10006detail6reduce28DeviceReduceSingleTileKernelINS2_10policy_hubIdy11add_functorIdEE10Policy1000EPdS9_iS6_ddN4cuda3std3__410__identityEEEvT0_T1_T2_T3_T4_T6_E12temp_storage+56];
	add.f64 	%fd121, %fd119, %fd120;
	ld.shared.f64 	%fd122, [_ZZN3cub18CUB_300001_SM_10006detail6reduce28DeviceReduceSingleTileKernelINS2_10policy_hubIdy11add_functorIdEE10Policy1000EPdS9_iS6_ddN4cuda3std3__410__identityEEEvT0_T1_T2_T3_T4_T6_E12temp_storage+64];
	add.f64 	%fd354, %fd121, %fd122;
$L__BB18_72:
	mov.u32 	%r444, %tid.x;
	setp.ne.s32 	%p95, %r444, 0;
	@%p95 bra 	$L__BB18_74;
	add.f64 	%fd327, %fd58, %fd354;
	st.global.f64 	[%rd1], %fd327;
$L__BB18_74:
	ret;

}
	// .globl	_ZN3cub18CUB_300001_SM_10006detail6reduce28DeviceReduceSingleTileKernelINS2_10policy_hubIdj11max_functorIdEE10Policy1000EN6thrust24THRUST_300001_SM_1000_NS6detail15normal_iteratorINSA_10device_ptrIdEEEEPdjS6_ddN4cuda3std3__410__identityEEEvT0_T1_T2_T3_T4_T6_
.visible .entry _ZN3cub18CUB_300001_SM_10006detail6reduce28DeviceReduceSingleTileKernelINS2_10policy_hubIdj11max_functorIdEE10Policy1000EN6thrust24THRUST_300001_SM_1000_NS6detail15normal_iteratorINSA_10device_ptrIdEEEEPdjS6_ddN4cuda3std3__410__identityEEEvT0_T1_T2_T3_T4_T6_(
	.param .align 8 .b8 _ZN3cub18CUB_300001_SM_10006detail6reduce28DeviceReduceSingleTileKernelINS2_10policy_hubIdj11max_functorIdEE10Policy1000EN6thrust24THRUST_300001_SM_1000_NS6detail15normal_iteratorINSA_10device_ptrIdEEEEPdjS6_ddN4cuda3std3__410__identityEEEvT0_T1_T2_T3_T4_T6__param_0[8],
	.param .u64 .ptr .align 1 _ZN3cub18CUB_300001_SM_10006detail6reduce28DeviceReduceSingleTileKernelINS2_10policy_hubIdj11max_functorIdEE10Policy1000EN6thrust24THRUST_300001_SM_1000_NS6detail15normal_iteratorINSA_10device_ptrIdEEEEPdjS6_ddN4cuda3std3__410__identityEEEvT0_T1_T2_T3_T4_T6__param_1,
	.param .u32 _ZN3cub18CUB_300001_SM_10006detail6reduce28DeviceReduceSingleTileKernelINS2_10policy_hubIdj11max_functorIdEE10Policy1000EN6thrust24THRUST_300001_SM_1000_NS6detail15normal_iteratorINSA_10device_ptrIdEEEEPdjS6_ddN4cuda3std3__410__identityEEEvT0_T1_T2_T3_T4_T6__param_2,
	.param .align 1 .b8 _ZN3cub18CUB_300001_SM_10006detail6reduce28DeviceReduceSingleTileKernelINS2_10policy_hubIdj11max_functorIdEE10Policy1000EN6thrust24THRUST_300001_SM_1000_NS6detail15normal_iteratorINSA_10device_ptrIdEEEEPdjS6_ddN4cuda3std3__410__identityEEEvT0_T1_T2_T3_T4_T6__param_3[1],
	.param .f64 _ZN3cub18CUB_300001_SM_10006detail6reduce28DeviceReduceSingleTileKernelINS2_10policy_hubIdj11max_functorIdEE10Policy1000EN6thrust24THRUST_300001_SM_1000_NS6detail15normal_iteratorINSA_10device_ptrIdEEEEPdjS6_ddN4cuda3std3__410__identityEEEvT0_T1_T2_T3_T4_T6__param_4,
	.param .align 1 .b8 _ZN3cub18CUB_300001_SM_10006detail6reduce28DeviceReduceSingleTileKernelINS2_10policy_hubIdj11max_functorIdEE10Policy1000EN6thrust24THRUST_300001_SM_1000_NS6detail15normal_iteratorINSA_10device_ptrIdEEEEPdjS6_ddN4cuda3std3__410__identityEEEvT0_T1_T2_T3_T4_T6__param_5[1]
)
.maxntid 256
.minnctapersm 1
{
	.reg .pred 	%p<169>;
	.reg .b32 	%r<286>;
	.reg .b64 	%rd<114>;
	.reg .b64 	%fd<309>;
	// demoted variable
	.shared .align 8 .b8 _ZZN3cub18CUB_300001_SM_10006detail6reduce28DeviceReduceSingleTileKernelINS2_10policy_hubIdj11max_functorIdEE10Policy1000EN6thrust24THRUST_300001_SM_1000_NS6detail15normal_iteratorINSA_10device_ptrIdEEEEPdjS6_ddN4cuda3std3__410__identityEEEvT0_T1_T2_T3_T4_T6_E12temp_storage[80];
	ld.param.u64 	%rd9, [_ZN3cub18CUB_300001_SM_10006detail6reduce28DeviceReduceSingleTileKernelINS2_10policy_hubIdj11max_functorIdEE10Policy1000EN6thrust24THRUST_300001_SM_1000_NS6detail15normal_iteratorINSA_10device_ptrIdEEEEPdjS6_ddN4cuda3std3__410__identityEEEvT0_T1_T2_T3_T4_T6__param_0];
	ld.param.u64 	%rd10, [_ZN3cub18CUB_300001_SM_10006detail6reduce28DeviceReduceSingleTileKernelINS2_10policy_hubIdj11max_functorIdEE10Policy1000EN6thrust24THRUST_300001_SM_1000_NS6detail15normal_iteratorINSA_10device_ptrIdEEEEPdjS6_ddN4cuda3std3__410__identityEEEvT0_T1_T2_T3_T4_T6__param_1];
	ld.param.u32 	%r51, [_ZN3cub18CUB_300001_SM_10006detail6reduce28DeviceReduceSingleTileKernelINS2_10policy_hubIdj11max_functorIdEE10Policy1000EN6thrust24THRUST_300001_SM_1000_NS6detail15normal_iteratorINSA_10device_ptrIdEEEEPdjS6_ddN4cuda3std3__410__identityEEEvT0_T1_T2_T3_T4_T6__param_2];
	ld.param.f64 	%fd42, [_ZN3cub18CUB_300001_SM_10006detail6reduce28DeviceReduceSingleTileKernelINS2_10policy_hubIdj11max_functorIdEE10Policy1000EN6thrust24THRUST_300001_SM_1000_NS6detail15normal_iteratorINSA_10device_ptrIdEEEEPdjS6_ddN4cuda3std3__410__identityEEEvT0_T1_T2_T3_T4_T6__param_4];
	cvta.to.global.u64 	%rd1, %rd10;
	setp.ne.s32 	%p1, %r51, 0;
	@%p1 bra 	$L__BB19_3;
	mov.u32 	%r268, %tid.x;
	setp.ne.s32 	%p168, %r268, 0;
	@%p168 bra 	$L__BB19_52;
	st.global.f64 	[%rd1], %fd42;
	bra.uni 	$L__BB19_52;
$L__BB19_3:
	cvta.to.global.u64 	%rd2, %rd9;
	setp.gt.u32 	%p2, %r51, 2047;
	@%p2 bra 	$L__BB19_28;
	mov.u32 	%r1, %tid.x;
	setp.ge.u32 	%p80, %r1, %r51;
	mov.f64 	%fd296, 0d0000000000000000;
	mov.u32 	%r272, %r1;
	@%p80 bra 	$L__BB19_6;
	mul.wide.u32 	%rd83, %r1, 8;
	add.s64 	%rd84, %rd2, %rd83;
	ld.global.f64 	%fd296, [%rd84];
	add.s32 	%r272, %r1, 256;
$L__BB19_6:
	setp.ge.u32 	%p81, %r272, %r51;
	@%p81 bra 	$L__BB19_19;
	not.b32 	%r145, %r272;
	add.s32 	%r146, %r51, %r145;
	shr.u32 	%r147, %r146, 8;
	add.s32 	%r4, %r147, 1;
	and.b32  	%r5, %r4, 15;
	setp.lt.u32 	%p82, %r146, 3840;
	@%p82 bra 	$L__BB19_10;
	and.b32  	%r148, %r4, 33554416;
	neg.s32 	%r270, %r148;
	mul.wide.u32 	%rd85, %r272, 8;
	add.s64 	%rd86, %rd85, %rd2;
	add.s64 	%rd112, %rd86, 16384;
$L__BB19_9:
	.pragma "nounroll";
	ld.global.f64 	%fd157, [%rd112+-16384];
	setp.lt.f64 	%p83, %fd296, %fd157;
	selp.f64 	%fd158, %fd157, %fd296, %p83;
	ld.global.f64 	%fd159, [%rd112+-14336];
	setp.lt.f64 	%p84, %fd158, %fd159;
	selp.f64 	%fd160, %fd159, %fd158, %p84;
	ld.global.f64 	%fd161, [%rd112+-12288];
	setp.lt.f64 	%p85, %fd160, %fd161;
	selp.f64 	%fd162, %fd161, %fd160, %p85;
	ld.global.f64 	%fd163, [%rd112+-10240];
	setp.lt.f64 	%p86, %fd162, %fd163;
	selp.f64 	%fd164, %fd163, %fd162, %p86;
	ld.global.f64 	%fd165, [%rd112+-8192];
	setp.lt.f64 	%p87, %fd164, %fd165;
	selp.f64 	%fd166, %fd165, %fd164, %p87;
	ld.global.f64 	%fd167, [%rd112+-6144];
	setp.lt.f64 	%p88, %fd166, %fd167;
	selp.f64 	%fd168, %fd167, %fd166, %p88;
	ld.global.f64 	%fd169, [%rd112+-4096];
	setp.lt.f64 	%p89, %fd168, %fd169;
	selp.f64 	%fd170, %fd169, %fd168, %p89;
	ld.global.f64 	%fd171, [%rd112+-2048];
	setp.lt.f64 	%p90, %fd170, %fd171;
	selp.f64 	%fd172, %fd171, %fd170, %p90;
	ld.global.f64 	%fd173, [%rd112];
	setp.lt.f64 	%p91, %fd172, %fd173;
	selp.f64 	%fd174, %fd173, %fd172, %p91;
	ld.global.f64 	%fd175, [%rd112+2048];
	setp.lt.f64 	%p92, %fd174, %fd175;
	selp.f64 	%fd176, %fd175, %fd174, %p92;
	ld.global.f64 	%fd177, [%rd112+4096];
	setp.lt.f64 	%p93, %fd176, %fd177;
	selp.f64 	%fd178, %fd177, %fd176, %p93;
	ld.global.f64 	%fd179, [%rd112+6144];
	setp.lt.f64 	%p94, %fd178, %fd179;
	selp.f64 	%fd180, %fd179, %fd178, %p94;
	ld.global.f64 	%fd181, [%rd112+8192];
	setp.lt.f64 	%p95, %fd180, %fd181;
	selp.f64 	%fd182, %fd181, %fd180, %p95;
	ld.global.f64 	%fd183, [%rd112+10240];
	setp.lt.f64 	%p96, %fd182, %fd183;
	selp.f64 	%fd184, %fd183, %fd182, %p96;
	ld.global.f64 	%fd185, [%rd112+12288];
	setp.lt.f64 	%p97, %fd184, %fd185;
	selp.f64 	%fd186, %fd185, %fd184, %p97;
	ld.global.f64 	%fd187, [%rd112+14336];
	setp.lt.f64 	%p98, %fd186, %fd187;
	selp.f64 	%fd296, %fd187, %fd186, %p98;
	add.s32 	%r272, %r272, 4096;
	add.s32 	%r270, %r270, 16;
	add.s64 	%rd112, %rd112, 32768;
	setp.ne.s32 	%p99, %r270, 0;
	@%p99 bra 	$L__BB19_9;
$L__BB19_10:
	setp.eq.s32 	%p100, %r5, 0;
	@%p100 bra 	$L__BB19_19;
	and.b32  	%r12, %r4, 7;
	setp.lt.u32 	%p101, %r5, 8;
	@%p101 bra 	$L__BB19_13;
	mul.wide.u32 	%rd87, %r272, 8;
	add.s64 	%rd88, %rd2, %rd87;
	ld.global.f64 	%fd189, [%rd88];
	setp.lt.f64 	%p102, %fd296, %fd189;
	selp.f64 	%fd190, %fd189, %fd296, %p102;
	ld.global.f64 	%fd191, [%rd88+2048];
	setp.lt.f64 	%p103, %fd190, %fd191;
	selp.f64 	%fd192, %fd191, %fd190, %p103;
	ld.global.f64 	%fd193, [%rd88+4096];
	setp.lt.f64 	%p104, %fd192, %fd193;
	selp.f64 	%fd194, %fd193, %fd192, %p104;
	ld.global.f64 	%fd195, [%rd88+6144];
	setp.lt.f64 	%p105, %fd194, %fd195;
	selp.f64 	%fd196, %fd195, %fd194, %p105;
	ld.global.f64 	%fd197, [%rd88+8192];
	setp.lt.f64 	%p106, %fd196, %fd197;
	selp.f64 	%fd198, %fd197, %fd196, %p106;
	ld.global.f64 	%fd199, [%rd88+10240];
	setp.lt.f64 	%p107, %fd198, %fd199;
	selp.f64 	%fd200, %fd199, %fd198, %p107;
	ld.global.f64 	%fd201, [%rd88+12288];
	setp.lt.f64 	%p108, %fd200, %fd201;
	selp.f64 	%fd202, %fd201, %fd200, %p108;
	ld.global.f64 	%fd203, [%rd88+14336];
	setp.lt.f64 	%p109, %fd202, %fd203;
	selp.f64 	%fd296, %fd203, %fd202, %p109;
	add.s32 	%r272, %r272, 2048;
$L__BB19_13:
	setp.eq.s32 	%p110, %r12, 0;
	@%p110 bra 	$L__BB19_19;
	and.b32  	%r15, %r4, 3;
	setp.lt.u32 	%p111, %r12, 4;
	@%p111 bra 	$L__BB19_16;
	mul.wide.u32 	%rd89, %r272, 8;
	add.s64 	%rd90, %rd2, %rd89;
	ld.global.f64 	%fd205, [%rd90];
	setp.lt.f64 	%p112, %fd296, %fd205;
	selp.f64 	%fd206, %fd205, %fd296, %p112;
	ld.global.f64 	%fd207, [%rd90+2048];
	setp.lt.f64 	%p113, %fd206, %fd207;
	selp.f64 	%fd208, %fd207, %fd206, %p113;
	ld.global.f64 	%fd209, [%rd90+4096];
	setp.lt.f64 	%p114, %fd208, %fd209;
	selp.f64 	%fd210, %fd209, %fd208, %p114;
	ld.global.f64 	%fd211, [%rd90+6144];
	setp.lt.f64 	%p115, %fd210, %fd211;
	selp.f64 	%fd296, %fd211, %fd210, %p115;
	add.s32 	%r272, %r272, 1024;
$L__BB19_16:
	setp.eq.s32 	%p116, %r15, 0;
	@%p116 bra 	$L__BB19_19;
	mul.wide.u32 	%rd91, %r272, 8;
	add.s64 	%rd113, %rd2, %rd91;
	neg.s32 	%r275, %r15;
$L__BB19_18:
	.pragma "nounroll";
	ld.global.f64 	%fd212, [%rd113];
	setp.lt.f64 	%p117, %fd296, %fd212;
	selp.f64 	%fd296, %fd212, %fd296, %p117;
	add.s64 	%rd113, %rd113, 2048;
	add.s32 	%r275, %r275, 1;
	setp.ne.s32 	%p118, %r275, 0;
	@%p118 bra 	$L__BB19_18;
$L__BB19_19:
	setp.lt.u32 	%p119, %r51, 256;
	@%p119 bra 	$L__BB19_24;
	// begin inline asm
	mov.u32 %r212, %laneid;
	// end inline asm
	mov.b64 	%rd102, %fd296;
	mov.b64 	{%r214, %r219}, %rd102;
	mov.b32 	%r220, 1;
	mov.b32 	%r261, 31;
	mov.b32 	%r262, -1;
	// begin inline asm
	shfl.sync.down.b32 %r213, %r214, %r220, %r261, %r262;
	// end inline asm
	// begin inline asm
	shfl.sync.down.b32 %r218, %r219, %r220, %r261, %r262;
	// end inline asm
	mov.b64 	%rd103, {%r213, %r218};
	mov.b64 	%fd260, %rd103;
	setp.gt.s32 	%p147, %r212, 30;
	setp.lt.f64 	%p148, %fd296, %fd260;
	selp.f64 	%fd261, %fd260, %fd296, %p148;
	selp.f64 	%fd262, %fd296, %fd261, %p147;
	mov.b64 	%rd104, %fd262;
	mov.b64 	{%r224, %r229}, %rd104;
	mov.b32 	%r230, 2;
	// begin inline asm
	shfl.sync.down.b32 %r223, %r224, %r230, %r261, %r262;
	// end inline asm
	// begin inline asm
	shfl.sync.down.b32 %r228, %r229, %r230, %r261, %r262;
	// end inline asm
	mov.b64 	%rd105, {%r223, %r228};
	mov.b64 	%fd263, %rd105;
	setp.gt.s32 	%p149, %r212, 29;
	setp.lt.f64 	%p150, %fd262, %fd263;
	selp.f64 	%fd264, %fd263, %fd262, %p150;
	selp.f64 	%fd265, %fd262, %fd264, %p149;
	mov.b64 	%rd106, %fd265;
	mov.b64 	{%r234, %r239}, %rd106;
	mov.b32 	%r240, 4;
	// begin inline asm
	shfl.sync.down.b32 %r233, %r234, %r240, %r261, %r262;
	// end inline asm
	// begin inline asm
	shfl.sync.down.b32 %r238, %r239, %r240, %r261, %r262;
	// end inline asm
	mov.b64 	%rd107, {%r233, %r238};
	mov.b64 	%fd266, %rd107;
	setp.gt.s32 	%p151, %r212, 27;
	setp.lt.f64 	%p152, %fd265, %fd266;
	selp.f64 	%fd267, %fd266, %fd265, %p152;
	selp.f64 	%fd268, %fd265, %fd267, %p151;
	mov.b64 	%rd108, %fd268;
	mov.b64 	{%r244, %r249}, %rd108;
	mov.b32 	%r250, 8;
	// begin inline asm
	shfl.sync.down.b32 %r243, %r244, %r250, %r261, %r262;
	// end inline asm
	// begin inline asm
	shfl.sync.down.b32 %r248, %r249, %r250, %r261, %r262;
	// end inline asm
	mov.b64 	%rd109, {%r243, %r248};
	mov.b64 	%fd269, %rd109;
	setp.gt.s32 	%p153, %r212, 23;
	setp.lt.f64 	%p154, %fd268, %fd269;
	selp.f64 	%fd270, %fd269, %fd268, %p154;
	selp.f64 	%fd271, %fd268, %fd270, %p153;
	mov.b64 	%rd110, %fd271;
	mov.b64 	{%r254, %r259}, %rd110;
	mov.b32 	%r260, 16;
	// begin inline asm
	shfl.sync.down.b32 %r253, %r254, %r260, %r261, %r262;
	// end inline asm
	// begin inline asm
	shfl.sync.down.b32 %r258, %r259, %r260, %r261, %r262;
	// end inline asm
	mov.b64 	%rd111, {%r253, %r258};
	mov.b64 	%fd272, %rd111;
	setp.gt.s32 	%p155, %r212, 15;
	setp.lt.f64 	%p156, %fd271, %fd272;
	selp.f64 	%fd16, %fd272, %fd271, %p156;
	selp.f64 	%fd308, %fd271, %fd16, %p155;
	setp.ne.s32 	%p157, %r212, 0;
	@%p157 bra 	$L__BB19_22;
	shr.u32 	%r263, %r1, 2;
	and.b32  	%r264, %r263, 248;
	mov.u32 	%r265, _ZZN3cub18CUB_300001_SM_10006detail6reduce28DeviceReduceSingleTileKernelINS2_10policy_hubIdj11max_functorIdEE10Policy1000EN6thrust24THRUST_300001_SM_1000_NS6detail15normal_iteratorINSA_10device_ptrIdEEEEPdjS6_ddN4cuda3std3__410__identityEEEvT0_T1_T2_T3_T4_T6_E12temp_storage;
	add.s32 	%r266, %r265, %r264;
	st.shared.f64 	[%r266+8], %fd16;
$L__BB19_22:
	bar.sync 	0;
	setp.ne.s32 	%p158, %r1, 0;
	@%p158 bra 	$L__BB19_50;
	ld.shared.f64 	%fd273, [_ZZN3cub18CUB_300001_SM_10006detail6reduce28DeviceReduceSingleTileKernelINS2_10policy_hubIdj11max_functorIdEE10Policy1000EN6thrust24THRUST_300001_SM_1000_NS6detail15normal_iteratorINSA_10device_ptrIdEEEEPdjS6_ddN4cuda3std3__410__identityEEEvT0_T1_T2_T3_T4_T6_E12temp_storage+16];
	setp.lt.f64 	%p159, %fd308, %fd273;
	selp.f64 	%fd274, %fd273, %fd308, %p159;
	ld.shared.f64 	%fd275, [_ZZN3cub18CUB_300001_SM_10006detail6reduce28DeviceReduceSingleTileKernelINS2_10policy_hubIdj11max_functorIdEE10Policy1000EN6thrust24THRUST_300001_SM_1000_NS6detail15normal_iteratorINSA_10device_ptrIdEEEEPdjS6_ddN4cuda3std3__410__identityEEEvT0_T1_T2_T3_T4_T6_E12temp_storage+24];
	setp.lt.f64 	%p160, %fd274, %fd275;
	selp.f64 	%fd276, %fd275, %fd274, %p160;
	ld.shared.f64 	%fd277, [_ZZN3cub18CUB_300001_SM_10006detail6reduce28DeviceReduceSingleTileKernelINS2_10policy_hubIdj11max_functorIdEE10Policy1000EN6thrust24THRUST_300001_SM_1000_NS6detail15normal_iteratorINSA_10device_ptrIdEEEEPdjS6_ddN4cuda3std3__410__identityEEEvT0_T1_T2_T3_T4_T6_E12temp_storage+32];
	setp.lt.f64 	%p161, %fd276, %fd277;
	selp.f64 	%fd278, %fd277, %fd276, %p161;
	ld.shared.f64 	%fd279, [_ZZN3cub18CUB_300001_SM_10006detail6reduce28DeviceReduceSingleTileKernelINS2_10policy_hubIdj11max_functorIdEE10Policy1000EN6thrust24THRUST_300001_SM_1000_NS6detail15normal_iteratorINSA_10device_ptrIdEEEEPdjS6_ddN4cuda3std3__410__identityEEEvT0_T1_T2_T3_T4_T6_E12temp_storage+40];
	setp.lt.f64 	%p162, %fd278, %fd279;
	selp.f64 	%fd280, %fd279, %fd278, %p162;
	ld.shared.f64 	%fd281, [_ZZN3cub18CUB_300001_SM_10006detail6reduce28DeviceReduceSingleTileKernelINS2_10policy_hubIdj11max_functorIdEE10Policy1000EN6thrust24THRUST_300001_SM_1000_NS6detail15normal_iteratorINSA_10device_ptrIdEEEEPdjS6_ddN4cuda3std3__410__identityEEEvT0_T1_T2_T3_T4_T6_E12temp_storage+48];
	setp.lt.f64 	%p163, %fd280, %fd281;
	selp.f64 	%fd282, %fd281, %fd280, %p163;
	ld.shared.f64 	%fd283, [_ZZN3cub18CUB_300001_SM_10006detail6reduce28DeviceReduceSingleTileKernelINS2_10policy_hubIdj11max_functorIdEE10Policy1000EN6thrust24THRUST_300001_SM_1000_NS6detail15normal_iteratorINSA_10device_ptrIdEEEEPdjS6_ddN4cuda3std3__410__identityEEEvT0_T1_T2_T3_T4_T6_E12temp_storage+56];
	setp.lt.f64 	%p164, %fd282, %fd283;
	selp.f64 	%fd284, %fd283, %fd282, %p164;
	ld.shared.f64 	%fd285, [_ZZN3cub18CUB_300001_SM_10006detail6reduce28DeviceReduceSingleTileKernelINS2_10policy_hubIdj11max_functorIdEE10Policy1000EN6thrust24THRUST_300001_SM_1000_NS6detail15normal_iteratorINSA_10device_ptrIdEEEEPdjS6_ddN4cuda3std3__410__identityEEEvT0_T1_T2_T3_T4_T6_E12temp_storage+64];
	setp.lt.f64 	%p165, %fd284, %fd285;
	selp.f64 	%fd308, %fd285, %fd284, %p165;
	bra.uni 	$L__BB19_50;
$L__BB19_24:
	// begin inline asm
	mov.u32 %r149, %laneid;
	// end inline asm
	and.b32  	%r200, %r1, 992;
	add.s32 	%r201, %r200, 32;
	setp.gt.u32 	%p120, %r201, %r51;
	not.b32 	%r202, %r200;
	add.s32 	%r203, %r51, %r202;
	selp.b32 	%r198, %r203, 31, %p120;
	mov.b64 	%rd92, %fd296;
	mov.b64 	{%r151, %r156}, %rd92;
	mov.b32 	%r157, 1;
	mov.b32 	%r199, -1;
	// begin inline asm
	shfl.sync.down.b32 %r150, %r151, %r157, %r198, %r199;
	// end inline asm
	// begin inline asm
	shfl.sync.down.b32 %r155, %r156, %r157, %r198, %r199;
	// end inline asm
	mov.b64 	%rd93, {%r150, %r155};
	mov.b64 	%fd213, %rd93;
	setp.lt.s32 	%p121, %r149, %r198;
	setp.lt.f64 	%p122, %fd296, %fd213;
	selp.f64 	%fd214, %fd213, %fd296, %p122;
	selp.f64 	%fd215, %fd214, %fd296, %p121;
	mov.b64 	%rd94, %fd215;
	mov.b64 	{%r161, %r166}, %rd94;
	mov.b32 	%r167, 2;
	// begin inline asm
	shfl.sync.down.b32 %r160, %r161, %r167, %r198, %r199;
	// end inline asm
	// begin inline asm
	shfl.sync.down.b32 %r165, %r166, %r167, %r198, %r199;
	// end inline asm
	mov.b64 	%rd95, {%r160, %r165};
	mov.b64 	%fd216, %rd95;
	add.s32 	%r204, %r149, 2;
	setp.gt.s32 	%p123, %r204, %r198;
	setp.lt.f64 	%p124, %fd215, %fd216;
	selp.f64 	%fd217, %fd216, %fd215, %p124;
	selp.f64 	%fd218, %fd215, %fd217, %p123;
	mov.b64 	%rd96, %fd218;
	mov.b64 	{%r171, %r176}, %rd96;
	mov.b32 	%r177, 4;
	// begin inline asm
	shfl.sync.down.b32 %r170, %r171, %r177, %r198, %r199;
	// end inline asm
	// begin inline asm
	shfl.sync.down.b32 %r175, %r176, %r177, %r198, %r199;
	// end inline asm
	mov.b64 	%rd97, {%r170, %r175};
	mov.b64 	%fd219, %rd97;
	add.s32 	%r205, %r149, 4;
	setp.gt.s32 	%p125, %r205, %r198;
	setp.lt.f64 	%p126, %fd218, %fd219;
	selp.f64 	%fd220, %fd219, %fd218, %p126;
	selp.f64 	%fd221, %fd218, %fd220, %p125;
	mov.b64 	%rd98, %fd221;
	mov.b64 	{%r181, %r186}, %rd98;
	mov.b32 	%r187, 8;
	// begin inline asm
	shfl.sync.down.b32 %r180, %r181, %r187, %r198, %r199;
	// end inline asm
	// begin inline asm
	shfl.sync.down.b32 %r185, %r186, %r187, %r198, %r199;
	// end inline asm
	mov.b64 	%rd99, {%r180, %r185};
	mov.b64 	%fd222, %rd99;
	add.s32 	%r206, %r149, 8;
	setp.gt.s32 	%p127, %r206, %r198;
	setp.lt.f64 	%p128, %fd221, %fd222;
	selp.f64 	%fd223, %fd222, %fd221, %p128;
	selp.f64 	%fd224, %fd221, %fd223, %p127;
	mov.b64 	%rd100, %fd224;
	mov.b64 	{%r191, %r196}, %rd100;
	mov.b32 	%r197, 16;
	// begin inline asm
	shfl.sync.down.b32 %r190, %r191, %r197, %r198, %r199;
	// end inline asm
	// begin inline asm
	shfl.sync.down.b32 %r195, %r196, %r197, %r198, %r199;
	// end inline asm
	mov.b64 	%rd101, {%r190, %r195};
	mov.b64 	%fd225, %rd101;
	add.s32 	%r207, %r149, 16;
	setp.gt.s32 	%p129, %r207, %r198;
	setp.lt.f64 	%p130, %fd224, %fd225;
	selp.f64 	%fd226, %fd225, %fd224, %p130;
	selp.f64 	%fd308, %fd224, %fd226, %p129;
	setp.ne.s32 	%p131, %r149, 0;
	@%p131 bra 	$L__BB19_26;
	shr.u32 	%r208, %r1, 2;
	and.b32  	%r209, %r208, 248;
	mov.u32 	%r210, _ZZN3cub18CUB_300001_SM_10006detail6reduce28DeviceReduceSingleTileKernelINS2_10policy_hubIdj11max_functorIdEE10Policy1000EN6thrust24THRUST_300001_SM_1000_NS6detail15normal_iteratorINSA_10device_ptrIdEEEEPdjS6_ddN4cuda3std3__410__identityEEEvT0_T1_T2_T3_T4_T6_E12temp_storage;
	add.s32 	%r211, %r210, %r209;
	st.shared.f64 	[%r211+8], %fd308;
$L__BB19_26:
	bar.sync 	0;
	setp.ne.s32 	%p132, %r1, 0;
	@%p132 bra 	$L__BB19_50;
	setp.gt.u32 	%p133, %r51, 32;
	ld.shared.f64 	%fd227, [_ZZN3cub18CUB_300001_SM_10006detail6reduce28DeviceReduceSingleTileKernelINS2_10policy_hubIdj11max_functorIdEE10Policy1000EN6thrust24THRUST_300001_SM_1000_NS6detail15normal_iteratorINSA_10device_ptrIdEEEEPdjS6_ddN4cuda3std3__410__identityEEEvT0_T1_T2_T3_T4_T6_E12temp_storage+16];
	setp.lt.f64 	%p134, %fd308, %fd227;
	selp.f64 	%fd229, %fd227, %fd308, %p134;
	selp.f64 	%fd230, %fd229, %fd308, %p133;
	setp.gt.u32 	%p135, %r51, 64;
	ld.shared.f64 	%fd232, [_ZZN3cub18CUB_300001_SM_10006detail6reduce28DeviceReduceSingleTileKernelINS2_10policy_hubIdj11max_functorIdEE10Policy1000EN6thrust24THRUST_300001_SM_1000_NS6detail15normal_iteratorINSA_10device_ptrIdEEEEPdjS6_ddN4cuda3std3__410__identityEEEvT0_T1_T2_T3_T4_T6_E12temp_storage+24];
	setp.lt.f64 	%p136, %fd230, %fd232;
	selp.f64 	%fd234, %fd232, %fd230, %p136;
	selp.f64 	%fd235, %fd234, %fd230, %p135;
	setp.gt.u32 	%p137, %r51, 96;
	ld.shared.f64 	%fd237, [_ZZN3cub18CUB_300001_SM_10006detail6reduce28DeviceReduceSingleTileKernelINS2_10policy_hubIdj11max_functorIdEE10Policy1000EN6thrust24THRUST_300001_SM_1000_NS6detail15normal_iteratorINSA_10device_ptrIdEEEEPdjS6_ddN4cuda3std3__410__identityEEEvT0_T1_T2_T3_T4_T6_E12temp_storage+32];
	setp.lt.f64 	%p138, %fd235, %fd237;
	selp.f64 	%fd239, %fd237, %fd235, %p138;
	selp.f64 	%fd240, %fd239, %fd235, %p137;
	setp.gt.u32 	%p139, %r51, 128;
	ld.shared.f64 	%fd242, [_ZZN3cub18CUB_300001_SM_10006detail6reduce28DeviceReduceSingleTileKernelINS2_10policy_hubIdj11max_functorIdEE10Policy1000EN6thrust24THRUST_300001_SM_1000_NS6detail15normal_iteratorINSA_10device_ptrIdEEEEPdjS6_ddN4cuda3std3__410__identityEEEvT0_T1_T2_T3_T4_T6_E12temp_storage+40];
	setp.lt.f64 	%p140, %fd240, %fd242;
	selp.f64 	%fd244, %fd242, %fd240, %p140;
	selp.f64 	%fd245, %fd244, %fd240, %p139;
	setp.gt.u32 	%p141, %r51, 160;
	ld.shared.f64 	%fd247, [_ZZN3cub18CUB_300001_SM_10006detail6reduce28DeviceReduceSingleTileKernelINS2_10policy_hubIdj11max_functorIdEE10Policy1000EN6thrust24THRUST_300001_SM_1000_NS6detail15normal_iteratorINSA_10device_ptrIdEEEEPdjS6_ddN4cuda3std3__410__identityEEEvT0_T1_T2_T3_T4_T6_E12temp_storage+48];
	setp.lt.f64 	%p142, %fd245, %fd247;
	selp.f64 	%fd249, %fd247, %fd245, %p142;
	selp.f64 	%fd250, %fd249, %fd245, %p141;
	setp.gt.u32 	%p143, %r51, 192;
	ld.shared.f64 	%fd252, [_ZZN3cub18CUB_300001_SM_10006detail6reduce28DeviceReduceSingleTileKernelINS2_10policy_hubIdj11max_functorIdEE10Policy1000EN6thrust24THRUST_300001_SM_1000_NS6detail15normal_iteratorINSA_10device_ptrIdEEEEPdjS6_ddN4cuda3std3__410__identityEEEvT0_T1_T2_T3_T4_T6_E12temp_storage+56];
	setp.lt.f64 	%p144, %fd250, %fd252;
	selp.f64 	%fd254, %fd252, %fd250, %p144;
	selp.f64 	%fd255, %fd254, %fd250, %p143;
	setp.gt.u32 	%p145, %r51, 224;
	ld.shared.f64 	%fd257, [_ZZN3cub18CUB_300001_SM_10006detail6reduce28DeviceReduceSingleTileKernelINS2_10policy_hubIdj11max_functorIdEE10Policy1000EN6thrust24THRUST_300001_SM_1000_NS6detail15normal_iteratorINSA_10device_ptrIdEEEEPdjS6_ddN4cuda3std3__410__identityEEEvT0_T1_T2_T3_T4_T6_E12temp_storage+64];
	setp.lt.f64 	%p146, %fd255, %fd257;
	selp.f64 	%fd259, %fd257, %fd255, %p146;
	selp.f64 	%fd308, %fd259, %fd255, %p145;
	bra.uni 	$L__BB19_50;
$L__BB19_28:
	mov.u32 	%r21, %tid.x;
	mul.wide.u32 	%rd11, %r21, 8;
	add.s64 	%rd12, %rd2, %rd11;
	ld.global.f64 	%fd43, [%rd12];
	ld.global.f64 	%fd44, [%rd12+2048];
	ld.global.f64 	%fd45, [%rd12+4096];
	ld.global.f64 	%fd46, [%rd12+6144];
	ld.global.f64 	%fd47, [%rd12+8192];
	ld.global.f64 	%fd48, [%rd12+10240];
	ld.global.f64 	%fd49, [%rd12+12288];
	ld.global.f64 	%fd50, [%rd12+14336];
	setp.lt.f64 	%p3, %fd43, %fd44;
	selp.f64 	%fd51, %fd44, %fd43, %p3;
	setp.lt.f64 	%p4, %fd51, %fd45;
	selp.f64 	%fd52, %fd45, %fd51, %p4;
	setp.lt.f64 	%p5, %fd52, %fd46;
	selp.f64 	%fd53, %fd46, %fd52, %p5;
	setp.lt.f64 	%p6, %fd53, %fd47;
	selp.f64 	%fd54, %fd47, %fd53, %p6;
	setp.lt.f64 	%p7, %fd54, %fd48;
	selp.f64 	%fd55, %fd48, %fd54, %p7;
	setp.lt.f64 	%p8, %fd55, %fd49;
	selp.f64 	%fd56, %fd49, %fd55, %p8;
	setp.lt.f64 	%p9, %fd56, %fd50;
	selp.f64 	%fd307, %fd50, %fd56, %p9;
	add.s32 	%r22, %r51, -2048;
	setp.lt.u32 	%p10, %r22, 2048;
	mov.b32 	%r277, 2048;
	@%p10 bra 	$L__BB19_32;
	mov.b32 	%r277, 2048;
$L__BB19_30:
	add.s32 	%r54, %r21, %r277;
	mul.wide.u32 	%rd13, %r54, 8;
	add.s64 	%rd14, %rd2, %rd13;
	ld.global.f64 	%fd57, [%rd14];
	ld.global.f64 	%fd58, [%rd14+2048];
	ld.global.f64 	%fd59, [%rd14+4096];
	ld.global.f64 	%fd60, [%rd14+6144];
	ld.global.f64 	%fd61, [%rd14+8192];
	ld.global.f64 	%fd62, [%rd14+10240];
	ld.global.f64 	%fd63, [%rd14+12288];
	ld.global.f64 	%fd64, [%rd14+14336];
	setp.lt.f64 	%p11, %fd307, %fd57;
	selp.f64 	%fd65, %fd57, %fd307, %p11;
	setp.lt.f64 	%p12, %fd65, %fd58;
	selp.f64 	%fd66, %fd58, %fd65, %p12;
	setp.lt.f64 	%p13, %fd66, %fd59;
	selp.f64 	%fd67, %fd59, %fd66, %p13;
	setp.lt.f64 	%p14, %fd67, %fd60;
	selp.f64 	%fd68, %fd60, %fd67, %p14;
	setp.lt.f64 	%p15, %fd68, %fd61;
	selp.f64 	%fd69, %fd61, %fd68, %p15;
	setp.lt.f64 	%p16, %fd69, %fd62;
	selp.f64 	%fd70, %fd62, %fd69, %p16;
	setp.lt.f64 	%p17, %fd70, %fd63;
	selp.f64 	%fd71, %fd63, %fd70, %p17;
	setp.lt.f64 	%p18, %fd71, %fd64;
	selp.f64 	%fd307, %fd64, %fd71, %p18;
	sub.s32 	%r55, %r51, %r277;
	setp.lt.u32 	%p19, %r55, 2048;
	@%p19 bra 	$L__BB19_46;
	add.s32 	%r277, %r277, 2048;
	setp.le.u32 	%p20, %r277, %r22;
	@%p20 bra 	$L__BB19_30;
$L__BB19_32:
	setp.le.u32 	%p21, %r51, %r277;
	sub.s32 	%r56, %r51, %r277;
	setp.ge.s32 	%p22, %r21, %r56;
	or.pred  	%p23, %p21, %p22;
	@%p23 bra 	$L__BB19_46;
	not.b32 	%r58, %r21;
	add.s32 	%r59, %r51, %r58;
	sub.s32 	%r60, %r59, %r277;
	shr.u32 	%r61, %r60, 8;
	add.s32 	%r26, %r61, 1;
	and.b32  	%r27, %r26, 15;
	setp.lt.u32 	%p24, %r60, 3840;
	mov.u32 	%r282, %r21;
	@%p24 bra 	$L__BB19_37;
	or.b32  	%r280, %r21, 2048;
	add.s32 	%r279, %r21, %r277;
	and.b32  	%r62, %r26, 33554416;
	neg.s32 	%r278, %r62;
$L__BB19_35:
	.pragma "nounroll";
	mul.wide.u32 	%rd15, %r279, 8;
	add.s64 	%rd16, %rd2, %rd15;
	ld.global.f64 	%fd73, [%rd16];
	setp.lt.f64 	%p25, %fd307, %fd73;
	selp.f64 	%fd74, %fd73, %fd307, %p25;
	add.s32 	%r63, %r279, 256;
	mul.wide.u32 	%rd17, %r63, 8;
	add.s64 	%rd18, %rd2, %rd17;
	ld.global.f64 	%fd75, [%rd18];
	setp.lt.f64 	%p26, %fd74, %fd75;
	selp.f64 	%fd76, %fd75, %fd74, %p26;
	add.s32 	%r64, %r279, 512;
	mul.wide.u32 	%rd19, %r64, 8;
	add.s64 	%rd20, %rd2, %rd19;
	ld.global.f64 	%fd77, [%rd20];
	setp.lt.f64 	%p27, %fd76, %fd77;
	selp.f64 	%fd78, %fd77, %fd76, %p27;
	add.s32 	%r65, %r279, 768;
	mul.wide.u32 	%rd21, %r65, 8;
	add.s64 	%rd22, %rd2, %rd21;
	ld.global.f64 	%fd79, [%rd22];
	setp.lt.f64 	%p28, %fd78, %fd79;
	selp.f64 	%fd80, %fd79, %fd78, %p28;
	add.s32 	%r66, %r279, 1024;
	mul.wide.u32 	%rd23, %r66, 8;
	add.s64 	%rd24, %rd2, %rd23;
	ld.global.f64 	%fd81, [%rd24];
	setp.lt.f64 	%p29, %fd80, %fd81;
	selp.f64 	%fd82, %fd81, %fd80, %p29;
	add.s32 	%r67, %r279, 1280;
	mul.wide.u32 	%rd25, %r67, 8;
	add.s64 	%rd26, %rd2, %rd25;
	ld.global.f64 	%fd83, [%rd26];
	setp.lt.f64 	%p30, %fd82, %fd83;
	selp.f64 	%fd84, %fd83, %fd82, %p30;
	add.s32 	%r68, %r279, 1536;
	mul.wide.u32 	%rd27, %r68, 8;
	add.s64 	%rd28, %rd2, %rd27;
	ld.global.f64 	%fd85, [%rd28];
	setp.lt.f64 	%p31, %fd84, %fd85;
	selp.f64 	%fd86, %fd85, %fd84, %p31;
	add.s32 	%r69, %r279, 1792;
	mul.wide.u32 	%rd29, %r69, 8;
	add.s64 	%rd30, %rd2, %rd29;
	ld.global.f64 	%fd87, [%rd30];
	setp.lt.f64 	%p32, %fd86, %fd87;
	selp.f64 	%fd88, %fd87, %fd86, %p32;
	add.s32 	%r70, %r279, 2048;
	mul.wide.u32 	%rd31, %r70, 8;
	add.s64 	%rd32, %rd2, %rd31;
	ld.global.f64 	%fd89, [%rd32];
	setp.lt.f64 	%p33, %fd88, %fd89;
	selp.f64 	%fd90, %fd89, %fd88, %p33;
	add.s32 	%r71, %r279, 2304;
	mul.wide.u32 	%rd33, %r71, 8;
	add.s64 	%rd34, %rd2, %rd33;
	ld.global.f64 	%fd91, [%rd34];
	setp.lt.f64 	%p34, %fd90, %fd91;
	selp.f64 	%fd92, %fd91, %fd90, %p34;
	add.s32 	%r72, %r279, 2560;
	mul.wide.u32 	%rd35, %r72, 8;
	add.s64 	%rd36, %rd2, %rd35;
	ld.global.f64 	%fd93, [%rd36];
	setp.lt.f64 	%p35, %fd92, %fd93;
	selp.f64 	%fd94, %fd93, %fd92, %p35;
	add.s32 	%r73, %r279, 2816;
	mul.wide.u32 	%rd37, %r73, 8;
	add.s64 	%rd38, %rd2, %rd37;
	ld.global.f64 	%fd95, [%rd38];
	setp.lt.f64 	%p36, %fd94, %fd95;
	selp.f64 	%fd96, %fd95, %fd94, %p36;
	add.s32 	%r74, %r279, 3072;
	mul.wide.u32 	%rd39, %r74, 8;
	add.s64 	%rd40, %rd2, %rd39;
	ld.global.f64 	%fd97, [%rd40];
	setp.lt.f64 	%p37, %fd96, %fd97;
	selp.f64 	%fd98, %fd97, %fd96, %p37;
	add.s32 	%r75, %r279, 3328;
	mul.wide.u32 	%rd41, %r75, 8;
	add.s64 	%rd42, %rd2, %rd41;
	ld.global.f64 	%fd99, [%rd42];
	setp.lt.f64 	%p38, %fd98, %fd99;
	selp.f64 	%fd100, %fd99, %fd98, %p38;
	add.s32 	%r76, %r279, 3584;
	mul.wide.u32 	%rd43, %r76, 8;
	add.s64 	%rd44, %rd2, %rd43;
	ld.global.f64 	%fd101, [%rd44];
	setp.lt.f64 	%p39, %fd100, %fd101;
	selp.f64 	%fd102, %fd101, %fd100, %p39;
	add.s32 	%r77, %r279, 3840;
	mul.wide.u32 	%rd45, %r77, 8;
	add.s64 	%rd46, %rd2, %rd45;
	ld.global.f64 	%fd103, [%rd46];
	setp.lt.f64 	%p40, %fd102, %fd103;
	selp.f64 	%fd307, %fd103, %fd102, %p40;
	add.s32 	%r280, %r280, 4096;
	add.s32 	%r279, %r279, 4096;
	add.s32 	%r278, %r278, 16;
	setp.ne.s32 	%p41, %r278, 0;
	@%p41 bra 	$L__BB19_35;
	add.s32 	%r282, %r280, -2048;
$L__BB19_37:
	setp.eq.s32 	%p42, %r27, 0;
	@%p42 bra 	$L__BB19_46;
	and.b32  	%r39, %r26, 7;
	setp.lt.u32 	%p43, %r27, 8;
	@%p43 bra 	$L__BB19_40;
	add.s32 	%r78, %r282, %r277;
	mul.wide.u32 	%rd47, %r78, 8;
	add.s64 	%rd48, %rd2, %rd47;
	ld.global.f64 	%fd105, [%rd48];
	setp.lt.f64 	%p44, %fd307, %fd105;
	selp.f64 	%fd106, %fd105, %fd307, %p44;
	add.s32 	%r79, %r78, 256;
	mul.wide.u32 	%rd49, %r79, 8;
	add.s64 	%rd50, %rd2, %rd49;
	ld.global.f64 	%fd107, [%rd50];
	setp.lt.f64 	%p45, %fd106, %fd107;
	selp.f64 	%fd108, %fd107, %fd106, %p45;
	add.s32 	%r80, %r78, 512;
	mul.wide.u32 	%rd51, %r80, 8;
	add.s64 	%rd52, %rd2, %rd51;
	ld.global.f64 	%fd109, [%rd52];
	setp.lt.f64 	%p46, %fd108, %fd109;
	selp.f64 	%fd110, %fd109, %fd108, %p46;
	add.s32 	%r81, %r78, 768;
	mul.wide.u32 	%rd53, %r81, 8;
	add.s64 	%rd54, %rd2, %rd53;
	ld.global.f64 	%fd111, [%rd54];
	setp.lt.f64 	%p47, %fd110, %fd111;
	selp.f64 	%fd112, %fd111, %fd110, %p47;
	add.s32 	%r82, %r78, 1024;
	mul.wide.u32 	%rd55, %r82, 8;
	add.s64 	%rd56, %rd2, %rd55;
	ld.global.f64 	%fd113, [%rd56];
	setp.lt.f64 	%p48, %fd112, %fd113;
	selp.f64 	%fd114, %fd113, %fd112, %p48;
	add.s32 	%r83, %r78, 1280;
	mul.wide.u32 	%rd57, %r83, 8;
	add.s64 	%rd58, %rd2, %rd57;
	ld.global.f64 	%fd115, [%rd58];
	setp.lt.f64 	%p49, %fd114, %fd115;
	selp.f64 	%fd116, %fd115, %fd114, %p49;
	add.s32 	%r84, %r78, 1536;
	mul.wide.u32 	%rd59, %r84, 8;
	add.s64 	%rd60, %rd2, %rd59;
	ld.global.f64 	%fd117, [%rd60];
	setp.lt.f64 	%p50, %fd116, %fd117;
	selp.f64 	%fd118, %fd117, %fd116, %p50;
	add.s32 	%r85, %r78, 1792;
	mul.wide.u32 	%rd61, %r85, 8;
	add.s64 	%rd62, %rd2, %rd61;
	ld.global.f64 	%fd119, [%rd62];
	setp.lt.f64 	%p51, %fd118, %fd119;
	selp.f64 	%fd307, %fd119, %fd118, %p51;
	add.s32 	%r282, %r282, 2048;
$L__BB19_40:
	setp.eq.s32 	%p52, %r39, 0;
	@%p52 bra 	$L__BB19_46;
	and.b32  	%r42, %r26, 3;
	setp.lt.u32 	%p53, %r39, 4;
	@%p53 bra 	$L__BB19_43;
	add.s32 	%r86, %r282, %r277;
	mul.wide.u32 	%rd63, %r86, 8;
	add.s64 	%rd64, %rd2, %rd63;
	ld.global.f64 	%fd121, [%rd64];
	setp.lt.f64 	%p54, %fd307, %fd121;
	selp.f64 	%fd122, %fd121, %fd307, %p54;
	add.s32 	%r87, %r86, 256;
	mul.wide.u32 	%rd65, %r87, 8;
	add.s64 	%rd66, %rd2, %rd65;
	ld.global.f64 	%fd123, [%rd66];
	setp.lt.f64 	%p55, %fd122, %fd123;
	selp.f64 	%fd124, %fd123, %fd122, %p55;
	add.s32 	%r88, %r86, 512;
	mul.wide.u32 	%rd67, %r88, 8;
	add.s64 	%rd68, %rd2, %rd67;
	ld.global.f64 	%fd125, [%rd68];
	setp.lt.f64 	%p56, %fd124, %fd125;
	selp.f64 	%fd126, %fd125, %fd124, %p56;
	add.s32 	%r89, %r86, 768;
	mul.wide.u32 	%rd69, %r89, 8;
	add.s64 	%rd70, %rd2, %rd69;
	ld.global.f64 	%fd127, [%rd70];
	setp.lt.f64 	%p57, %fd126, %fd127;
	selp.f64 	%fd307, %fd127, %fd126, %p57;
	add.s32 	%r282, %r282, 1024;
$L__BB19_43:
	setp.eq.s32 	%p58, %r42, 0;
	@%p58 bra 	$L__BB19_46;
	add.s32 	%r285, %r282, %r277;
	neg.s32 	%r284, %r42;
$L__BB19_45:
	.pragma "nounroll";
	mul.wide.u32 	%rd71, %r285, 8;
	add.s64 	%rd72, %rd2, %rd71;
	ld.global.f64 	%fd128, [%rd72];
	setp.lt.f64 	%p59, %fd307, %fd128;
	selp.f64 	%fd307, %fd128, %fd307, %p59;
	add.s32 	%r285, %r285, 256;
	add.s32 	%r284, %r284, 1;
	setp.ne.s32 	%p60, %r284, 0;
	@%p60 bra 	$L__BB19_45;
$L__BB19_46:
	// begin inline asm
	mov.u32 %r90, %laneid;
	// end inline asm
	mov.b64 	%rd73, %fd307;
	mov.b64 	{%r92, %r97}, %rd73;
	mov.b32 	%r98, 1;
	mov.b32 	%r139, 31;
	mov.b32 	%r140, -1;
	// begin inline asm
	shfl.sync.down.b32 %r91, %r92, %r98, %r139, %r140;
	// end inline asm
	// begin inline asm
	shfl.sync.down.b32 %r96, %r97, %r98, %r139, %r140;
	// end inline asm
	mov.b64 	%rd74, {%r91, %r96};
	mov.b64 	%fd129, %rd74;
	setp.gt.s32 	%p61, %r90, 30;
	setp.lt.f64 	%p62, %fd307, %fd129;
	selp.f64 	%fd130, %fd129, %fd307, %p62;
	selp.f64 	%fd131, %fd307, %fd130, %p61;
	mov.b64 	%rd75, %fd131;
	mov.b64 	{%r102, %r107}, %rd75;
	mov.b32 	%r108, 2;
	// begin inline asm
	shfl.sync.down.b32 %r101, %r102, %r108, %r139, %r140;
	// end inline asm
	// begin inline asm
	shfl.sync.down.b32 %r106, %r107, %r108, %r139, %r140;
	// end inline asm
	mov.b64 	%rd76, {%r101, %r106};
	mov.b64 	%fd132, %rd76;
	setp.gt.s32 	%p63, %r90, 29;
	setp.lt.f64 	%p64, %fd131, %fd132;
	selp.f64 	%fd133, %fd132, %fd131, %p64;
	selp.f64 	%fd134, %fd131, %fd133, %p63;
	mov.b64 	%rd77, %fd134;
	mov.b64 	{%r112, %r117}, %rd77;
	mov.b32 	%r118, 4;
	// begin inline asm
	shfl.sync.down.b32 %r111, %r112, %r118, %r139, %r140;
	// end inline asm
	// begin inline asm
	shfl.sync.down.b32 %r116, %r117, %r118, %r139, %r140;
	// end inline asm
	mov.b64 	%rd78, {%r111, %r116};
	mov.b64 	%fd135, %rd78;
	setp.gt.s32 	%p65, %r90, 27;
	setp.lt.f64 	%p66, %fd134, %fd135;
	selp.f64 	%fd136, %fd135, %fd134, %p66;
	selp.f64 	%fd137, %fd134, %fd136, %p65;
	mov.b64 	%rd79, %fd137;
	mov.b64 	{%r122, %r127}, %rd79;
	mov.b32 	%r128, 8;
	// begin inline asm
	shfl.sync.down.b32 %r121, %r122, %r128, %r139, %r140;
	// end inline asm
	// begin inline asm
	shfl.sync.down.b32 %r126, %r127, %r128, %r139, %r140;
	// end inline asm
	mov.b64 	%rd80, {%r121, %r126};
	mov.b64 	%fd138, %rd80;
	setp.gt.s32 	%p67, %r90, 23;
	setp.lt.f64 	%p68, %fd137, %fd138;
	selp.f64 	%fd139, %fd138, %fd137, %p68;
	selp.f64 	%fd140, %fd137, %fd139, %p67;
	mov.b64 	%rd81, %fd140;
	mov.b64 	{%r132, %r137}, %rd81;
	mov.b32 	%r138, 16;
	// begin inline asm
	shfl.sync.down.b32 %r131, %r132, %r138, %r139, %r140;
	// end inline asm
	// begin inline asm
	shfl.sync.down.b32 %r136, %r137, %r138, %r139, %r140;
	// end inline asm
	mov.b64 	%rd82, {%r131, %r136};
	mov.b64 	%fd141, %rd82;
	setp.gt.s32 	%p69, %r90, 15;
	setp.lt.f64 	%p70, %fd140, %fd141;
	selp.f64 	%fd38, %fd141, %fd140, %p70;
	selp.f64 	%fd308, %fd140, %fd38, %p69;
	setp.ne.s32 	%p71, %r90, 0;
	@%p71 bra 	$L__BB19_48;
	shr.u32 	%r141, %r21, 2;
	and.b32  	%r142, %r141, 248;
	mov.u32 	%r143, _ZZN3cub18CUB_300001_SM_10006detail6reduce28DeviceReduceSingleTileKernelINS2_10policy_hubIdj11max_functorIdEE10Policy1000EN6thrust24THRUST_300001_SM_1000_NS6detail15normal_iteratorINSA_10device_ptrIdEEEEPdjS6_ddN4cuda3std3__410__identityEEEvT0_T1_T2_T3_T4_T6_E12temp_storage;
	add.s32 	%r144, %r143, %r142;
	st.shared.f64 	[%r144+8], %fd38;
$L__BB19_48:
	bar.sync 	0;
	setp.ne.s32 	%p72, %r21, 0;
	@%p72 bra 	$L__BB19_50;
	ld.shared.f64 	%fd142, [_ZZN3cub18CUB_300001_SM_10006detail6reduce28DeviceReduceSingleTileKernelINS2_10policy_hubIdj11max_functorIdEE10Policy1000EN6thrust24THRUST_300001_SM_1000_NS6detail15normal_iteratorINSA_10device_ptrIdEEEEPdjS6_ddN4cuda3std3__410__identityEEEvT0_T1_T2_T3_T4_T6_E12temp_storage+16];
	setp.lt.f64 	%p73, %fd308, %fd142;
	selp.f64 	%fd143, %fd142, %fd308, %p73;
	ld.shared.f64 	%fd144, [_ZZN3cub18CUB_300001_SM_10006detail6reduce28DeviceReduceSingleTileKernelINS2_10policy_hubIdj11max_functorIdEE10Policy1000EN6thrust24THRUST_300001_SM_1000_NS6detail15normal_iteratorINSA_10device_ptrIdEEEEPdjS6_ddN4cuda3std3__410__identityEEEvT0_T1_T2_T3_T4_T6_E12temp_storage+24];
	setp.lt.f64 	%p74, %fd143, %fd144;
	selp.f64 	%fd145, %fd144, %fd143, %p74;
	ld.shared.f64 	%fd146, [_ZZN3cub18CUB_300001_SM_10006detail6reduce28DeviceReduceSingleTileKernelINS2_10policy_hubIdj11max_functorIdEE10Policy1000EN6thrust24THRUST_300001_SM_1000_NS6detail15normal_iteratorINSA_10device_ptrIdEEEEPdjS6_ddN4cuda3std3__410__identityEEEvT0_T1_T2_T3_T4_T6_E12temp_storage+32];
	setp.lt.f64 	%p75, %fd145, %fd146;
	selp.f64 	%fd147, %fd146, %fd145, %p75;
	ld.shared.f64 	%fd148, [_ZZN3cub18CUB_300001_SM_10006detail6reduce28DeviceReduceSingleTileKernelINS2_10policy_hubIdj11max_functorIdEE10Policy1000EN6thrust24THRUST_300001_SM_1000_NS6detail15normal_iteratorINSA_10device_ptrIdEEEEPdjS6_ddN4cuda3std3__410__identityEEEvT0_T1_T2_T3_T4_T6_E12temp_storage+40];
	setp.lt.f64 	%p76, %fd147, %fd148;
	selp.f64 	%fd149, %fd148, %fd147, %p76;
	ld.shared.f64 	%fd150, [_ZZN3cub18CUB_300001_SM_10006detail6reduce28DeviceReduceSingleTileKernelINS2_10policy_hubIdj11max_functorIdEE10Policy1000EN6thrust24THRUST_300001_SM_1000_NS6detail15normal_iteratorINSA_10device_ptrIdEEEEPdjS6_ddN4cuda3std3__410__identityEEEvT0_T1_T2_T3_T4_T6_E12temp_storage+48];
	setp.lt.f64 	%p77, %fd149, %fd150;
	selp.f64 	%fd151, %fd150, %fd149, %p77;
	ld.shared.f64 	%fd152, [_ZZN3cub18CUB_300001_SM_10006detail6reduce28DeviceReduceSingleTileKernelINS2_10policy_hubIdj11max_functorIdEE10Policy1000EN6thrust24THRUST_300001_SM_1000_NS6detail15normal_iteratorINSA_10device_ptrIdEEEEPdjS6_ddN4cuda3std3__410__identityEEEvT0_T1_T2_T3_T4_T6_E12temp_storage+56];
	setp.lt.f64 	%p78, %fd151, %fd152;
	selp.f64 	%fd153, %fd152, %fd151, %p78;
	ld.shared.f64 	%fd154, [_ZZN3cub18CUB_300001_SM_10006detail6reduce28DeviceReduceSingleTileKernelINS2_10policy_hubIdj11max_functorIdEE10Policy1000EN6thrust24THRUST_300001_SM_1000_NS6detail15normal_iteratorINSA_10device_ptrIdEEEEPdjS6_ddN4cuda3std3__410__identityEEEvT0_T1_T2_T3_T4_T6_E12temp_storage+64];
	setp.lt.f64 	%p79, %fd153, %fd154;
	selp.f64 	%fd308, %fd154, %fd153, %p79;
$L__BB19_50:
	mov.u32 	%r267, %tid.x;
	setp.ne.s32 	%p166, %r267, 0;
	@%p166 bra 	$L__BB19_52;
	setp.lt.f64 	%p167, %fd42, %fd308;
	selp.f64 	%fd286, %fd308, %fd42, %p167;
	st.global.f64 	[%rd1], %fd286;
$L__BB19_52:
	ret;

}
	// .globl	_ZN3cub18CUB_300001_SM_10006detail6reduce18DeviceReduceKernelINS2_10policy_hubIdj11max_functorIdEE10Policy1000EN6thrust24THRUST_300001_SM_1000_NS6detail15normal_iteratorINSA_10device_ptrIdEEEEjS6_dN4cuda3std3__410__identityEEEvT0_PT3_T1_NS0_13GridEvenShareISN_EET2_T4_
.visible .entry _ZN3cub18CUB_300001_SM_10006detail6reduce18DeviceReduceKernelINS2_10policy_hubIdj11max_functorIdEE10Policy1000EN6thrust24THRUST_300001_SM_1000_NS6detail15normal_iteratorINSA_10device_ptrIdEEEEjS6_dN4cuda3std3__410__identityEEEvT0_PT3_T1_NS0_13GridEvenShareISN_EET2_T4_(
	.param .align 8 .b8 _ZN3cub18CUB_300001_SM_10006detail6reduce18DeviceReduceKernelINS2_10policy_hubIdj11max_functorIdEE10Policy1000EN6thrust24THRUST_300001_SM_1000_NS6detail15normal_iteratorINSA_10device_ptrIdEEEEjS6_dN4cuda3std3__410__identityEEEvT0_PT3_T1_NS0_13GridEvenShareISN_EET2_T4__param_0[8],
	.param .u64 .ptr .align 1 _ZN3cub18CUB_300001_SM_10006detail6reduce18DeviceReduceKernelINS2_10policy_hubIdj11max_functorIdEE10Policy1000EN6thrust24THRUST_300001_SM_1000_NS6detail15normal_iteratorINSA_10device_ptrIdEEEEjS6_dN4cuda3std3__410__identityEEEvT0_PT3_T1_NS0_13GridEvenShareISN_EET2_T4__param_1,
	.param .u32 _ZN3cub18CUB_300001_SM_10006detail6reduce18DeviceReduceKernelINS2_10policy_hubIdj11max_functorIdEE10Policy1000EN6thrust24THRUST_300001_SM_1000_NS6detail15normal_iteratorINSA_10device_ptrIdEEEEjS6_dN4cuda3std3__410__identityEEEvT0_PT3_T1_NS0_13GridEvenShareISN_EET2_T4__param_2,
	.param .align 4 .b8 _ZN3cub18CUB_300001_SM_10006detail6reduce18DeviceReduceKernelINS2_10policy_hubIdj11max_functorIdEE10Policy1000EN6thrust24THRUST_300001_SM_1000_NS6detail15normal_iteratorINSA_10device_ptrIdEEEEjS6_dN4cuda3std3__410__identityEEEvT0_PT3_T1_NS0_13GridEvenShareISN_EET2_T4__param_3[40],
	.param .align 1 .b8 _ZN3cub18CUB_300001_SM_10006detail6reduce18DeviceReduceKernelINS2_10policy_hubIdj11max_functorIdEE10Policy1000EN6thrust24THRUST_300001_SM_1000_NS6detail15normal_iteratorINSA_10device_ptrIdEEEEjS6_dN4cuda3std3__410__identityEEEvT0_PT3_T1_NS0_13GridEvenShareISN_EET2_T4__param_4[1],
	.param .align 1 .b8 _ZN3cub18CUB_300001_SM_10006detail6reduce18DeviceReduceKernelINS2_10policy_hubIdj11max_functorIdEE10Policy1000EN6thrust24THRUST_300001_SM_1000_NS6detail15normal_iteratorINSA_10device_ptrIdEEEEjS6_dN4cuda3std3__410__identityEEEvT0_PT3_T1_NS0_13GridEvenShareISN_EET2_T4__param_5[1]
)
.maxntid 256
{
	.reg .pred 	%p<166>;
	.reg .b16 	%rs<4>;
	.reg .b32 	%r<354>;
	.reg .b64 	%rd<160>;
	.reg .b64 	%fd<305>;
	// demoted variable
	.shared .align 8 .b8 _ZZN3cub18CUB_300001_SM_10006detail6reduce18DeviceReduceKernelINS2_10policy_hubIdj11max_functorIdEE10Policy1000EN6thrust24THRUST_300001_SM_1000_NS6detail15normal_iteratorINSA_10device_ptrIdEEEEjS6_dN4cuda3std3__410__identityEEEvT0_PT3_T1_NS0_13GridEvenShareISN_EET2_T4_E12temp_storage[80];
	ld.param.u32 	%r1, [_ZN3cub18CUB_300001_SM_10006detail6reduce18DeviceReduceKernelINS2_10policy_hubIdj11max_functorIdEE10Policy1000EN6thrust24THRUST_300001_SM_1000_NS6detail15normal_iteratorINSA_10device_ptrIdEEEEjS6_dN4cuda3std3__410__identityEEEvT0_PT3_T1_NS0_13GridEvenShareISN_EET2_T4__param_3+20];
	ld.param.u32 	%r2, [_ZN3cub18CUB_300001_SM_10006detail6reduce18DeviceReduceKernelINS2_10policy_hubIdj11max_functorIdEE10Policy1000EN6thrust24THRUST_300001_SM_1000_NS6detail15normal_iteratorINSA_10device_ptrIdEEEEjS6_dN4cuda3std3__410__identityEEEvT0_PT3_T1_NS0_13GridEvenShareISN_EET2_T4__param_3+24];
	ld.param.u64 	%rd3, [_ZN3cub18CUB_300001_SM_10006detail6reduce18DeviceReduceKernelINS2_10policy_hubIdj11max_functorIdEE10Policy1000EN6thrust24THRUST_300001_SM_1000_NS6detail15normal_iteratorINSA_10device_ptrIdEEEEjS6_dN4cuda3std3__410__identityEEEvT0_PT3_T1_NS0_13GridEvenShareISN_EET2_T4__param_0];
	cvta.to.global.u64 	%rd1, %rd3;
	mov.u32 	%r3, %ctaid.x;
	shl.b32 	%r4, %r2, 11;
	shl.b32 	%r345, %r3, 11;
	sub.s32 	%r6, %r1, %r345;
	setp.gt.u32 	%p1, %r6, 2047;
	@%p1 bra 	$L__BB20_26;
	mov.u32 	%r7, %tid.x;
	setp.ge.u32 	%p79, %r7, %r6;
	mov.f64 	%fd293, 0d0000000000000000;
	mov.u32 	%r336, %r7;
	@%p79 bra 	$L__BB20_3;
	add.s32 	%r180, %r345, %r7;
	mul.wide.u32 	%rd76, %r180, 8;
	add.s64 	%rd77, %rd1, %rd76;
	ld.global.f64 	%fd293, [%rd77];
	add.s32 	%r336, %r7, 256;
$L__BB20_3:
	setp.ge.u32 	%p80, %r336, %r6;
	@%p80 bra 	$L__BB20_17;
	not.b32 	%r181, %r336;
	add.s32 	%r182, %r1, %r181;
	sub.s32 	%r183, %r182, %r345;
	shr.u32 	%r184, %r183, 8;
	add.s32 	%r10, %r184, 1;
	and.b32  	%r11, %r10, 15;
	setp.lt.u32 	%p81, %r183, 3840;
	@%p81 bra 	$L__BB20_8;
	or.b32  	%r335, %r336, 2048;
	add.s32 	%r334, %r336, %r345;
	and.b32  	%r185, %r10, 33554416;
	neg.s32 	%r333, %r185;
$L__BB20_6:
	.pragma "nounroll";
	mul.wide.u32 	%rd78, %r334, 8;
	add.s64 	%rd79, %rd1, %rd78;
	ld.global.f64 	%fd155, [%rd79];
	setp.lt.f64 	%p82, %fd293, %fd155;
	selp.f64 	%fd156, %fd155, %fd293, %p82;
	add.s32 	%r186, %r334, 256;
	mul.wide.u32 	%rd80, %r186, 8;
	add.s64 	%rd81, %rd1, %rd80;
	ld.global.f64 	%fd157, [%rd81];
	setp.lt.f64 	%p83, %fd156, %fd157;
	selp.f64 	%fd158, %fd157, %fd156, %p83;
	add.s32 	%r187, %r334, 512;
	mul.wide.u32 	%rd82, %r187, 8;
	add.s64 	%rd83, %rd1, %rd82;
	ld.global.f64 	%fd159, [%rd83];
	setp.lt.f64 	%p84, %fd158, %fd159;
	selp.f64 	%fd160, %fd159, %fd158, %p84;
	add.s32 	%r188, %r334, 768;
	mul.wide.u32 	%rd84, %r188, 8;
	add.s64 	%rd85, %rd1, %rd84;
	ld.global.f64 	%fd161, [%rd85];
	setp.lt.f64 	%p85, %fd160, %fd161;
	selp.f64 	%fd162, %fd161, %fd160, %p85;
	add.s32 	%r189, %r334, 1024;
	mul.wide.u32 	%rd86, %r189, 8;
	add.s64 	%rd87, %rd1, %rd86;
	ld.global.f64 	%fd163, [%rd87];
	setp.lt.f64 	%p86, %fd162, %fd163;
	selp.f64 	%fd164, %fd163, %fd162, %p86;
	add.s32 	%r190, %r334, 1280;
	mul.wide.u32 	%rd88, %r190, 8;
	add.s64 	%rd89, %rd1, %rd88;
	ld.global.f64 	%fd165, [%rd89];
	setp.lt.f64 	%p87, %fd164, %fd165;
	selp.f64 	%fd166, %fd165, %fd164, %p87;
	add.s32 	%r191, %r334, 1536;
	mul.wide.u32 	%rd90, %r191, 8;
	add.s64 	%rd91, %rd1, %rd90;
	ld.global.f64 	%fd167, [%rd91];
	setp.lt.f64 	%p88, %fd166, %fd167;
	selp.f64 	%fd168, %fd167, %fd166, %p88;
	add.s32 	%r192, %r334, 1792;
	mul.wide.u32 	%rd92, %r192, 8;
	add.s64 	%rd93, %rd1, %rd92;
	ld.global.f64 	%fd169, [%rd93];
	setp.lt.f64 	%p89, %fd168, %fd169;
	selp.f64 	%fd170, %fd169, %fd168, %p89;
	add.s32 	%r193, %r334, 2048;
	mul.wide.u32 	%rd94, %r193, 8;
	add.s64 	%rd95, %rd1, %rd94;
	ld.global.f64 	%fd171, [%rd95];
	setp.lt.f64 	%p90, %fd170, %fd171;
	selp.f64 	%fd172, %fd171, %fd170, %p90;
	add.s32 	%r194, %r334, 2304;
	mul.wide.u32 	%rd96, %r194, 8;
	add.s64 	%rd97, %rd1, %rd96;
	ld.global.f64 	%fd173, [%rd97];
	setp.lt.f64 	%p91, %fd172, %fd173;
	selp.f64 	%fd174, %fd173, %fd172, %p91;
	add.s32 	%r195, %r334, 2560;
	mul.wide.u32 	%rd98, %r195, 8;
	add.s64 	%rd99, %rd1, %rd98;
	ld.global.f64 	%fd175, [%rd99];
	setp.lt.f64 	%p92, %fd174, %fd175;
	selp.f64 	%fd176, %fd175, %fd174, %p92;
	add.s32 	%r196, %r334, 2816;
	mul.wide.u32 	%rd100, %r196, 8;
	add.s64 	%rd101, %rd1, %rd100;
	ld.global.f64 	%fd177, [%rd101];
	setp.lt.f64 	%p93, %fd176, %fd177;
	selp.f64 	%fd178, %fd177, %fd176, %p93;
	add.s32 	%r197, %r334, 3072;
	mul.wide.u32 	%rd102, %r197, 8;
	add.s64 	%rd103, %rd1, %rd102;
	ld.global.f64 	%fd179, [%rd103];
	setp.lt.f64 	%p94, %fd178, %fd179;
	selp.f64 	%fd180, %fd179, %fd178, %p94;
	add.s32 	%r198, %r334, 3328;
	mul.wide.u32 	%rd104, %r198, 8;
	add.s64 	%rd105, %rd1, %rd104;
	ld.global.f64 	%fd181, [%rd105];
	setp.lt.f64 	%p95, %fd180, %fd181;
	selp.f64 	%fd182, %fd181, %fd180, %p95;
	add.s32 	%r199, %r334, 3584;
	mul.wide.u32 	%rd106, %r199, 8;
	add.s64 	%rd107, %rd1, %rd106;
	ld.global.f64 	%fd183, [%rd107];
	setp.lt.f64 	%p96, %fd182, %fd183;
	selp.f64 	%fd184, %fd183, %fd182, %p96;
	add.s32 	%r200, %r334, 3840;
	mul.wide.u32 	%rd108, %r200, 8;
	add.s64 	%rd109, %rd1, %rd108;
	ld.global.f64 	%fd185, [%rd109];
	setp.lt.f64 	%p97, %fd184, %fd185;
	selp.f64 	%fd293, %fd185, %fd184, %p97;
	add.s32 	%r335, %r335, 4096;
	add.s32 	%r334, %r334, 4096;
	add.s32 	%r333, %r333, 16;
	setp.ne.s32 	%p98, %r333, 0;
	@%p98 bra 	$L__BB20_6;
	add.s32 	%r336, %r335, -2048;
$L__BB20_8:
	setp.eq.s32 	%p99, %r11, 0;
	@%p99 bra 	$L__BB20_17;
	and.b32  	%r23, %r10, 7;
	setp.lt.u32 	%p100, %r11, 8;
	@%p100 bra 	$L__BB20_11;
	add.s32 	%r201, %r345, %r336;
	mul.wide.u32 	%rd110, %r201, 8;
	add.s64 	%rd111, %rd1, %rd110;
	ld.global.f64 	%fd187, [%rd111];
	setp.lt.f64 	%p101, %fd293, %fd187;
	selp.f64 	%fd188, %fd187, %fd293, %p101;
	add.s32 	%r202, %r201, 256;
	mul.wide.u32 	%rd112, %r202, 8;
	add.s64 	%rd113, %rd1, %rd112;
	ld.global.f64 	%fd189, [%rd113];
	setp.lt.f64 	%p102, %fd188, %fd189;
	selp.f64 	%fd190, %fd189, %fd188, %p102;
	add.s32 	%r203, %r201, 512;
	mul.wide.u32 	%rd114, %r203, 8;
	add.s64 	%rd115, %rd1, %rd114;
	ld.global.f64 	%fd191, [%rd115];
	setp.lt.f64 	%p103, %fd190, %fd191;
	selp.f64 	%fd192, %fd191, %fd190, %p103;
	add.s32 	%r204, %r201, 768;
	mul.wide.u32 	%rd116, %r204, 8;
	add.s64 	%rd117, %rd1, %rd116;
	ld.global.f64 	%fd193, [%rd117];
	setp.lt.f64 	%p104, %fd192, %fd193;
	selp.f64 	%fd194, %fd193, %fd192, %p104;
	add.s32 	%r205, %r201, 1024;
	mul.wide.u32 	%rd118, %r205, 8;
	add.s64 	%rd119, %rd1, %rd118;
	ld.global.f64 	%fd195, [%rd119];
	setp.lt.f64 	%p105, %fd194, %fd195;
	selp.f64 	%fd196, %fd195, %fd194, %p105;
	add.s32 	%r206, %r201, 1280;
	mul.wide.u32 	%rd120, %r206, 8;
	add.s64 	%rd121, %rd1, %rd120;
	ld.global.f64 	%fd197, [%rd121];
	setp.lt.f64 	%p106, %fd196, %fd197;
	selp.f64 	%fd198, %fd197, %fd196, %p106;
	add.s32 	%r207, %r201, 1536;
	mul.wide.u32 	%rd122, %r207, 8;
	add.s64 	%rd123, %rd1, %rd122;
	ld.global.f64 	%fd199, [%rd123];
	setp.lt.f64 	%p107, %fd198, %fd199;
	selp.f64 	%fd200, %fd199, %fd198, %p107;
	add.s32 	%r208, %r201, 1792;
	mul.wide.u32 	%rd124, %r208, 8;
	add.s64 	%rd125, %rd1, %rd124;
	ld.global.f64 	%fd201, [%rd125];
	setp.lt.f64 	%p108, %fd200, %fd201;
	selp.f64 	%fd293, %fd201, %fd200, %p108;
	add.s32 	%r336, %r336, 2048;
$L__BB20_11:
	setp.eq.s32 	%p109, %r23, 0;
	@%p109 bra 	$L__BB20_17;
	and.b32  	%r26, %r10, 3;
	setp.lt.u32 	%p110, %r23, 4;
	@%p110 bra 	$L__BB20_14;
	add.s32 	%r209, %r345, %r336;
	mul.wide.u32 	%rd126, %r209, 8;
	add.s64 	%rd127, %rd1, %rd126;
	ld.global.f64 	%fd203, [%rd127];
	setp.lt.f64 	%p111, %fd293, %fd203;
	selp.f64 	%fd204, %fd203, %fd293, %p111;
	add.s32 	%r210, %r209, 256;
	mul.wide.u32 	%rd128, %r210, 8;
	add.s64 	%rd129, %rd1, %rd128;
	ld.global.f64 	%fd205, [%rd129];
	setp.lt.f64 	%p112, %fd204, %fd205;
	selp.f64 	%fd206, %fd205, %fd204, %p112;
	add.s32 	%r211, %r209, 512;
	mul.wide.u32 	%rd130, %r211, 8;
	add.s64 	%rd131, %rd1, %rd130;
	ld.global.f64 	%fd207, [%rd131];
	setp.lt.f64 	%p113, %fd206, %fd207;
	selp.f64 	%fd208, %fd207, %fd206, %p113;
	add.s32 	%r212, %r209, 768;
	mul.wide.u32 	%rd132, %r212, 8;
	add.s64 	%rd133, %rd1, %rd132;
	ld.global.f64 	%fd209, [%rd133];
	setp.lt.f64 	%p114, %fd208, %fd209;
	selp.f64 	%fd293, %fd209, %fd208, %p114;
	add.s32 	%r336, %r336, 1024;
$L__BB20_14:
	setp.eq.s32 	%p115, %r26, 0;
	@%p115 bra 	$L__BB20_17;
	add.s32 	%r340, %r336, %r345;
	neg.s32 	%r339, %r26;
$L__BB20_16:
	.pragma "nounroll";
	mul.wide.u32 	%rd134, %r340, 8;
	add.s64 	%rd135, %rd1, %rd134;
	ld.global.f64 	%fd210, [%rd135];
	setp.lt.f64 	%p116, %fd293, %fd210;
	selp.f64 	%fd293, %fd210, %fd293, %p116;
	add.s32 	%r340, %r340, 256;
	add.s32 	%r339, %r339, 1;
	setp.ne.s32 	%p117, %r339, 0;
	@%p117 bra 	$L__BB20_16;
$L__BB20_17:
	setp.lt.u32 	%p118, %r6, 256;
	@%p118 bra 	$L__BB20_22;
	// begin inline asm
	mov.u32 %r276, %laneid;
	// end inline asm
	mov.b64 	%rd146, %fd293;
	mov.b64 	{%r278, %r283}, %rd146;
	mov.b32 	%r284, 1;
	mov.b32 	%r325, 31;
	mov.b32 	%r326, -1;
	// begin inline asm
	shfl.sync.down.b32 %r277, %r278, %r284, %r325, %r326;
	// end inline asm
	// begin inline asm
	shfl.sync.down.b32 %r282, %r283, %r284, %r325, %r326;
	// end inline asm
	mov.b64 	%rd147, {%r277, %r282};
	mov.b64 	%fd258, %rd147;
	setp.gt.s32 	%p146, %r276, 30;
	setp.lt.f64 	%p147, %fd293, %fd258;
	selp.f64 	%fd259, %fd258, %fd293, %p147;
	selp.f64 	%fd260, %fd293, %fd259, %p146;
	mov.b64 	%rd148, %fd260;
	mov.b64 	{%r288, %r293}, %rd148;
	mov.b32 	%r294, 2;
	// begin inline asm
	shfl.sync.down.b32 %r287, %r288, %r294, %r325, %r326;
	// end inline asm
	// begin inline asm
	shfl.sync.down.b32 %r292, %r293, %r294, %r325, %r326;
	// end inline asm
	mov.b64 	%rd149, {%r287, %r292};
	mov.b64 	%fd261, %rd149;
	setp.gt.s32 	%p148, %r276, 29;
	setp.lt.f64 	%p149, %fd260, %fd261;
	selp.f64 	%fd262, %fd261, %fd260, %p149;
	selp.f64 	%fd263, %fd260, %fd262, %p148;
	mov.b64 	%rd150, %fd263;
	mov.b64 	{%r298, %r303}, %rd150;
	mov.b32 	%r304, 4;
	// begin inline asm
	shfl.sync.down.b32 %r297, %r298, %r304, %r325, %r326;
	// end inline asm
	// begin inline asm
	shfl.sync.down.b32 %r302, %r303, %r304, %r325, %r326;
	// end inline asm
	mov.b64 	%rd151, {%r297, %r302};
	mov.b64 	%fd264, %rd151;
	setp.gt.s32 	%p150, %r276, 27;
	setp.lt.f64 	%p151, %fd263, %fd264;
	selp.f64 	%fd265, %fd264, %fd263, %p151;
	selp.f64 	%fd266, %fd263, %fd265, %p150;
	mov.b64 	%rd152, %fd266;
	mov.b64 	{%r308, %r313}, %rd152;
	mov.b32 	%r314, 8;
	// begin inline asm
	shfl.sync.down.b32 %r307, %r308, %r314, %r325, %r326;
	// end inline asm
	// begin inline asm
	shfl.sync.down.b32 %r312, %r313, %r314, %r325, %r326;
	// end inline asm
	mov.b64 	%rd153, {%r307, %r312};
	mov.b64 	%fd267, %rd153;
	setp.gt.s32 	%p152, %r276, 23;
	setp.lt.f64 	%p153, %fd266, %fd267;
	selp.f64 	%fd268, %fd267, %fd266, %p153;
	selp.f64 	%fd269, %fd266, %fd268, %p152;
	mov.b64 	%rd154, %fd269;
	mov.b64 	{%r318, %r323}, %rd154;
	mov.b32 	%r324, 16;
	// begin inline asm
	shfl.sync.down.b32 %r317, %r318, %r324, %r325, %r326;
	// end inline asm
	// begin inline asm
	shfl.sync.down.b32 %r322, %r323, %r324, %r325, %r326;
	// end inline asm
	mov.b64 	%rd155, {%r317, %r322};
	mov.b64 	%fd270, %rd155;
	setp.gt.s32 	%p154, %r276, 15;
	setp.lt.f64 	%p155, %fd269, %fd270;
	selp.f64 	%fd16, %fd270, %fd269, %p155;
	selp.f64 	%fd304, %fd269, %fd16, %p154;
	setp.ne.s32 	%p156, %r276, 0;
	@%p156 bra 	$L__BB20_20;
	shr.u32 	%r327, %r7, 2;
	and.b32  	%r328, %r327, 248;
	mov.u32 	%r329, _ZZN3cub18CUB_300001_SM_10006detail6reduce18DeviceReduceKernelINS2_10policy_hubIdj11max_functorIdEE10Policy1000EN6thrust24THRUST_300001_SM_1000_NS6detail15normal_iteratorINSA_10device_ptrIdEEEEjS6_dN4cuda3std3__410__identityEEEvT0_PT3_T1_NS0_13GridEvenShareISN_EET2_T4_E12temp_storage;
	add.s32 	%r330, %r329, %r328;
	st.shared.f64 	[%r330+8], %fd16;
$L__BB20_20:
	bar.sync 	0;
	setp.ne.s32 	%p157, %r7, 0;
	@%p157 bra 	$L__BB20_48;
	ld.shared.f64 	%fd271, [_ZZN3cub18CUB_300001_SM_10006detail6reduce18DeviceReduceKernelINS2_10policy_hubIdj11max_functorIdEE10Policy1000EN6thrust24THRUST_300001_SM_1000_NS6detail15normal_iteratorINSA_10device_ptrIdEEEEjS6_dN4cuda3std3__410__identityEEEvT0_PT3_T1_NS0_13GridEvenShareISN_EET2_T4_E12temp_storage+16];
	setp.lt.f64 	%p158, %fd304, %fd271;
	selp.f64 	%fd272, %fd271, %fd304, %p158;
	ld.shared.f64 	%fd273, [_ZZN3cub18CUB_300001_SM_10006detail6reduce18DeviceReduceKernelINS2_10policy_hubIdj11max_functorIdEE10Policy1000EN6thrust24THRUST_300001_SM_1000_NS6detail15normal_iteratorINSA_10device_ptrIdEEEEjS6_dN4cuda3std3__410__identityEEEvT0_PT3_T1_NS0_13GridEvenShareISN_EET2_T4_E12temp_storage+24];
	setp.lt.f64 	%p159, %fd272, %fd273;
	selp.f64 	%fd274, %fd273, %fd272, %p159;
	ld.shared.f64 	%fd275, [_ZZN3cub18CUB_300001_SM_10006detail6reduce18DeviceReduceKernelINS2_10policy_hubIdj11max_functorIdEE10Policy1000EN6thrust24THRUST_300001_SM_1000_NS6detail15normal_iteratorINSA_10device_ptrIdEEEEjS6_dN4cuda3std3__410__identityEEEvT0_PT3_T1_NS0_13GridEvenShareISN_EET2_T4_E12temp_storage+32];
	setp.lt.f64 	%p160, %fd274, %fd275;
	selp.f64 	%fd276, %fd275, %fd274, %p160;
	ld.shared.f64 	%fd277, [_ZZN3cub18CUB_300001_SM_10006detail6reduce18DeviceReduceKernelINS2_10policy_hubIdj11max_functorIdEE10Policy1000EN6thrust24THRUST_300001_SM_1000_NS6detail15normal_iteratorINSA_10device_ptrIdEEEEjS6_dN4cuda3std3__410__identityEEEvT0_PT3_T1_NS0_13GridEvenShareISN_EET2_T4_E12temp_storage+40];
	setp.lt.f64 	%p161, %fd276, %fd277;
	selp.f64 	%fd278, %fd277, %fd276, %p161;
	ld.shared.f64 	%fd279, [_ZZN3cub18CUB_300001_SM_10006detail6reduce18DeviceReduceKernelINS2_10policy_hubIdj11max_functorIdEE10Policy1000EN6thrust24THRUST_300001_SM_1000_NS6detail15normal_iteratorINSA_10device_ptrIdEEEEjS6_dN4cuda3std3__410__identityEEEvT0_PT3_T1_NS0_13GridEvenShareISN_EET2_T4_E12temp_storage+48];
	setp.lt.f64 	%p162, %fd278, %fd279;
	selp.f64 	%fd280, %fd279, %fd278, %p162;
	ld.shared.f64 	%fd281, [_ZZN3cub18CUB_300001_SM_10006detail6reduce18DeviceReduceKernelINS2_10policy_hubIdj11max_functorIdEE10Policy1000EN6thrust24THRUST_300001_SM_1000_NS6detail15normal_iteratorINSA_10device_ptrIdEEEEjS6_dN4cuda3std3__410__identityEEEvT0_PT3_T1_NS0_13GridEvenShareISN_EET2_T4_E12temp_storage+56];
	setp.lt.f64 	%p163, %fd280, %fd281;
	selp.f64 	%fd282, %fd281, %fd280, %p163;
	ld.shared.f64 	%fd283, [_ZZN3cub18CUB_300001_SM_10006detail6reduce18DeviceReduceKernelINS2_10policy_hubIdj11max_functorIdEE10Policy1000EN6thrust24THRUST_300001_SM_1000_NS6detail15normal_iteratorINSA_10device_ptrIdEEEEjS6_dN4cuda3std3__410__identityEEEvT0_PT3_T1_NS0_13GridEvenShareISN_EET2_T4_E12temp_storage+64];
	setp.lt.f64 	%p164, %fd282, %fd283;
	selp.f64 	%fd304, %fd283, %fd282, %p164;
	bra.uni 	$L__BB20_48;
$L__BB20_22:
	// begin inline asm
	mov.u32 %r213, %laneid;
	// end inline asm
	and.b32  	%r264, %r7, 992;
	add.s32 	%r265, %r264, 32;
	setp.gt.u32 	%p119, %r265, %r6;
	not.b32 	%r266, %r264;
	add.s32 	%r267, %r6, %r266;
	selp.b32 	%r262, %r267, 31, %p119;
	mov.b64 	%rd136, %fd293;
	mov.b64 	{%r215, %r220}, %rd136;
	mov.b32 	%r221, 1;
	mov.b32 	%r263, -1;
	// begin inline asm
	shfl.sync.down.b32 %r214, %r215, %r221, %r262, %r263;
	// end inline asm
	// begin inline asm
	shfl.sync.down.b32 %r219, %r220, %r221, %r262, %r263;
	// end inline asm
	mov.b64 	%rd137, {%r214, %r219};
	mov.b64 	%fd211, %rd137;
	setp.lt.s32 	%p120, %r213, %r262;
	setp.lt.f64 	%p121, %fd293, %fd211;
	selp.f64 	%fd212, %fd211, %fd293, %p121;
	selp.f64 	%fd213, %fd212, %fd293, %p120;
	mov.b64 	%rd138, %fd213;
	mov.b64 	{%r225, %r230}, %rd138;
	mov.b32 	%r231, 2;
	// begin inline asm
	shfl.sync.down.b32 %r224, %r225, %r231, %r262, %r263;
	// end inline asm
	// begin inline asm
	shfl.sync.down.b32 %r229, %r230, %r231, %r262, %r263;
	// end inline asm
	mov.b64 	%rd139, {%r224, %r229};
	mov.b64 	%fd214, %rd139;
	add.s32 	%r268, %r213, 2;
	setp.gt.s32 	%p122, %r268, %r262;
	setp.lt.f64 	%p123, %fd213, %fd214;
	selp.f64 	%fd215, %fd214, %fd213, %p123;
	selp.f64 	%fd216, %fd213, %fd215, %p122;
	mov.b64 	%rd140, %fd216;
	mov.b64 	{%r235, %r240}, %rd140;
	mov.b32 	%r241, 4;
	// begin inline asm
	shfl.sync.down.b32 %r234, %r235, %r241, %r262, %r263;
	// end inline asm
	// begin inline asm
	shfl.sync.down.b32 %r239, %r240, %r241, %r262, %r263;
	// end inline asm
	mov.b64 	%rd141, {%r234, %r239};
	mov.b64 	%fd217, %rd141;
	add.s32 	%r269, %r213, 4;
	setp.gt.s32 	%p124, %r269, %r262;
	setp.lt.f64 	%p125, %fd216, %fd217;
	selp.f64 	%fd218, %fd217, %fd216, %p125;
	selp.f64 	%fd219, %fd216, %fd218, %p124;
	mov.b64 	%rd142, %fd219;
	mov.b64 	{%r245, %r250}, %rd142;
	mov.b32 	%r251, 8;
	// begin inline asm
	shfl.sync.down.b32 %r244, %r245, %r251, %r262, %r263;
	// end inline asm
	// begin inline asm
	shfl.sync.down.b32 %r249, %r250, %r251, %r262, %r263;
	// end inline asm
	mov.b64 	%rd143, {%r244, %r249};
	mov.b64 	%fd220, %rd143;
	add.s32 	%r270, %r213, 8;
	setp.gt.s32 	%p126, %r270, %r262;
	setp.lt.f64 	%p127, %fd219, %fd220;
	selp.f64 	%fd221, %fd220, %fd219, %p127;
	selp.f64 	%fd222, %fd219, %fd221, %p126;
	mov.b64 	%rd144, %fd222;
	mov.b64 	{%r255, %r260}, %rd144;
	mov.b32 	%r261, 16;
	// begin inline asm
	shfl.sync.down.b32 %r254, %r255, %r261, %r262, %r263;
	// end inline asm
	// begin inline asm
	shfl.sync.down.b32 %r259, %r260, %r261, %r262, %r263;
	// end inline asm
	mov.b64 	%rd145, {%r254, %r259};
	mov.b64 	%fd223, %rd145;
	add.s32 	%r271, %r213, 16;
	setp.gt.s32 	%p128, %r271, %r262;
	setp.lt.f64 	%p129, %fd222, %fd223;
	selp.f64 	%fd224, %fd223, %fd222, %p129;
	selp.f64 	%fd304, %fd222, %fd224, %p128;
	setp.ne.s32 	%p130, %r213, 0;
	@%p130 bra 	$L__BB20_24;
	shr.u32 	%r272, %r7, 2;
	and.b32  	%r273, %r272, 248;
	mov.u32 	%r274, _ZZN3cub18CUB_300001_SM_10006detail6reduce18DeviceReduceKernelINS2_10policy_hubIdj11max_functorIdEE10Policy1000EN6thrust24THRUST_300001_SM_1000_NS6detail15normal_iteratorINSA_10device_ptrIdEEEEjS6_dN4cuda3std3__410__identityEEEvT0_PT3_T1_NS0_13GridEvenShareISN_EET2_T4_E12temp_storage;
	add.s32 	%r275, %r274, %r273;
	st.shared.f64 	[%r275+8], %fd304;
$L__BB20_24:
	bar.sync 	0;
	setp.ne.s32 	%p131, %r7, 0;
	@%p131 bra 	$L__BB20_48;
	setp.gt.u32 	%p132, %r6, 32;
	ld.shared.f64 	%fd225, [_ZZN3cub18CUB_300001_SM_10006detail6reduce18DeviceReduceKernelINS2_10policy_hubIdj11max_functorIdEE10Policy1000EN6thrust24THRUST_300001_SM_1000_NS6detail15normal_iteratorINSA_10device_ptrIdEEEEjS6_dN4cuda3std3__410__identityEEEvT0_PT3_T1_NS0_13GridEvenShareISN_EET2_T4_E12temp_storage+16];
	setp.lt.f64 	%p133, %fd304, %fd225;
	selp.f64 	%fd227, %fd225, %fd304, %p133;
	selp.f64 	%fd228, %fd227, %fd304, %p132;
	setp.gt.u32 	%p134, %r6, 64;
	ld.shared.f64 	%fd230, [_ZZN3cub18CUB_300001_SM_10006detail6reduce18DeviceReduceKernelINS2_10policy_hubIdj11max_functorIdEE10Policy1000EN6thrust24THRUST_300001_SM_1000_NS6detail15normal_iteratorINSA_10device_ptrIdEEEEjS6_dN4cuda3std3__410__identityEEEvT0_PT3_T1_NS0_13GridEvenShareISN_EET2_T4_E12temp_storage+24];
	setp.lt.f64 	%p135, %fd228, %fd230;
	selp.f64 	%fd232, %fd230, %fd228, %p135;
	selp.f64 	%fd233, %fd232, %fd228, %p134;
	setp.gt.u32 	%p136, %r6, 96;
	ld.shared.f64 	%fd235, [_ZZN3cub18CUB_300001_SM_10006detail6reduce18DeviceReduceKernelINS2_10policy_hubIdj11max_functorIdEE10Policy1000EN6thrust24THRUST_300001_SM_1000_NS6detail15normal_iteratorINSA_10device_ptrIdEEEEjS6_dN4cuda3std3__410__identityEEEvT0_PT3_T1_NS0_13GridEvenShareISN_EET2_T4_E12temp_storage+32];
	setp.lt.f64 	%p137, %fd233, %fd235;
	selp.f64 	%fd237, %fd235, %fd233, %p137;
	selp.f64 	%fd238, %fd237, %fd233, %p136;
	setp.gt.u32 	%p138, %r6, 128;
	ld.shared.f64 	%fd240, [_ZZN3cub18CUB_300001_SM_10006detail6reduce18DeviceReduceKernelINS2_10policy_hubIdj11max_functorIdEE10Policy1000EN6thrust24THRUST_300001_SM_1000_NS6detail15normal_iteratorINSA_10device_ptrIdEEEEjS6_dN4cuda3std3__410__identityEEEvT0_PT3_T1_NS0_13GridEvenShareISN_EET2_T4_E12temp_storage+40];
	setp.lt.f64 	%p139, %fd238, %fd240;
	selp.f64 	%fd242, %fd240, %fd238, %p139;
	selp.f64 	%fd243, %fd242, %fd238, %p138;
	setp.gt.u32 	%p140, %r6, 160;
	ld.shared.f64 	%fd245, [_ZZN3cub18CUB_300001_SM_10006detail6reduce18DeviceReduceKernelINS2_10policy_hubIdj11max_functorIdEE10Policy1000EN6thrust24THRUST_300001_SM_1000_NS6detail15normal_iteratorINSA_10device_ptrIdEEEEjS6_dN4cuda3std3__410__identityEEEvT0_PT3_T1_NS0_13GridEvenShareISN_EET2_T4_E12temp_storage+48];
	setp.lt.f64 	%p141, %fd243, %fd245;
	selp.f64 	%fd247, %fd245, %fd243, %p141;
	selp.f64 	%fd248, %fd247, %fd243, %p140;
	setp.gt.u32 	%p142, %r6, 192;
	ld.shared.f64 	%fd250, [_ZZN3cub18CUB_300001_SM_10006detail6reduce18DeviceReduceKernelINS2_10policy_hubIdj11max_functorIdEE10Policy1000EN6thrust24THRUST_300001_SM_1000_NS6detail15normal_iteratorINSA_10device_ptrIdEEEEjS6_dN4cuda3std3__410__identityEEEvT0_PT3_T1_NS0_13GridEvenShareISN_EET2_T4_E12temp_storage+56];
	setp.lt.f64 	%p143, %fd248, %fd250;
	selp.f64 	%fd252, %fd250, %fd248, %p143;
	selp.f64 	%fd253, %fd252, %fd248, %p142;
	setp.gt.u32 	%p144, %r6, 224;
	ld.shared.f64 	%fd255, [_ZZN3cub18CUB_300001_SM_10006detail6reduce18DeviceReduceKernelINS2_10policy_hubIdj11max_functorIdEE10Policy1000EN6thrust24THRUST_300001_SM_1000_NS6detail15normal_iteratorINSA_10device_ptrIdEEEEjS6_dN4cuda3std3__410__identityEEEvT0_PT3_T1_NS0_13GridEvenShareISN_EET2_T4_E12temp_storage+64];
	setp.lt.f64 	%p145, %fd253, %fd255;
	selp.f64 	%fd257, %fd255, %fd253, %p145;
	selp.f64 	%fd304, %fd257, %fd253, %p144;
	bra.uni 	$L__BB20_48;
$L__BB20_26:
	mov.u32 	%r35, %tid.x;
	add.s32 	%r72, %r35, %r345;
	mul.wide.u32 	%rd4, %r72, 8;
	add.s64 	%rd5, %rd1, %rd4;
	ld.global.f64 	%fd41, [%rd5];
	ld.global.f64 	%fd42, [%rd5+2048];
	ld.global.f64 	%fd43, [%rd5+4096];
	ld.global.f64 	%fd44, [%rd5+6144];
	ld.global.f64 	%fd45, [%rd5+8192];
	ld.global.f64 	%fd46, [%rd5+10240];
	ld.global.f64 	%fd47, [%rd5+12288];
	ld.global.f64 	%fd48, [%rd5+14336];
	setp.lt.f64 	%p2, %fd41, %fd42;
	selp.f64 	%fd49, %fd42, %fd41, %p2;
	setp.lt.f64 	%p3, %fd49, %fd43;
	selp.f64 	%fd50, %fd43, %fd49, %p3;
	setp.lt.f64 	%p4, %fd50, %fd44;
	selp.f64 	%fd51, %fd44, %fd50, %p4;
	setp.lt.f64 	%p5, %fd51, %fd45;
	selp.f64 	%fd52, %fd45, %fd51, %p5;
	setp.lt.f64 	%p6, %fd52, %fd46;
	selp.f64 	%fd53, %fd46, %fd52, %p6;
	setp.lt.f64 	%p7, %fd53, %fd47;
	selp.f64 	%fd54, %fd47, %fd53, %p7;
	setp.lt.f64 	%p8, %fd54, %fd48;
	selp.f64 	%fd303, %fd48, %fd54, %p8;
	setp.lt.u32 	%p9, %r6, %r4;
	@%p9 bra 	$L__BB20_44;
	add.s32 	%r36, %r4, %r345;
	not.b32 	%r74, %r35;
	add.s32 	%r75, %r74, %r1;
	sub.s32 	%r76, %r75, %r4;
	sub.s32 	%r342, %r76, %r345;
	add.s32 	%r77, %r36, %r35;
	add.s32 	%r341, %r77, 2048;
	mov.b32 	%r344, 0;
	mov.u32 	%r343, %r36;
$L__BB20_28:
	shl.b32 	%r78, %r2, 11;
	add.s32 	%r345, %r345, %r78;
	add.s32 	%r79, %r1, -2048;
	setp.gt.u32 	%p10, %r345, %r79;
	@%p10 bra 	$L__BB20_30;
	add.s32 	%r80, %r35, %r345;
	mul.wide.u32 	%rd6, %r80, 8;
	add.s64 	%rd7, %rd1, %rd6;
	ld.global.f64 	%fd55, [%rd7];
	ld.global.f64 	%fd56, [%rd7+2048];
	ld.global.f64 	%fd57, [%rd7+4096];
	ld.global.f64 	%fd58, [%rd7+6144];
	ld.global.f64 	%fd59, [%rd7+8192];
	ld.global.f64 	%fd60, [%rd7+10240];
	ld.global.f64 	%fd61, [%rd7+12288];
	ld.global.f64 	%fd62, [%rd7+14336];
	setp.lt.f64 	%p11, %fd303, %fd55;
	selp.f64 	%fd63, %fd55, %fd303, %p11;
	setp.lt.f64 	%p12, %fd63, %fd56;
	selp.f64 	%fd64, %fd56, %fd63, %p12;
	setp.lt.f64 	%p13, %fd64, %fd57;
	selp.f64 	%fd65, %fd57, %fd64, %p13;
	setp.lt.f64 	%p14, %fd65, %fd58;
	selp.f64 	%fd66, %fd58, %fd65, %p14;
	setp.lt.f64 	%p15, %fd66, %fd59;
	selp.f64 	%fd67, %fd59, %fd66, %p15;
	setp.lt.f64 	%p16, %fd67, %fd60;
	selp.f64 	%fd68, %fd60, %fd67, %p16;
	setp.lt.f64 	%p17, %fd68, %fd61;
	selp.f64 	%fd69, %fd61, %fd68, %p17;
	setp.lt.f64 	%p18, %fd69, %fd62;
	selp.f64 	%fd303, %fd62, %fd69, %p18;
	sub.s32 	%r81, %r1, %r345;
	shl.b32 	%r82, %r2, 11;
	setp.lt.u32 	%p19, %r81, %r82;
	add.s32 	%r344, %r344, 1;
	add.s32 	%r343, %r343, %r82;
	sub.s32 	%r342, %r342, %r82;
	add.s32 	%r341, %r341, %r82;
	@%p19 bra 	$L__BB20_44;
	bra.uni 	$L__BB20_28;
$L__BB20_30:
	setp.le.u32 	%p20, %r1, %r345;
	sub.s32 	%r83, %r1, %r345;
	setp.ge.s32 	%p21, %r35, %r83;
	or.pred  	%p22, %p20, %p21;
	@%p22 bra 	$L__BB20_44;
	not.b32 	%r85, %r35;
	add.s32 	%r86, %r1, %r85;
	sub.s32 	%r87, %r86, %r36;
	mul.lo.s32 	%r88, %r2, %r344;
	shl.b32 	%r89, %r88, 11;
	sub.s32 	%r90, %r87, %r89;
	shr.u32 	%r91, %r90, 8;
	add.s32 	%r49, %r91, 1;
	and.b32  	%r50, %r49, 15;
	setp.lt.u32 	%p23, %r90, 3840;
	mov.u32 	%r350, %r35;
	@%p23 bra 	$L__BB20_35;
	or.b32  	%r348, %r35, 2048;
	shr.u32 	%r92, %r342, 8;
	add.s32 	%r93, %r92, 1;
	and.b32  	%r94, %r93, 33554416;
	neg.s32 	%r346, %r94;
$L__BB20_33:
	.pragma "nounroll";
	add.s32 	%r95, %r341, -2048;
	mul.wide.u32 	%rd8, %r95, 8;
	add.s64 	%rd9, %rd1, %rd8;
	ld.global.f64 	%fd71, [%rd9];
	setp.lt.f64 	%p24, %fd303, %fd71;
	selp.f64 	%fd72, %fd71, %fd303, %p24;
	add.s32 	%r96, %r341, -1792;
	mul.wide.u32 	%rd10, %r96, 8;
	add.s64 	%rd11, %rd1, %rd10;
	ld.global.f64 	%fd73, [%rd11];
	setp.lt.f64 	%p25, %fd72, %fd73;
	selp.f64 	%fd74, %fd73, %fd72, %p25;
	add.s32 	%r97, %r341, -1536;
	mul.wide.u32 	%rd12, %r97, 8;
	add.s64 	%rd13, %rd1, %rd12;
	ld.global.f64 	%fd75, [%rd13];
	setp.lt.f64 	%p26, %fd74, %fd75;
	selp.f64 	%fd76, %fd75, %fd74, %p26;
	add.s32 	%r98, %r341, -1280;
	mul.wide.u32 	%rd14, %r98, 8;
	add.s64 	%rd15, %rd1, %rd14;
	ld.global.f64 	%fd77, [%rd15];
	setp.lt.f64 	%p27, %fd76, %fd77;
	selp.f64 	%fd78, %fd77, %fd76, %p27;
	add.s32 	%r99, %r341, -1024;
	mul.wide.u32 	%rd16, %r99, 8;
	add.s64 	%rd17, %rd1, %rd16;
	ld.global.f64 	%fd79, [%rd17];
	setp.lt.f64 	%p28, %fd78, %fd79;
	selp.f64 	%fd80, %fd79, %fd78, %p28;
	add.s32 	%r100, %r341, -768;
	mul.wide.u32 	%rd18, %r100, 8;
	add.s64 	%rd19, %rd1, %rd18;
	ld.global.f64 	%fd81, [%rd19];
	setp.lt.f64 	%p29, %fd80, %fd81;
	selp.f64 	%fd82, %fd81, %fd80, %p29;
	add.s32 	%r101, %r341, -512;
	mul.wide.u32 	%rd20, %r101, 8;
	add.s64 	%rd21, %rd1, %rd20;
	ld.global.f64 	%fd83, [%rd21];
	setp.lt.f64 	%p30, %fd82, %fd83;
	selp.f64 	%fd84, %fd83, %fd82, %p30;
	add.s32 	%r102, %r341, 1792;
	add.s32 	%r103, %r341, -256;
	mul.wide.u32 	%rd22, %r103, 8;
	add.s64 	%rd23, %rd1, %rd22;
	ld.global.f64 	%fd85, [%rd23];
	setp.lt.f64 	%p31, %fd84, %fd85;
	selp.f64 	%fd86, %fd85, %fd84, %p31;
	mul.wide.u32 	%rd24, %r341, 8;
	add.s64 	%rd25, %rd1, %rd24;
	ld.global.f64 	%fd87, [%rd25];
	setp.lt.f64 	%p32, %fd86, %fd87;
	selp.f64 	%fd88, %fd87, %fd86, %p32;
	add.s32 	%r104, %r341, 256;
	mul.wide.u32 	%rd26, %r104, 8;
	add.s64 	%rd27, %rd1, %rd26;
	ld.global.f64 	%fd89, [%rd27];
	setp.lt.f64 	%p33, %fd88, %fd89;
	selp.f64 	%fd90, %fd89, %fd88, %p33;
	add.s32 	%r105, %r341, 512;
	mul.wide.u32 	%rd28, %r105, 8;
	add.s64 	%rd29, %rd1, %rd28;
	ld.global.f64 	%fd91, [%rd29];
	setp.lt.f64 	%p34, %fd90, %fd91;
	selp.f64 	%fd92, %fd91, %fd90, %p34;
	add.s32 	%r106, %r341, 768;
	mul.wide.u32 	%rd30, %r106, 8;
	add.s64 	%rd31, %rd1, %rd30;
	ld.global.f64 	%fd93, [%rd31];
	setp.lt.f64 	%p35, %fd92, %fd93;
	selp.f64 	%fd94, %fd93, %fd92, %p35;
	add.s32 	%r107, %r341, 1024;
	mul.wide.u32 	%rd32, %r107, 8;
	add.s64 	%rd33, %rd1, %rd32;
	ld.global.f64 	%fd95, [%rd33];
	setp.lt.f64 	%p36, %fd94, %fd95;
	selp.f64 	%fd96, %fd95, %fd94, %p36;
	add.s32 	%r108, %r341, 1280;
	mul.wide.u32 	%rd34, %r108, 8;
	add.s64 	%rd35, %rd1, %rd34;
	ld.global.f64 	%fd97, [%rd35];
	setp.lt.f64 	%p37, %fd96, %fd97;
	selp.f64 	%fd98, %fd97, %fd96, %p37;
	add.s32 	%r109, %r341, 1536;
	mul.wide.u32 	%rd36, %r109, 8;
	add.s64 	%rd37, %rd1, %rd36;
	ld.global.f64 	%fd99, [%rd37];
	setp.lt.f64 	%p38, %fd98, %fd99;
	selp.f64 	%fd100, %fd99, %fd98, %p38;
	mul.wide.u32 	%rd38, %r102, 8;
	add.s64 	%rd39, %rd1, %rd38;
	ld.global.f64 	%fd101, [%rd39];
	setp.lt.f64 	%p39, %fd100, %fd101;
	selp.f64 	%fd303, %fd101, %fd100, %p39;
	add.s32 	%r348, %r348, 4096;
	add.s32 	%r341, %r341, 4096;
	add.s32 	%r346, %r346, 16;
	setp.ne.s32 	%p40, %r346, 0;
	@%p40 bra 	$L__BB20_33;
	add.s32 	%r350, %r348, -2048;
$L__BB20_35:
	setp.eq.s32 	%p41, %r50, 0;
	@%p41 bra 	$L__BB20_44;
	and.b32  	%r61, %r49, 7;
	setp.lt.u32 	%p42, %r50, 8;
	@%p42 bra 	$L__BB20_38;
	add.s32 	%r110, %r350, %r345;
	mul.wide.u32 	%rd40, %r110, 8;
	add.s64 	%rd41, %rd1, %rd40;
	ld.global.f64 	%fd103, [%rd41];
	setp.lt.f64 	%p43, %fd303, %fd103;
	selp.f64 	%fd104, %fd103, %fd303, %p43;
	add.s32 	%r111, %r110, 256;
	mul.wide.u32 	%rd42, %r111, 8;
	add.s64 	%rd43, %rd1, %rd42;
	ld.global.f64 	%fd105, [%rd43];
	setp.lt.f64 	%p44, %fd104, %fd105;
	selp.f64 	%fd106, %fd105, %fd104, %p44;
	add.s32 	%r112, %r110, 512;
	mul.wide.u32 	%rd44, %r112, 8;
	add.s64 	%rd45, %rd1, %rd44;
	ld.global.f64 	%fd107, [%rd45];
	setp.lt.f64 	%p45, %fd106, %fd107;
	selp.f64 	%fd108, %fd107, %fd106, %p45;
	add.s32 	%r113, %r110, 768;
	mul.wide.u32 	%rd46, %r113, 8;
	add.s64 	%rd47, %rd1, %rd46;
	ld.global.f64 	%fd109, [%rd47];
	setp.lt.f64 	%p46, %fd108, %fd109;
	selp.f64 	%fd110, %fd109, %fd108, %p46;
	add.s32 	%r114, %r110, 1024;
	mul.wide.u32 	%rd48, %r114, 8;
	add.s64 	%rd49, %rd1, %rd48;
	ld.global.f64 	%fd111, [%rd49];
	setp.lt.f64 	%p47, %fd110, %fd111;
	selp.f64 	%fd112, %fd111, %fd110, %p47;
	add.s32 	%r115, %r110, 1280;
	mul.wide.u32 	%rd50, %r115, 8;
	add.s64 	%rd51, %rd1, %rd50;
	ld.global.f64 	%fd113, [%rd51];
	setp.lt.f64 	%p48, %fd112, %fd113;
	selp.f64 	%fd114, %fd113, %fd112, %p48;
	add.s32 	%r116, %r110, 1536;
	mul.wide.u32 	%rd52, %r116, 8;
	add.s64 	%rd53, %rd1, %rd52;
	ld.global.f64 	%fd115, [%rd53];
	setp.lt.f64 	%p49, %fd114, %fd115;
	selp.f64 	%fd116, %fd115, %fd114, %p49;
	add.s32 	%r117, %r110, 1792;
	mul.wide.u32 	%rd54, %r117, 8;
	add.s64 	%rd55, %rd1, %rd54;
	ld.global.f64 	%fd117, [%rd55];
	setp.lt.f64 	%p50, %fd116, %fd117;
	selp.f64 	%fd303, %fd117, %fd116, %p50;
	add.s32 	%r350, %r350, 2048;
$L__BB20_38:
	setp.eq.s32 	%p51, %r61, 0;
	@%p51 bra 	$L__BB20_44;
	setp.lt.u32 	%p52, %r61, 4;
	@%p52 bra 	$L__BB20_41;
	add.s32 	%r118, %r350, %r345;
	mul.wide.u32 	%rd56, %r118, 8;
	add.s64 	%rd57, %rd1, %rd56;
	ld.global.f64 	%fd119, [%rd57];
	setp.lt.f64 	%p53, %fd303, %fd119;
	selp.f64 	%fd120, %fd119, %fd303, %p53;
	add.s32 	%r119, %r118, 256;
	mul.wide.u32 	%rd58, %r119, 8;
	add.s64 	%rd59, %rd1, %rd58;
	ld.global.f64 	%fd121, [%rd59];
	setp.lt.f64 	%p54, %fd120, %fd121;
	selp.f64 	%fd122, %fd121, %fd120, %p54;
	add.s32 	%r120, %r118, 512;
	mul.wide.u32 	%rd60, %r120, 8;
	add.s64 	%rd61, %rd1, %rd60;
	ld.global.f64 	%fd123, [%rd61];
	setp.lt.f64 	%p55, %fd122, %fd123;
	selp.f64 	%fd124, %fd123, %fd122, %p55;
	add.s32 	%r121, %r118, 768;
	mul.wide.u32 	%rd62, %r121, 8;
	add.s64 	%rd63, %rd1, %rd62;
	ld.global.f64 	%fd125, [%rd63];
	setp.lt.f64 	%p56, %fd124, %fd125;
	selp.f64 	%fd303, %fd125, %fd124, %p56;
	add.s32 	%r350, %r350, 1024;
$L__BB20_41:
	and.b32  	%r122, %r49, 3;
	setp.eq.s32 	%p57, %r122, 0;
	@%p57 bra 	$L__BB20_44;
	add.s32 	%r353, %r350, %r343;
	cvt.u16.u32 	%rs1, %r342;
	shr.u16 	%rs2, %rs1, 8;
	add.s16 	%rs3, %rs2, 1;
	cvt.u32.u16 	%r123, %rs3;
	and.b32  	%r124, %r123, 3;
	neg.s32 	%r352, %r124;
$L__BB20_43:
	.pragma "nounroll";
	mul.wide.u32 	%rd64, %r353, 8;
	add.s64 	%rd65, %rd1, %rd64;
	ld.global.f64 	%fd126, [%rd65];
	setp.lt.f64 	%p58, %fd303, %fd126;
	selp.f64 	%fd303, %fd126, %fd303, %p58;
	add.s32 	%r353, %r353, 256;
	add.s32 	%r352, %r352, 1;
	setp.ne.s32 	%p59, %r352, 0;
	@%p59 bra 	$L__BB20_43;
$L__BB20_44:
	// begin inline asm
	mov.u32 %r125, %laneid;
	// end inline asm
	mov.b64 	%rd66, %fd303;
	mov.b64 	{%r127, %r132}, %rd66;
	mov.b32 	%r133, 1;
	mov.b32 	%r174, 31;
	mov.b32 	%r175, -1;
	// begin inline asm
	shfl.sync.down.b32 %r126, %r127, %r133, %r174, %r175;
	// end inline asm
	// begin inline asm
	shfl.sync.down.b32 %r131, %r132, %r133, %r174, %r175;
	// end inline asm
	mov.b64 	%rd67, {%r126, %r131};
	mov.b64 	%fd127, %rd67;
	setp.gt.s32 	%p60, %r125, 30;
	setp.lt.f64 	%p61, %fd303, %fd127;
	selp.f64 	%fd128, %fd127, %fd303, %p61;
	selp.f64 	%fd129, %fd303, %fd128, %p60;
	mov.b64 	%rd68, %fd129;
	mov.b64 	{%r137, %r142}, %rd68;
	mov.b32 	%r143, 2;
	// begin inline asm
	shfl.sync.down.b32 %r136, %r137, %r143, %r174, %r175;
	// end inline asm
	// begin inline asm
	shfl.sync.down.b32 %r141, %r142, %r143, %r174, %r175;
	// end inline asm
	mov.b64 	%rd69, {%r136, %r141};
	mov.b64 	%fd130, %rd69;
	setp.gt.s32 	%p62, %r125, 29;
	setp.lt.f64 	%p63, %fd129, %fd130;
	selp.f64 	%fd131, %fd130, %fd129, %p63;
	selp.f64 	%fd132, %fd129, %fd131, %p62;
	mov.b64 	%rd70, %fd132;
	mov.b64 	{%r147, %r152}, %rd70;
	mov.b32 	%r153, 4;
	// begin inline asm
	shfl.sync.down.b32 %r146, %r147, %r153, %r174, %r175;
	// end inline asm
	// begin inline asm
	shfl.sync.down.b32 %r151, %r152, %r153, %r174, %r175;
	// end inline asm
	mov.b64 	%rd71, {%r146, %r151};
	mov.b64 	%fd133, %rd71;
	setp.gt.s32 	%p64, %r125, 27;
	setp.lt.f64 	%p65, %fd132, %fd133;
	selp.f64 	%fd134, %fd133, %fd132, %p65;
	selp.f64 	%fd135, %fd132, %fd134, %p64;
	mov.b64 	%rd72, %fd135;
	mov.b64 	{%r157, %r162}, %rd72;
	mov.b32 	%r163, 8;
	// begin inline asm
	shfl.sync.down.b32 %r156, %r157, %r163, %r174, %r175;
	// end inline asm
	// begin inline asm
	shfl.sync.down.b32 %r161, %r162, %r163, %r174, %r175;
	// end inline asm
	mov.b64 	%rd73, {%r156, %r161};
	mov.b64 	%fd136, %rd73;
	setp.gt.s32 	%p66, %r125, 23;
	setp.lt.f64 	%p67, %fd135, %fd136;
	selp.f64 	%fd137, %fd136, %fd135, %p67;
	selp.f64 	%fd138, %fd135, %fd137, %p66;
	mov.b64 	%rd74, %fd138;
	mov.b64 	{%r167, %r172}, %rd74;
	mov.b32 	%r173, 16;
	// begin inline asm
	shfl.sync.down.b32 %r166, %r167, %r173, %r174, %r175;
	// end inline asm
	// begin inline asm
	shfl.sync.down.b32 %r171, %r172, %r173, %r174, %r175;
	// end inline asm
	mov.b64 	%rd75, {%r166, %r171};
	mov.b64 	%fd139, %rd75;
	setp.gt.s32 	%p68, %r125, 15;
	setp.lt.f64 	%p69, %fd138, %fd139;
	selp.f64 	%fd37, %fd139, %fd138, %p69;
	selp.f64 	%fd304, %fd138, %fd37, %p68;
	setp.ne.s32 	%p70, %r125, 0;
	@%p70 bra 	$L__BB20_46;
	shr.u32 	%r176, %r35, 2;
	and.b32  	%r177, %r176, 248;
	mov.u32 	%r178, _ZZN3cub18CUB_300001_SM_10006detail6reduce18DeviceReduceKernelINS2_10policy_hubIdj11max_functorIdEE10Policy1000EN6thrust24THRUST_300001_SM_1000_NS6detail15normal_iteratorINSA_10device_ptrIdEEEEjS6_dN4cuda3std3__410__identityEEEvT0_PT3_T1_NS0_13GridEvenShareISN_EET2_T4_E12temp_storage;
	add.s32 	%r179, %r178, %r177;
	st.shared.f64 	[%r179+8], %fd37;
$L__BB20_46:
	bar.sync 	0;
	setp.ne.s32 	%p71, %r35, 0;
	@%p71 bra 	$L__BB20_48;
	ld.shared.f64 	%fd140, [_ZZN3cub18CUB_300001_SM_10006detail6reduce18DeviceReduceKernelINS2_10policy_hubIdj11max_functorIdEE10Policy1000EN6thrust24THRUST_300001_SM_1000_NS6detail15normal_iteratorINSA_10device_ptrIdEEEEjS6_dN4cuda3std3__410__identityEEEvT0_PT3_T1_NS0_13GridEvenShareISN_EET2_T4_E12temp_storage+16];
	setp.lt.f64 	%p72, %fd304, %fd140;
	selp.f64 	%fd141, %fd140, %fd304, %p72;
	ld.shared.f64 	%fd142, [_ZZN3cub18CUB_300001_SM_10006detail6reduce18DeviceReduceKernelINS2_10policy_hubIdj11max_functorIdEE10Policy1000EN6thrust24THRUST_300001_SM_1000_NS6detail15normal_iteratorINSA_10device_ptrIdEEEEjS6_dN4cuda3std3__410__identityEEEvT0_PT3_T1_NS0_13GridEvenShareISN_EET2_T4_E12temp_storage+24];
	setp.lt.f64 	%p73, %fd141, %fd142;
	selp.f64 	%fd143, %fd142, %fd141, %p73;
	ld.shared.f64 	%fd144, [_ZZN3cub18CUB_300001_SM_10006detail6reduce18DeviceReduceKernelINS2_10policy_hubIdj11max_functorIdEE10Policy1000EN6thrust24THRUST_300001_SM_1000_NS6detail15normal_iteratorINSA_10device_ptrIdEEEEjS6_dN4cuda3std3__410__identityEEEvT0_PT3_T1_NS0_13GridEvenShareISN_EET2_T4_E12temp_storage+32];
	setp.lt.f64 	%p74, %fd143, %fd144;
	selp.f64 	%fd145, %fd144, %fd143, %p74;
	ld.shared.f64 	%fd146, [_ZZN3cub18CUB_300001_SM_10006detail6reduce18DeviceReduceKernelINS2_10policy_hubIdj11max_functorIdEE10Policy1000EN6thrust24THRUST_300001_SM_1000_NS6detail15normal_iteratorINSA_10device_ptrIdEEEEjS6_dN4cuda3std3__410__identityEEEvT0_PT3_T1_NS0_13GridEvenShareISN_EET2_T4_E12temp_storage+40];
	setp.lt.f64 	%p75, %fd145, %fd146;
	selp.f64 	%fd147, %fd146, %fd145, %p75;
	ld.shared.f64 	%fd148, [_ZZN3cub18CUB_300001_SM_10006detail6reduce18DeviceReduceKernelINS2_10policy_hubIdj11max_functorIdEE10Policy1000EN6thrust24THRUST_300001_SM_1000_NS6detail15normal_iteratorINSA_10device_ptrIdEEEEjS6_dN4cuda3std3__410__identityEEEvT0_PT3_T1_NS0_13GridEvenShareISN_EET2_T4_E12temp_storage+48];
	setp.lt.f64 	%p76, %fd147, %fd148;
	selp.f64 	%fd149, %fd148, %fd147, %p76;
	ld.shared.f64 	%fd150, [_ZZN3cub18CUB_300001_SM_10006detail6reduce18DeviceReduceKernelINS2_10policy_hubIdj11max_functorIdEE10Policy1000EN6thrust24THRUST_300001_SM_1000_NS6detail15normal_iteratorINSA_10device_ptrIdEEEEjS6_dN4cuda3std3__410__identityEEEvT0_PT3_T1_NS0_13GridEvenShareISN_EET2_T4_E12temp_storage+56];
	setp.lt.f64 	%p77, %fd149, %fd150;
	selp.f64 	%fd151, %fd150, %fd149, %p77;
	ld.shared.f64 	%fd152, [_ZZN3cub18CUB_300001_SM_10006detail6reduce18DeviceReduceKernelINS2_10policy_hubIdj11max_functorIdEE10Policy1000EN6thrust24THRUST_300001_SM_1000_NS6detail15normal_iteratorINSA_10device_ptrIdEEEEjS6_dN4cuda3std3__410__identityEEEvT0_PT3_T1_NS0_13GridEvenShareISN_EET2_T4_E12temp_storage+64];
	setp.lt.f64 	%p78, %fd151, %fd152;
	selp.f64 	%fd304, %fd152, %fd151, %p78;
$L__BB20_48:
	mov.u32 	%r331, %tid.x;
	setp.ne.s32 	%p165, %r331, 0;
	@%p165 bra 	$L__BB20_50;
	ld.param.u64 	%rd159, [_ZN3cub18CUB_300001_SM_10006detail6reduce18DeviceReduceKernelINS2_10policy_hubIdj11max_functorIdEE10Policy1000EN6thrust24THRUST_300001_SM_1000_NS6detail15normal_iteratorINSA_10device_ptrIdEEEEjS6_dN4cuda3std3__410__identityEEEvT0_PT3_T1_NS0_13GridEvenShareISN_EET2_T4__param_1];
	cvta.to.global.u64 	%rd156, %rd159;
	mul.wide.u32 	%rd157, %r3, 8;
	add.s64 	%rd158, %rd156, %rd157;
	st.global.f64 	[%rd158], %fd304;
$L__BB20_50:
	ret;

}
	// .globl	_ZN3cub18CUB_300001_SM_10006detail6reduce28DeviceReduceSingleTileKernelINS2_10policy_hubIdj11max_functorIdEE10Policy1000EPdS9_iS6_ddN4cuda3std3__410__identityEEEvT0_T1_T2_T3_T4_T6_
.visible .entry _ZN3cub18CUB_300001_SM_10006detail6reduce28DeviceReduceSingleTileKernelINS2_10policy_hubIdj11max_functorIdEE10Policy1000EPdS9_iS6_ddN4cuda3std3__410__identityEEEvT0_T1_T2_T3_T4_T6_(
	.param .u64 .ptr .align 1 _ZN3cub18CUB_300001_SM_10006detail6reduce28DeviceReduceSingleTileKernelINS2_10policy_hubIdj11max_functorIdEE10Policy1000EPdS9_iS6_ddN4cuda3std3__410__identityEEEvT0_T1_T2_T3_T4_T6__param_0,
	.param .u64 .ptr .align 1 _ZN3cub18CUB_300001_SM_10006detail6reduce28DeviceReduceSingleTileKernelINS2_10policy_hubIdj11max_functorIdEE10Policy1000EPdS9_iS6_ddN4cuda3std3__410__identityEEEvT0_T1_T2_T3_T4_T6__param_1,
	.param .u32 _ZN3cub18CUB_300001_SM_10006detail6reduce28DeviceReduceSingleTileKernelINS2_10policy_hubIdj11max_functorIdEE10Policy1000EPdS9_iS6_ddN4cuda3std3__410__identityEEEvT0_T1_T2_T3_T4_T6__param_2,
	.param .align 1 .b8 _ZN3cub18CUB_300001_SM_10006detail6reduce28DeviceReduceSingleTileKernelINS2_10policy_hubIdj11max_functorIdEE10Policy1000EPdS9_iS6_ddN4cuda3std3__410__identityEEEvT0_T1_T2_T3_T4_T6__param_3[1],
	.param .f64 _ZN3cub18CUB_300001_SM_10006detail6reduce28DeviceReduceSingleTileKernelINS2_10policy_hubIdj11max_functorIdEE10Policy1000EPdS9_iS6_ddN4cuda3std3__410__identityEEEvT0_T1_T2_T3_T4_T6__param_4,
	.param .align 1 .b8 _ZN3cub18CUB_300001_SM_10006detail6reduce28DeviceReduceSingleTileKernelINS2_10policy_hubIdj11max_functorIdEE10Policy1000EPdS9_iS6_ddN4cuda3std3__410__identityEEEvT0_T1_T2_T3_T4_T6__param_5[1]
)
.maxntid 256
.minnctapersm 1
{
	.reg .pred 	%p<220>;
	.reg .b32 	%r<472>;
	.reg .b64 	%rd<206>;
	.reg .b64 	%fd<381>;
	// demoted variable
	.shared .align 8 .b8 _ZZN3cub18CUB_300001_SM_10006detail6reduce28DeviceReduceSingleTileKernelINS2_10policy_hubIdj11max_functorIdEE10Policy1000EPdS9_iS6_ddN4cuda3std3__410__identityEEEvT0_T1_T2_T3_T4_T6_E12temp_storage[80];
	ld.param.u64 	%rd15, [_ZN3cub18CUB_300001_SM_10006detail6reduce28DeviceReduceSingleTileKernelINS2_10policy_hubIdj11max_functorIdEE10Policy1000EPdS9_iS6_ddN4cuda3std3__410__identityEEEvT0_T1_T2_T3_T4_T6__param_0];
	ld.param.u64 	%rd16, [_ZN3cub18CUB_300001_SM_10006detail6reduce28DeviceReduceSingleTileKernelINS2_10policy_hubIdj11max_functorIdEE10Policy1000EPdS9_iS6_ddN4cuda3std3__410__identityEEEvT0_T1_T2_T3_T4_T6__param_1];
	ld.param.u32 	%r68, [_ZN3cub18CUB_300001_SM_10006detail6reduce28DeviceReduceSingleTileKernelINS2_10policy_hubIdj11max_functorIdEE10Policy1000EPdS9_iS6_ddN4cuda3std3__410__identityEEEvT0_T1_T2_T3_T4_T6__param_2];
	ld.param.f64 	%fd58, [_ZN3cub18CUB_300001_SM_10006detail6reduce28DeviceReduceSingleTileKernelINS2_10policy_hubIdj11max_functorIdEE10Policy1000EPdS9_iS6_ddN4cuda3std3__410__identityEEEvT0_T1_T2_T3_T4_T6__param_4];
	cvta.to.global.u64 	%rd1, %rd16;
	setp.ne.s32 	%p1, %r68, 0;
	@%p1 bra 	$L__BB21_3;
	mov.u32 	%r445, %tid.x;
	setp.ne.s32 	%p219, %r445, 0;
	@%p219 bra 	$L__BB21_74;
	st.global.f64 	[%rd1], %fd58;
	bra.uni 	$L__BB21_74;
$L__BB21_3:
	and.b64  	%rd17, %rd15, 31;
	setp.ne.s64 	%p2, %rd17, 0;
	@%p2 bra 	$L__BB21_38;
	setp.gt.s32 	%p110, %r68, 2047;
	@%p110 bra 	$L__BB21_22;
	mov.u32 	%r1, %tid.x;
	setp.ge.s32 	%p159, %r1, %r68;
	mov.f64 	%fd359, 0d0000000000000000;
	mov.u32 	%r449, %r1;
	@%p159 bra 	$L__BB21_7;
	mul.wide.u32 	%rd169, %r1, 8;
	add.s64 	%rd168, %rd15, %rd169;
	// begin inline asm
	ld.global.nc.u64 %rd167, [%rd168];
	// end inline asm
	mov.b64 	%fd359, %rd167;
	add.s32 	%r449, %r1, 256;
$L__BB21_7:
	setp.ge.s32 	%p160, %r449, %r68;
	@%p160 bra 	$L__BB21_13;
	not.b32 	%r321, %r449;
	add.s32 	%r4, %r68, %r321;
	and.b32  	%r322, %r4, 768;
	setp.eq.s32 	%p161, %r322, 768;
	@%p161 bra 	$L__BB21_11;
	mul.wide.u32 	%rd170, %r449, 8;
	add.s64 	%rd202, %rd15, %rd170;
	shr.u32 	%r323, %r4, 8;
	add.s32 	%r324, %r323, 1;
	and.b32  	%r325, %r324, 3;
	neg.s32 	%r447, %r325;
$L__BB21_10:
	.pragma "nounroll";
	// begin inline asm
	ld.global.nc.u64 %rd171, [%rd202];
	// end inline asm
	mov.b64 	%fd272, %rd171;
	setp.lt.f64 	%p162, %fd359, %fd272;
	selp.f64 	%fd359, %fd272, %fd359, %p162;
	add.s32 	%r449, %r449, 256;
	add.s64 	%rd202, %rd202, 2048;
	add.s32 	%r447, %r447, 1;
	setp.ne.s32 	%p163, %r447, 0;
	@%p163 bra 	$L__BB21_10;
$L__BB21_11:
	setp.lt.u32 	%p164, %r4, 768;
	@%p164 bra 	$L__BB21_13;
$L__BB21_12:
	mul.wide.s32 	%rd181, %r449, 8;
	add.s64 	%rd174, %rd15, %rd181;
	// begin inline asm
	ld.global.nc.u64 %rd173, [%rd174];
	// end inline asm
	mov.b64 	%fd273, %rd173;
	setp.lt.f64 	%p165, %fd359, %fd273;
	selp.f64 	%fd274, %fd273, %fd359, %p165;
	add.s64 	%rd176, %rd174, 2048;
	// begin inline asm
	ld.global.nc.u64 %rd175, [%rd176];
	// end inline asm
	mov.b64 	%fd275, %rd175;
	setp.lt.f64 	%p166, %fd274, %fd275;
	selp.f64 	%fd276, %fd275, %fd274, %p166;
	add.s64 	%rd178, %rd174, 4096;
	// begin inline asm
	ld.global.nc.u64 %rd177, [%rd178];
	// end inline asm
	mov.b64 	%fd277, %rd177;
	setp.lt.f64 	%p167, %fd276, %fd277;
	selp.f64 	%fd278, %fd277, %fd276, %p167;
	add.s64 	%rd180, %rd174, 6144;
	// begin inline asm
	ld.global.nc.u64 %rd179, [%rd180];
	// end inline asm
	mov.b64 	%fd279, %rd179;
	setp.lt.f64 	%p168, %fd278, %fd279;
	selp.f64 	%fd359, %fd279, %fd278, %p168;
	add.s32 	%r449, %r449, 1024;
	setp.lt.s32 	%p169, %r449, %r68;
	@%p169 bra 	$L__BB21_12;
$L__BB21_13:
	setp.lt.s32 	%p170, %r68, 256;
	@%p170 bra 	$L__BB21_18;
	// begin inline asm
	mov.u32 %r389, %laneid;
	// end inline asm
	mov.b64 	%rd192, %fd359;
	mov.b64 	{%r391, %r396}, %rd192;
	mov.b32 	%r397, 1;
	mov.b32 	%r438, 31;
	mov.b32 	%r439, -1;
	// begin inline asm
	shfl.sync.down.b32 %r390, %r391, %r397, %r438, %r439;
	// end inline asm
	// begin inline asm
	shfl.sync.down.b32 %r395, %r396, %r397, %r438, %r439;
	// end inline asm
	mov.b64 	%rd193, {%r390, %r395};
	mov.b64 	%fd327, %rd193;
	setp.gt.s32 	%p198, %r389, 30;
	setp.lt.f64 	%p199, %fd359, %fd327;
	selp.f64 	%fd328, %fd327, %fd359, %p199;
	selp.f64 	%fd329, %fd359, %fd328, %p198;
	mov.b64 	%rd194, %fd329;
	mov.b64 	{%r401, %r406}, %rd194;
	mov.b32 	%r407, 2;
	// begin inline asm
	shfl.sync.down.b32 %r400, %r401, %r407, %r438, %r439;
	// end inline asm
	// begin inline asm
	shfl.sync.down.b32 %r405, %r406, %r407, %r438, %r439;
	// end inline asm
	mov.b64 	%rd195, {%r400, %r405};
	mov.b64 	%fd330, %rd195;
	setp.gt.s32 	%p200, %r389, 29;
	setp.lt.f64 	%p201, %fd329, %fd330;
	selp.f64 	%fd331, %fd330, %fd329, %p201;
	selp.f64 	%fd332, %fd329, %fd331, %p200;
	mov.b64 	%rd196, %fd332;
	mov.b64 	{%r411, %r416}, %rd196;
	mov.b32 	%r417, 4;
	// begin inline asm
	shfl.sync.down.b32 %r410, %r411, %r417, %r438, %r439;
	// end inline asm
	// begin inline asm
	shfl.sync.down.b32 %r415, %r416, %r417, %r438, %r439;
	// end inline asm
	mov.b64 	%rd197, {%r410, %r415};
	mov.b64 	%fd333, %rd197;
	setp.gt.s32 	%p202, %r389, 27;
	setp.lt.f64 	%p203, %fd332, %fd333;
	selp.f64 	%fd334, %fd333, %fd332, %p203;
	selp.f64 	%fd335, %fd332, %fd334, %p202;
	mov.b64 	%rd198, %fd335;
	mov.b64 	{%r421, %r426}, %rd198;
	mov.b32 	%r427, 8;
	// begin inline asm
	shfl.sync.down.b32 %r420, %r421, %r427, %r438, %r439;
	// end inline asm
	// begin inline asm
	shfl.sync.down.b32 %r425, %r426, %r427, %r438, %r439;
	// end inline asm
	mov.b64 	%rd199, {%r420, %r425};
	mov.b64 	%fd336, %rd199;
	setp.gt.s32 	%p204, %r389, 23;
	setp.lt.f64 	%p205, %fd335, %fd336;
	selp.f64 	%fd337, %fd336, %fd335, %p205;
	selp.f64 	%fd338, %fd335, %fd337, %p204;
	mov.b64 	%rd200, %fd338;
	mov.b64 	{%r431, %r436}, %rd200;
	mov.b32 	%r437, 16;
	// begin inline asm
	shfl.sync.down.b32 %r430, %r431, %r437, %r438, %r439;
	// end inline asm
	// begin inline asm
	shfl.sync.down.b32 %r435, %r436, %r437, %r438, %r439;
	// end inline asm
	mov.b64 	%rd201, {%r430, %r435};
	mov.b64 	%fd339, %rd201;
	setp.gt.s32 	%p206, %r389, 15;
	setp.lt.f64 	%p207, %fd338, %fd339;
	selp.f64 	%fd10, %fd339, %fd338, %p207;
	selp.f64 	%fd380, %fd338, %fd10, %p206;
	setp.ne.s32 	%p208, %r389, 0;
	@%p208 bra 	$L__BB21_16;
	shr.u32 	%r440, %r1, 2;
	and.b32  	%r441, %r440, 248;
	mov.u32 	%r442, _ZZN3cub18CUB_300001_SM_10006detail6reduce28DeviceReduceSingleTileKernelINS2_10policy_hubIdj11max_functorIdEE10Policy1000EPdS9_iS6_ddN4cuda3std3__410__identityEEEvT0_T1_T2_T3_T4_T6_E12temp_storage;
	add.s32 	%r443, %r442, %r441;
	st.shared.f64 	[%r443+8], %fd10;
$L__BB21_16:
	bar.sync 	0;
	setp.ne.s32 	%p209, %r1, 0;
	@%p209 bra 	$L__BB21_72;
	ld.shared.f64 	%fd340, [_ZZN3cub18CUB_300001_SM_10006detail6reduce28DeviceReduceSingleTileKernelINS2_10policy_hubIdj11max_functorIdEE10Policy1000EPdS9_iS6_ddN4cuda3std3__410__identityEEEvT0_T1_T2_T3_T4_T6_E12temp_storage+16];
	setp.lt.f64 	%p210, %fd380, %fd340;
	selp.f64 	%fd341, %fd340, %fd380, %p210;
	ld.shared.f64 	%fd342, [_ZZN3cub18CUB_300001_SM_10006detail6reduce28DeviceReduceSingleTileKernelINS2_10policy_hubIdj11max_functorIdEE10Policy1000EPdS9_iS6_ddN4cuda3std3__410__identityEEEvT0_T1_T2_T3_T4_T6_E12temp_storage+24];
	setp.lt.f64 	%p211, %fd341, %fd342;
	selp.f64 	%fd343, %fd342, %fd341, %p211;
	ld.shared.f64 	%fd344, [_ZZN3cub18CUB_300001_SM_10006detail6reduce28DeviceReduceSingleTileKernelINS2_10policy_hubIdj11max_functorIdEE10Policy1000EPdS9_iS6_ddN4cuda3std3__410__identityEEEvT0_T1_T2_T3_T4_T6_E12temp_storage+32];
	setp.lt.f64 	%p212, %fd343, %fd344;
	selp.f64 	%fd345, %fd344, %fd343, %p212;
	ld.shared.f64 	%fd346, [_ZZN3cub18CUB_300001_SM_10006detail6reduce28DeviceReduceSingleTileKernelINS2_10policy_hubIdj11max_functorIdEE10Policy1000EPdS9_iS6_ddN4cuda3std3__410__identityEEEvT0_T1_T2_T3_T4_T6_E12temp_storage+40];
	setp.lt.f64 	%p213, %fd345, %fd346;
	selp.f64 	%fd347, %fd346, %fd345, %p213;
	ld.shared.f64 	%fd348, [_ZZN3cub18CUB_300001_SM_10006detail6reduce28DeviceReduceSingleTileKernelINS2_10policy_hubIdj11max_functorIdEE10Policy1000EPdS9_iS6_ddN4cuda3std3__410__identityEEEvT0_T1_T2_T3_T4_T6_E12temp_storage+48];
	setp.lt.f64 	%p214, %fd347, %fd348;
	selp.f64 	%fd349, %fd348, %fd347, %p214;
	ld.shared.f64 	%fd350, [_ZZN3cub18CUB_300001_SM_10006detail6reduce28DeviceReduceSingleTileKernelINS2_10policy_hubIdj11max_functorIdEE10Policy1000EPdS9_iS6_ddN4cuda3std3__410__identityEEEvT0_T1_T2_T3_T4_T6_E12temp_storage+56];
	setp.lt.f64 	%p215, %fd349, %fd350;
	selp.f64 	%fd351, %fd350, %fd349, %p215;
	ld.shared.f64 	%fd352, [_ZZN3cub18CUB_300001_SM_10006detail6reduce28DeviceReduceSingleTileKernelINS2_10policy_hubIdj11max_functorIdEE10Policy1000EPdS9_iS6_ddN4cuda3std3__410__identityEEEvT0_T1_T2_T3_T4_T6_E12temp_storage+64];
	setp.lt.f64 	%p216, %fd351, %fd352;
	selp.f64 	%fd380, %fd352, %fd351, %p216;
	bra.uni 	$L__BB21_72;
$L__BB21_18:
	// begin inline asm
	mov.u32 %r326, %laneid;
	// end inline asm
	and.b32  	%r377, %r1, 992;
	add.s32 	%r378, %r377, 32;
	setp.gt.s32 	%p171, %r378, %r68;
	not.b32 	%r379, %r377;
	add.s32 	%r380, %r68, %r379;
	selp.b32 	%r375, %r380, 31, %p171;
	mov.b64 	%rd182, %fd359;
	mov.b64 	{%r328, %r333}, %rd182;
	mov.b32 	%r334, 1;
	mov.b32 	%r376, -1;
	// begin inline asm
	shfl.sync.down.b32 %r327, %r328, %r334, %r375, %r376;
	// end inline asm
	// begin inline asm
	shfl.sync.down.b32 %r332, %r333, %r334, %r375, %r376;
	// end inline asm
	mov.b64 	%rd183, {%r327, %r332};
	mov.b64 	%fd280, %rd183;
	setp.lt.s32 	%p172, %r326, %r375;
	setp.lt.f64 	%p173, %fd359, %fd280;
	selp.f64 	%fd281, %fd280, %fd359, %p173;
	selp.f64 	%fd282, %fd281, %fd359, %p172;
	mov.b64 	%rd184, %fd282;
	mov.b64 	{%r338, %r343}, %rd184;
	mov.b32 	%r344, 2;
	// begin inline asm
	shfl.sync.down.b32 %r337, %r338, %r344, %r375, %r376;
	// end inline asm
	// begin inline asm
	shfl.sync.down.b32 %r342, %r343, %r344, %r375, %r376;
	// end inline asm
	mov.b64 	%rd185, {%r337, %r342};
	mov.b64 	%fd283, %rd185;
	add.s32 	%r381, %r326, 2;
	setp.gt.s32 	%p174, %r381, %r375;
	setp.lt.f64 	%p175, %fd282, %fd283;
	selp.f64 	%fd284, %fd283, %fd282, %p175;
	selp.f64 	%fd285, %fd282, %fd284, %p174;
	mov.b64 	%rd186, %fd285;
	mov.b64 	{%r348, %r353}, %rd186;
	mov.b32 	%r354, 4;
	// begin inline asm
	shfl.sync.down.b32 %r347, %r348, %r354, %r375, %r376;
	// end inline asm
	// begin inline asm
	shfl.sync.down.b32 %r352, %r353, %r354, %r375, %r376;
	// end inline asm
	mov.b64 	%rd187, {%r347, %r352};
	mov.b64 	%fd286, %rd187;
	add.s32 	%r382, %r326, 4;
	setp.gt.s32 	%p176, %r382, %r375;
	setp.lt.f64 	%p177, %fd285, %fd286;
	selp.f64 	%fd287, %fd286, %fd285, %p177;
	selp.f64 	%fd288, %fd285, %fd287, %p176;
	mov.b64 	%rd188, %fd288;
	mov.b64 	{%r358, %r363}, %rd188;
	mov.b32 	%r364, 8;
	// begin inline asm
	shfl.sync.down.b32 %r357, %r358, %r364, %r375, %r376;
	// end inline asm
	// begin inline asm
	shfl.sync.down.b32 %r362, %r363, %r364, %r375, %r376;
	// end inline asm
	mov.b64 	%rd189, {%r357, %r362};
	mov.b64 	%fd289, %rd189;
	add.s32 	%r383, %r326, 8;
	setp.gt.s32 	%p178, %r383, %r375;
	setp.lt.f64 	%p179, %fd288, %fd289;
	selp.f64 	%fd290, %fd289, %fd288, %p179;
	selp.f64 	%fd291, %fd288, %fd290, %p178;
	mov.b64 	%rd190, %fd291;
	mov.b64 	{%r368, %r373}, %rd190;
	mov.b32 	%r374, 16;
	// begin inline asm
	shfl.sync.down.b32 %r367, %r368, %r374, %r375, %r376;
	// end inline asm
	// begin inline asm
	shfl.sync.down.b32 %r372, %r373, %r374, %r375, %r376;
	// end inline asm
	mov.b64 	%rd191, {%r367, %r372};
	mov.b64 	%fd292, %rd191;
	add.s32 	%r384, %r326, 16;
	setp.gt.s32 	%p180, %r384, %r375;
	setp.lt.f64 	%p181, %fd291, %fd292;
	selp.f64 	%fd293, %fd292, %fd291, %p181;
	selp.f64 	%fd380, %fd291, %fd293, %p180;
	setp.ne.s32 	%p182, %r326, 0;
	@%p182 bra 	$L__BB21_20;
	shr.u32 	%r385, %r1, 2;
	and.b32  	%r386, %r385, 248;
	mov.u32 	%r387, _ZZN3cub18CUB_300001_SM_10006detail6reduce28DeviceReduceSingleTileKernelINS2_10policy_hubIdj11max_functorIdEE10Policy1000EPdS9_iS6_ddN4cuda3std3__410__identityEEEvT0_T1_T2_T3_T4_T6_E12temp_storage;
	add.s32 	%r388, %r387, %r386;
	st.shared.f64 	[%r388+8], %fd380;
$L__BB21_20:
	bar.sync 	0;
	setp.ne.s32 	%p183, %r1, 0;
	@%p183 bra 	$L__BB21_72;
	setp.gt.s32 	%p184, %r68, 32;
	ld.shared.f64 	%fd294, [_ZZN3cub18CUB_300001_SM_10006detail6reduce28DeviceReduceSingleTileKernelINS2_10policy_hubIdj11max_functorIdEE10Policy1000EPdS9_iS6_ddN4cuda3std3__410__identityEEEvT0_T1_T2_T3_T4_T6_E12temp_storage+16];
	setp.lt.f64 	%p185, %fd380, %fd294;
	selp.f64 	%fd296, %fd294, %fd380, %p185;
	selp.f64 	%fd297, %fd296, %fd380, %p184;
	setp.gt.s32 	%p186, %r68, 64;
	ld.shared.f64 	%fd299, [_ZZN3cub18CUB_300001_SM_10006detail6reduce28DeviceReduceSingleTileKernelINS2_10policy_hubIdj11max_functorIdEE10Policy1000EPdS9_iS6_ddN4cuda3std3__410__identityEEEvT0_T1_T2_T3_T4_T6_E12temp_storage+24];
	setp.lt.f64 	%p187, %fd297, %fd299;
	selp.f64 	%fd301, %fd299, %fd297, %p187;
	selp.f64 	%fd302, %fd301, %fd297, %p186;
	setp.gt.s32 	%p188, %r68, 96;
	ld.shared.f64 	%fd304, [_ZZN3cub18CUB_300001_SM_10006detail6reduce28DeviceReduceSingleTileKernelINS2_10policy_hubIdj11max_functorIdEE10Policy1000EPdS9_iS6_ddN4cuda3std3__410__identityEEEvT0_T1_T2_T3_T4_T6_E12temp_storage+32];
	setp.lt.f64 	%p189, %fd302, %fd304;
	selp.f64 	%fd306, %fd304, %fd302, %p189;
	selp.f64 	%fd307, %fd306, %fd302, %p188;
	setp.gt.s32 	%p190, %r68, 128;
	ld.shared.f64 	%fd309, [_ZZN3cub18CUB_300001_SM_10006detail6reduce28DeviceReduceSingleTileKernelINS2_10policy_hubIdj11max_functorIdEE10Policy1000EPdS9_iS6_ddN4cuda3std3__410__identityEEEvT0_T1_T2_T3_T4_T6_E12temp_storage+40];
	setp.lt.f64 	%p191, %fd307, %fd309;
	selp.f64 	%fd311, %fd309, %fd307, %p191;
	selp.f64 	%fd312, %fd311, %fd307, %p190;
	setp.gt.s32 	%p192, %r68, 160;
	ld.shared.f64 	%fd314, [_ZZN3cub18CUB_300001_SM_10006detail6reduce28DeviceReduceSingleTileKernelINS2_10policy_hubIdj11max_functorIdEE10Policy1000EPdS9_iS6_ddN4cuda3std3__410__identityEEEvT0_T1_T2_T3_T4_T6_E12temp_storage+48];
	setp.lt.f64 	%p193, %fd312, %fd314;
	selp.f64 	%fd316, %fd314, %fd312, %p193;
	selp.f64 	%fd317, %fd316, %fd312, %p192;
	setp.gt.s32 	%p194, %r68, 192;
	ld.shared.f64 	%fd319, [_ZZN3cub18CUB_300001_SM_10006detail6reduce28DeviceReduceSingleTileKernelINS2_10policy_hubIdj11max_functorIdEE10Policy1000EPdS9_iS6_ddN4cuda3std3__410__identityEEEvT0_T1_T2_T3_T4_T6_E12temp_storage+56];
	setp.lt.f64 	%p195, %fd317, %fd319;
	selp.f64 	%fd321, %fd319, %fd317, %p195;
	selp.f64 	%fd322, %fd321, %fd317, %p194;
	setp.gt.s32 	%p196, %r68, 224;
	ld.shared.f64 	%fd324, [_ZZN3cub18CUB_300001_SM_10006detail6reduce28DeviceReduceSingleTileKernelINS2_10policy_hubIdj11max_functorIdEE10Policy1000EPdS9_iS6_ddN4cuda3std3__410__identityEEEvT0_T1_T2_T3_T4_T6_E12temp_storage+64];
	setp.lt.f64 	%p197, %fd322, %fd324;
	selp.f64 	%fd326, %fd324, %fd322, %p197;
	selp.f64 	%fd380, %fd326, %fd322, %p196;
	bra.uni 	$L__BB21_72;
$L__BB21_22:
	mov.u32 	%r13, %tid.x;
	shl.b32 	%r14, %r13, 2;
	mul.wide.u32 	%rd126, %r14, 8;
	add.s64 	%rd116, %rd15, %rd126;
	// begin inline asm
	ld.global.nc.v2.u64 {%rd114, %rd115}, [%rd116];
	// end inline asm
	add.s64 	%rd119, %rd116, 16;
	// begin inline asm
	ld.global.nc.v2.u64 {%rd117, %rd118}, [%rd119];
	// end inline asm
	mov.b64 	%fd206, %rd114;
	mov.b64 	%fd207, %rd115;
	mov.b64 	%fd208, %rd117;
	mov.b64 	%fd209, %rd118;
	add.s64 	%rd122, %rd116, 8192;
	// begin inline asm
	ld.global.nc.v2.u64 {%rd120, %rd121}, [%rd122];
	// end inline asm
	add.s64 	%rd125, %rd116, 8208;
	// begin inline asm
	ld.global.nc.v2.u64 {%rd123, %rd124}, [%rd125];
	// end inline asm
	mov.b64 	%fd210, %rd120;
	mov.b64 	%fd211, %rd121;
	mov.b64 	%fd212, %rd123;
	mov.b64 	%fd213, %rd124;
	setp.lt.f64 	%p111, %fd206, %fd207;
	selp.f64 	%fd214, %fd207, %fd206, %p111;
	setp.lt.f64 	%p112, %fd214, %fd208;
	selp.f64 	%fd215, %fd208, %fd214, %p112;
	setp.lt.f64 	%p113, %fd215, %fd209;
	selp.f64 	%fd216, %fd209, %fd215, %p113;
	setp.lt.f64 	%p114, %fd216, %fd210;
	selp.f64 	%fd217, %fd210, %fd216, %p114;
	setp.lt.f64 	%p115, %fd217, %fd211;
	selp.f64 	%fd218, %fd211, %fd217, %p115;
	setp.lt.f64 	%p116, %fd218, %fd212;
	selp.f64 	%fd219, %fd212, %fd218, %p116;
	setp.lt.f64 	%p117, %fd219, %fd213;
	selp.f64 	%fd366, %fd213, %fd219, %p117;
	setp.lt.u32 	%p118, %r68, 4096;
	mov.b32 	%r452, 2048;
	@%p118 bra 	$L__BB21_26;
	add.s32 	%r15, %r68, -2048;
	mov.b32 	%r452, 2048;
$L__BB21_24:
	add.s32 	%r258, %r452, %r14;
	mul.wide.u32 	%rd139, %r258, 8;
	add.s64 	%rd129, %rd15, %rd139;
	// begin inline asm
	ld.global.nc.v2.u64 {%rd127, %rd128}, [%rd129];
	// end inline asm
	add.s64 	%rd132, %rd129, 16;
	// begin inline asm
	ld.global.nc.v2.u64 {%rd130, %rd131}, [%rd132];
	// end inline asm
	mov.b64 	%fd220, %rd127;
	mov.b64 	%fd221, %rd128;
	mov.b64 	%fd222, %rd130;
	mov.b64 	%fd223, %rd131;
	add.s64 	%rd135, %rd129, 8192;
	// begin inline asm
	ld.global.nc.v2.u64 {%rd133, %rd134}, [%rd135];
	// end inline asm
	add.s64 	%rd138, %rd129, 8208;
	// begin inline asm
	ld.global.nc.v2.u64 {%rd136, %rd137}, [%rd138];
	// end inline asm
	mov.b64 	%fd224, %rd133;
	mov.b64 	%fd225, %rd134;
	mov.b64 	%fd226, %rd136;
	mov.b64 	%fd227, %rd137;
	setp.lt.f64 	%p119, %fd366, %fd220;
	selp.f64 	%fd228, %fd220, %fd366, %p119;
	setp.lt.f64 	%p120, %fd228, %fd221;
	selp.f64 	%fd229, %fd221, %fd228, %p120;
	setp.lt.f64 	%p121, %fd229, %fd222;
	selp.f64 	%fd230, %fd222, %fd229, %p121;
	setp.lt.f64 	%p122, %fd230, %fd223;
	selp.f64 	%fd231, %fd223, %fd230, %p122;
	setp.lt.f64 	%p123, %fd231, %fd224;
	selp.f64 	%fd232, %fd224, %fd231, %p123;
	setp.lt.f64 	%p124, %fd232, %fd225;
	selp.f64 	%fd233, %fd225, %fd232, %p124;
	setp.lt.f64 	%p125, %fd233, %fd226;
	selp.f64 	%fd234, %fd226, %fd233, %p125;
	setp.lt.f64 	%p126, %fd234, %fd227;
	selp.f64 	%fd366, %fd227, %fd234, %p126;
	sub.s32 	%r259, %r68, %r452;
	setp.lt.s32 	%p127, %r259, 2048;
	@%p127 bra 	$L__BB21_34;
	add.s32 	%r452, %r452, 2048;
	setp.le.s32 	%p128, %r452, %r15;
	@%p128 bra 	$L__BB21_24;
$L__BB21_26:
	setp.le.s32 	%p129, %r68, %r452;
	@%p129 bra 	$L__BB21_34;
	sub.s32 	%r19, %r68, %r452;
	setp.ge.s32 	%p130, %r13, %r19;
	@%p130 bra 	$L__BB21_34;
	not.b32 	%r260, %r13;
	add.s32 	%r261, %r68, %r260;
	sub.s32 	%r20, %r261, %r452;
	and.b32  	%r262, %r20, 768;
	setp.eq.s32 	%p131, %r262, 768;
	mov.u32 	%r456, %r13;
	@%p131 bra 	$L__BB21_31;
	add.s32 	%r454, %r13, %r452;
	shr.u32 	%r263, %r20, 8;
	add.s32 	%r264, %r263, 1;
	and.b32  	%r265, %r264, 3;
	neg.s32 	%r453, %r265;
	mov.u32 	%r456, %r13;
$L__BB21_30:
	.pragma "nounroll";
	mul.wide.u32 	%rd142, %r454, 8;
	add.s64 	%rd141, %rd15, %rd142;
	// begin inline asm
	ld.global.nc.u64 %rd140, [%rd141];
	// end inline asm
	mov.b64 	%fd236, %rd140;
	setp.lt.f64 	%p132, %fd366, %fd236;
	selp.f64 	%fd366, %fd236, %fd366, %p132;
	add.s32 	%r456, %r456, 256;
	add.s32 	%r454, %r454, 256;
	add.s32 	%r453, %r453, 1;
	setp.ne.s32 	%p133, %r453, 0;
	@%p133 bra 	$L__BB21_30;
$L__BB21_31:
	setp.lt.u32 	%p134, %r20, 768;
	@%p134 bra 	$L__BB21_34;
	cvt.u64.u32 	%rd143, %r456;
	cvt.u64.u32 	%rd144, %r452;
	add.s64 	%rd145, %rd143, %rd144;
	shl.b64 	%rd146, %rd145, 3;
	add.s64 	%rd147, %rd146, %rd15;
	add.s64 	%rd203, %rd147, 4096;
	add.s32 	%r457, %r456, %r452;
$L__BB21_33:
	mul.wide.u32 	%rd156, %r457, 8;
	add.s64 	%rd149, %rd15, %rd156;
	// begin inline asm
	ld.global.nc.u64 %rd148, [%rd149];
	// end inline asm
	mov.b64 	%fd237, %rd148;
	setp.lt.f64 	%p135, %fd366, %fd237;
	selp.f64 	%fd238, %fd237, %fd366, %p135;
	add.s64 	%rd151, %rd203, -2048;
	// begin inline asm
	ld.global.nc.u64 %rd150, [%rd151];
	// end inline asm
	mov.b64 	%fd239, %rd150;
	setp.lt.f64 	%p136, %fd238, %fd239;
	selp.f64 	%fd240, %fd239, %fd238, %p136;
	// begin inline asm
	ld.global.nc.u64 %rd152, [%rd203];
	// end inline asm
	mov.b64 	%fd241, %rd152;
	setp.lt.f64 	%p137, %fd240, %fd241;
	selp.f64 	%fd242, %fd241, %fd240, %p137;
	add.s64 	%rd155, %rd203, 2048;
	// begin inline asm
	ld.global.nc.u64 %rd154, [%rd155];
	// end inline asm
	mov.b64 	%fd243, %rd154;
	setp.lt.f64 	%p138, %fd242, %fd243;
	selp.f64 	%fd366, %fd243, %fd242, %p138;
	add.s32 	%r456, %r456, 1024;
	add.s64 	%rd203, %rd203, 8192;
	add.s32 	%r457, %r457, 1024;
	setp.lt.s32 	%p139, %r456, %r19;
	@%p139 bra 	$L__BB21_33;
$L__BB21_34:
	// begin inline asm
	mov.u32 %r266, %laneid;
	// end inline asm
	mov.b64 	%rd157, %fd366;
	mov.b64 	{%r268, %r273}, %rd157;
	mov.b32 	%r274, 1;
	mov.b32 	%r315, 31;
	mov.b32 	%r316, -1;
	// begin inline asm
	shfl.sync.down.b32 %r267, %r268, %r274, %r315, %r316;
	// end inline asm
	// begin inline asm
	shfl.sync.down.b32 %r272, %r273, %r274, %r315, %r316;
	// end inline asm
	mov.b64 	%rd158, {%r267, %r272};
	mov.b64 	%fd244, %rd158;
	setp.gt.s32 	%p140, %r266, 30;
	setp.lt.f64 	%p141, %fd366, %fd244;
	selp.f64 	%fd245, %fd244, %fd366, %p141;
	selp.f64 	%fd246, %fd366, %fd245, %p140;
	mov.b64 	%rd159, %fd246;
	mov.b64 	{%r278, %r283}, %rd159;
	mov.b32 	%r284, 2;
	// begin inline asm
	shfl.sync.down.b32 %r277, %r278, %r284, %r315, %r316;
	// end inline asm
	// begin inline asm
	shfl.sync.down.b32 %r282, %r283, %r284, %r315, %r316;
	// end inline asm
	mov.b64 	%rd160, {%r277, %r282};
	mov.b64 	%fd247, %rd160;
	setp.gt.s32 	%p142, %r266, 29;
	setp.lt.f64 	%p143, %fd246, %fd247;
	selp.f64 	%fd248, %fd247, %fd246, %p143;
	selp.f64 	%fd249, %fd246, %fd248, %p142;
	mov.b64 	%rd161, %fd249;
	mov.b64 	{%r288, %r293}, %rd161;
	mov.b32 	%r294, 4;
	// begin inline asm
	shfl.sync.down.b32 %r287, %r288, %r294, %r315, %r316;
	// end inline asm
	// begin inline asm
	shfl.sync.down.b32 %r292, %r293, %r294, %r315, %r316;
	// end inline asm
	mov.b64 	%rd162, {%r287, %r292};
	mov.b64 	%fd250, %rd162;
	setp.gt.s32 	%p144, %r266, 27;
	setp.lt.f64 	%p145, %fd249, %fd250;
	selp.f64 	%fd251, %fd250, %fd249, %p145;
	selp.f64 	%fd252, %fd249, %fd251, %p144;
	mov.b64 	%rd163, %fd252;
	mov.b64 	{%r298, %r303}, %rd163;
	mov.b32 	%r304, 8;
	// begin inline asm
	shfl.sync.down.b32 %r297, %r298, %r304, %r315, %r316;
	// end inline asm
	// begin inline asm
	shfl.sync.down.b32 %r302, %r303, %r304, %r315, %r316;
	// end inline asm
	mov.b64 	%rd164, {%r297, %r302};
	mov.b64 	%fd253, %rd164;
	setp.gt.s32 	%p146, %r266, 23;
	setp.lt.f64 	%p147, %fd252, %fd253;
	selp.f64 	%fd254, %fd253, %fd252, %p147;
	selp.f64 	%fd255, %fd252, %fd254, %p146;
	mov.b64 	%rd165, %fd255;
	mov.b64 	{%r308, %r313}, %rd165;
	mov.b32 	%r314, 16;
	// begin inline asm
	shfl.sync.down.b32 %r307, %r308, %r314, %r315, %r316;
	// end inline asm
	// begin inline asm
	shfl.sync.down.b32 %r312, %r313, %r314, %r315, %r316;
	// end inline asm
	mov.b64 	%rd166, {%r307, %r312};
	mov.b64 	%fd256, %rd166;
	setp.gt.s32 	%p148, %r266, 15;
	setp.lt.f64 	%p149, %fd255, %fd256;
	selp.f64 	%fd26, %fd256, %fd255, %p149;
	selp.f64 	%fd380, %fd255, %fd26, %p148;
	setp.ne.s32 	%p150, %r266, 0;
	@%p150 bra 	$L__BB21_36;
	shr.u32 	%r317, %r13, 2;
	and.b32  	%r318, %r317, 248;
	mov.u32 	%r319, _ZZN3cub18CUB_300001_SM_10006detail6reduce28DeviceReduceSingleTileKernelINS2_10policy_hubIdj11max_functorIdEE10Policy1000EPdS9_iS6_ddN4cuda3std3__410__identityEEEvT0_T1_T2_T3_T4_T6_E12temp_storage;
	add.s32 	%r320, %r319, %r318;
	st.shared.f64 	[%r320+8], %fd26;
$L__BB21_36:
	bar.sync 	0;
	setp.ne.s32 	%p151, %r13, 0;
	@%p151 bra 	$L__BB21_72;
	ld.shared.f64 	%fd257, [_ZZN3cub18CUB_300001_SM_10006detail6reduce28DeviceReduceSingleTileKernelINS2_10policy_hubIdj11max_functorIdEE10Policy1000EPdS9_iS6_ddN4cuda3std3__410__identityEEEvT0_T1_T2_T3_T4_T6_E12temp_storage+16];
	setp.lt.f64 	%p152, %fd380, %fd257;
	selp.f64 	%fd258, %fd257, %fd380, %p152;
	ld.shared.f64 	%fd259, [_ZZN3cub18CUB_300001_SM_10006detail6reduce28DeviceReduceSingleTileKernelINS2_10policy_hubIdj11max_functorIdEE10Policy1000EPdS9_iS6_ddN4cuda3std3__410__identityEEEvT0_T1_T2_T3_T4_T6_E12temp_storage+24];
	setp.lt.f64 	%p153, %fd258, %fd259;
	selp.f64 	%fd260, %fd259, %fd258, %p153;
	ld.shared.f64 	%fd261, [_ZZN3cub18CUB_300001_SM_10006detail6reduce28DeviceReduceSingleTileKernelINS2_10policy_hubIdj11max_functorIdEE10Policy1000EPdS9_iS6_ddN4cuda3std3__410__identityEEEvT0_T1_T2_T3_T4_T6_E12temp_storage+32];
	setp.lt.f64 	%p154, %fd260, %fd261;
	selp.f64 	%fd262, %fd261, %fd260, %p154;
	ld.shared.f64 	%fd263, [_ZZN3cub18CUB_300001_SM_10006detail6reduce28DeviceReduceSingleTileKernelINS2_10policy_hubIdj11max_functorIdEE10Policy1000EPdS9_iS6_ddN4cuda3std3__410__identityEEEvT0_T1_T2_T3_T4_T6_E12temp_storage+40];
	setp.lt.f64 	%p155, %fd262, %fd263;
	selp.f64 	%fd264, %fd263, %fd262, %p155;
	ld.shared.f64 	%fd265, [_ZZN3cub18CUB_300001_SM_10006detail6reduce28DeviceReduceSingleTileKernelINS2_10policy_hubIdj11max_functorIdEE10Policy1000EPdS9_iS6_ddN4cuda3std3__410__identityEEEvT0_T1_T2_T3_T4_T6_E12temp_storage+48];
	setp.lt.f64 	%p156, %fd264, %fd265;
	selp.f64 	%fd266, %fd265, %fd264, %p156;
	ld.shared.f64 	%fd267, [_ZZN3cub18CUB_300001_SM_10006detail6reduce28DeviceReduceSingleTileKernelINS2_10policy_hubIdj11max_functorIdEE10Policy1000EPdS9_iS6_ddN4cuda3std3__410__identityEEEvT0_T1_T2_T3_T4_T6_E12temp_storage+56];
	setp.lt.f64 	%p157, %fd266, %fd267;
	selp.f64 	%fd268, %fd267, %fd266, %p157;
	ld.shared.f64 	%fd269, [_ZZN3cub18CUB_300001_SM_10006detail6reduce28DeviceReduceSingleTileKernelINS2_10policy_hubIdj11max_functorIdEE10Policy1000EPdS9_iS6_ddN4cuda3std3__410__identityEEEvT0_T1_T2_T3_T4_T6_E12temp_storage+64];
	setp.lt.f64 	%p158, %fd268, %fd269;
	selp.f64 	%fd380, %fd269, %fd268, %p158;
	bra.uni 	$L__BB21_72;
$L__BB21_38:
	setp.gt.s32 	%p3, %r68, 2047;
	@%p3 bra 	$L__BB21_56;
	mov.u32 	%r35, %tid.x;
	setp.ge.s32 	%p52, %r35, %r68;
	mov.f64 	%fd372, 0d0000000000000000;
	mov.u32 	%r462, %r35;
	@%p52 bra 	$L__BB21_41;
	mul.wide.u32 	%rd81, %r35, 8;
	add.s64 	%rd80, %rd15, %rd81;
	// begin inline asm
	ld.global.nc.u64 %rd79, [%rd80];
	// end inline asm
	mov.b64 	%fd372, %rd79;
	add.s32 	%r462, %r35, 256;
$L__BB21_41:
	setp.ge.s32 	%p53, %r462, %r68;
	@%p53 bra 	$L__BB21_47;
	not.b32 	%r133, %r462;
	add.s32 	%r38, %r68, %r133;
	and.b32  	%r134, %r38, 768;
	setp.eq.s32 	%p54, %r134, 768;
	@%p54 bra 	$L__BB21_45;
	mul.wide.u32 	%rd82, %r462, 8;
	add.s64 	%rd204, %rd15, %rd82;
	shr.u32 	%r135, %r38, 8;
	add.s32 	%r136, %r135, 1;
	and.b32  	%r137, %r136, 3;
	neg.s32 	%r460, %r137;
$L__BB21_44:
	.pragma "nounroll";
	// begin inline asm
	ld.global.nc.u64 %rd83, [%rd204];
	// end inline asm
	mov.b64 	%fd125, %rd83;
	setp.lt.f64 	%p55, %fd372, %fd125;
	selp.f64 	%fd372, %fd125, %fd372, %p55;
	add.s32 	%r462, %r462, 256;
	add.s64 	%rd204, %rd204, 2048;
	add.s32 	%r460, %r460, 1;
	setp.ne.s32 	%p56, %r460, 0;
	@%p56 bra 	$L__BB21_44;
$L__BB21_45:
	setp.lt.u32 	%p57, %r38, 768;
	@%p57 bra 	$L__BB21_47;
$L__BB21_46:
	mul.wide.s32 	%rd93, %r462, 8;
	add.s64 	%rd86, %rd15, %rd93;
	// begin inline asm
	ld.global.nc.u64 %rd85, [%rd86];
	// end inline asm
	mov.b64 	%fd126, %rd85;
	setp.lt.f64 	%p58, %fd372, %fd126;
	selp.f64 	%fd127, %fd126, %fd372, %p58;
	add.s64 	%rd88, %rd86, 2048;
	// begin inline asm
	ld.global.nc.u64 %rd87, [%rd88];
	// end inline asm
	mov.b64 	%fd128, %rd87;
	setp.lt.f64 	%p59, %fd127, %fd128;
	selp.f64 	%fd129, %fd128, %fd127, %p59;
	add.s64 	%rd90, %rd86, 4096;
	// begin inline asm
	ld.global.nc.u64 %rd89, [%rd90];
	// end inline asm
	mov.b64 	%fd130, %rd89;
	setp.lt.f64 	%p60, %fd129, %fd130;
	selp.f64 	%fd131, %fd130, %fd129, %p60;
	add.s64 	%rd92, %rd86, 6144;
	// begin inline asm
	ld.global.nc.u64 %rd91, [%rd92];
	// end inline asm
	mov.b64 	%fd132, %rd91;
	setp.lt.f64 	%p61, %fd131, %fd132;
	selp.f64 	%fd372, %fd132, %fd131, %p61;
	add.s32 	%r462, %r462, 1024;
	setp.lt.s32 	%p62, %r462, %r68;
	@%p62 bra 	$L__BB21_46;
$L__BB21_47:
	setp.lt.s32 	%p63, %r68, 256;
	@%p63 bra 	$L__BB21_52;
	// begin inline asm
	mov.u32 %r201, %laneid;
	// end inline asm
	mov.b64 	%rd104, %fd372;
	mov.b64 	{%r203, %r208}, %rd104;
	mov.b32 	%r209, 1;
	mov.b32 	%r250, 31;
	mov.b32 	%r251, -1;
	// begin inline asm
	shfl.sync.down.b32 %r202, %r203, %r209, %r250, %r251;
	// end inline asm
	// begin inline asm
	shfl.sync.down.b32 %r207, %r208, %r209, %r250, %r251;
	// end inline asm
	mov.b64 	%rd105, {%r202, %r207};
	mov.b64 	%fd180, %rd105;
	setp.gt.s32 	%p91, %r201, 30;
	setp.lt.f64 	%p92, %fd372, %fd180;
	selp.f64 	%fd181, %fd180, %fd372, %p92;
	selp.f64 	%fd182, %fd372, %fd181, %p91;
	mov.b64 	%rd106, %fd182;
	mov.b64 	{%r213, %r218}, %rd106;
	mov.b32 	%r219, 2;
	// begin inline asm
	shfl.sync.down.b32 %r212, %r213, %r219, %r250, %r251;
	// end inline asm
	// begin inline asm
	shfl.sync.down.b32 %r217, %r218, %r219, %r250, %r251;
	// end inline asm
	mov.b64 	%rd107, {%r212, %r217};
	mov.b64 	%fd183, %rd107;
	setp.gt.s32 	%p93, %r201, 29;
	setp.lt.f64 	%p94, %fd182, %fd183;
	selp.f64 	%fd184, %fd183, %fd182, %p94;
	selp.f64 	%fd185, %fd182, %fd184, %p93;
	mov.b64 	%rd108, %fd185;
	mov.b64 	{%r223, %r228}, %rd108;
	mov.b32 	%r229, 4;
	// begin inline asm
	shfl.sync.down.b32 %r222, %r223, %r229, %r250, %r251;
	// end inline asm
	// begin inline asm
	shfl.sync.down.b32 %r227, %r228, %r229, %r250, %r251;
	// end inline asm
	mov.b64 	%rd109, {%r222, %r227};
	mov.b64 	%fd186, %rd109;
	setp.gt.s32 	%p95, %r201, 27;
	setp.lt.f64 	%p96, %fd185, %fd186;
	selp.f64 	%fd187, %fd186, %fd185, %p96;
	selp.f64 	%fd188, %fd185, %fd187, %p95;
	mov.b64 	%rd110, %fd188;
	mov.b64 	{%r233, %r238}, %rd110;
	mov.b32 	%r239, 8;
	// begin inline asm
	shfl.sync.down.b32 %r232, %r233, %r239, %r250, %r251;
	// end inline asm
	// begin inline asm
	shfl.sync.down.b32 %r237, %r238, %r239, %r250, %r251;
	// end inline asm
	mov.b64 	%rd111, {%r232, %r237};
	mov.b64 	%fd189, %rd111;
	setp.gt.s32 	%p97, %r201, 23;
	setp.lt.f64 	%p98, %fd188, %fd189;
	selp.f64 	%fd190, %fd189, %fd188, %p98;
	selp.f64 	%fd191, %fd188, %fd190, %p97;
	mov.b64 	%rd112, %fd191;
	mov.b64 	{%r243, %r248}, %rd112;
	mov.b32 	%r249, 16;
	// begin inline asm
	shfl.sync.down.b32 %r242, %r243, %r249, %r250, %r251;
	// end inline asm
	// begin inline asm
	shfl.sync.down.b32 %r247, %r248, %r249, %r250, %r251;
	// end inline asm
	mov.b64 	%rd113, {%r242, %r247};
	mov.b64 	%fd192, %rd113;
	setp.gt.s32 	%p99, %r201, 15;
	setp.lt.f64 	%p100, %fd191, %fd192;
	selp.f64 	%fd38, %fd192, %fd191, %p100;
	selp.f64 	%fd380, %fd191, %fd38, %p99;
	setp.ne.s32 	%p101, %r201, 0;
	@%p101 bra 	$L__BB21_50;
	shr.u32 	%r252, %r35, 2;
	and.b32  	%r253, %r252, 248;
	mov.u32 	%r254, _ZZN3cub18CUB_300001_SM_10006detail6reduce28DeviceReduceSingleTileKernelINS2_10policy_hubIdj11max_functorIdEE10Policy1000EPdS9_iS6_ddN4cuda3std3__410__identityEEEvT0_T1_T2_T3_T4_T6_E12temp_storage;
	add.s32 	%r255, %r254, %r253;
	st.shared.f64 	[%r255+8], %fd38;
$L__BB21_50:
	bar.sync 	0;
	setp.ne.s32 	%p102, %r35, 0;
	@%p102 bra 	$L__BB21_72;
	ld.shared.f64 	%fd193, [_ZZN3cub18CUB_300001_SM_10006detail6reduce28DeviceReduceSingleTileKernelINS2_10policy_hubIdj11max_functorIdEE10Policy1000EPdS9_iS6_ddN4cuda3std3__410__identityEEEvT0_T1_T2_T3_T4_T6_E12temp_storage+16];
	setp.lt.f64 	%p103, %fd380, %fd193;
	selp.f64 	%fd194, %fd193, %fd380, %p103;
	ld.shared.f64 	%fd195, [_ZZN3cub18CUB_300001_SM_10006detail6reduce28DeviceReduceSingleTileKernelINS2_10policy_hubIdj11max_functorIdEE10Policy1000EPdS9_iS6_ddN4cuda3std3__410__identityEEEvT0_T1_T2_T3_T4_T6_E12temp_storage+24];
	setp.lt.f64 	%p104, %fd194, %fd195;
	selp.f64 	%fd196, %fd195, %fd194, %p104;
	ld.shared.f64 	%fd197, [_ZZN3cub18CUB_300001_SM_10006detail6reduce28DeviceReduceSingleTileKernelINS2_10policy_hubIdj11max_functorIdEE10Policy1000EPdS9_iS6_ddN4cuda3std3__410__identityEEEvT0_T1_T2_T3_T4_T6_E12temp_storage+32];
	setp.lt.f64 	%p105, %fd196, %fd197;
	selp.f64 	%fd198, %fd197, %fd196, %p105;
	ld.shared.f64 	%fd199, [_ZZN3cub18CUB_300001_SM_10006detail6reduce28DeviceReduceSingleTileKernelINS2_10policy_hubIdj11max_functorIdEE10Policy1000EPdS9_iS6_ddN4cuda3std3__410__identityEEEvT0_T1_T2_T3_T4_T6_E12temp_storage+40];
	setp.lt.f64 	%p106, %fd198, %fd199;
	selp.f64 	%fd200, %fd199, %fd198, %p106;
	ld.shared.f64 	%fd201, [_ZZN3cub18CUB_300001_SM_10006detail6reduce28DeviceReduceSingleTileKernelINS2_10policy_hubIdj11max_functorIdEE10Policy1000EPdS9_iS6_ddN4cuda3std3__410__identityEEEvT0_T1_T2_T3_T4_T6_E12temp_storage+48];
	setp.lt.f64 	%p107, %fd200, %fd201;
	selp.f64 	%fd202, %fd201, %fd200, %p107;
	ld.shared.f64 	%fd203, [_ZZN3cub18CUB_300001_SM_10006detail6reduce28DeviceReduceSingleTileKernelINS2_10policy_hubIdj11max_functorIdEE10Policy1000EPdS9_iS6_ddN4cuda3std3__410__identityEEEvT0_T1_T2_T3_T4_T6_E12temp_storage+56];
	setp.lt.f64 	%p108, %fd202, %fd203;
	selp.f64 	%fd204, %fd203, %fd202, %p108;
	ld.shared.f64 	%fd205, [_ZZN3cub18CUB_300001_SM_10006detail6reduce28DeviceReduceSingleTileKernelINS2_10policy_hubIdj11max_functorIdEE10Policy1000EPdS9_iS6_ddN4cuda3std3__410__identityEEEvT0_T1_T2_T3_T4_T6_E12temp_storage+64];
	setp.lt.f64 	%p109, %fd204, %fd205;
	selp.f64 	%fd380, %fd205, %fd204, %p109;
	bra.uni 	$L__BB21_72;
$L__BB21_52:
	// begin inline asm
	mov.u32 %r138, %laneid;
	// end inline asm
	and.b32  	%r189, %r35, 992;
	add.s32 	%r190, %r189, 32;
	setp.gt.s32 	%p64, %r190, %r68;
	not.b32 	%r191, %r189;
	add.s32 	%r192, %r68, %r191;
	selp.b32 	%r187, %r192, 31, %p64;
	mov.b64 	%rd94, %fd372;
	mov.b64 	{%r140, %r145}, %rd94;
	mov.b32 	%r146, 1;
	mov.b32 	%r188, -1;
	// begin inline asm
	shfl.sync.down.b32 %r139, %r140, %r146, %r187, %r188;
	// end inline asm
	// begin inline asm
	shfl.sync.down.b32 %r144, %r145, %r146, %r187, %r188;
	// end inline asm
	mov.b64 	%rd95, {%r139, %r144};
	mov.b64 	%fd133, %rd95;
	setp.lt.s32 	%p65, %r138, %r187;
	setp.lt.f64 	%p66, %fd372, %fd133;
	selp.f64 	%fd134, %fd133, %fd372, %p66;
	selp.f64 	%fd135, %fd134, %fd372, %p65;
	mov.b64 	%rd96, %fd135;
	mov.b64 	{%r150, %r155}, %rd96;
	mov.b32 	%r156, 2;
	// begin inline asm
	shfl.sync.down.b32 %r149, %r150, %r156, %r187, %r188;
	// end inline asm
	// begin inline asm
	shfl.sync.down.b32 %r154, %r155, %r156, %r187, %r188;
	// end inline asm
	mov.b64 	%rd97, {%r149, %r154};
	mov.b64 	%fd136, %rd97;
	add.s32 	%r193, %r138, 2;
	setp.gt.s32 	%p67, %r193, %r187;
	setp.lt.f64 	%p68, %fd135, %fd136;
	selp.f64 	%fd137, %fd136, %fd135, %p68;
	selp.f64 	%fd138, %fd135, %fd137, %p67;
	mov.b64 	%rd98, %fd138;
	mov.b64 	{%r160, %r165}, %rd98;
	mov.b32 	%r166, 4;
	// begin inline asm
	shfl.sync.down.b32 %r159, %r160, %r166, %r187, %r188;
	// end inline asm
	// begin inline asm
	shfl.sync.down.b32 %r164, %r165, %r166, %r187, %r188;
	// end inline asm
	mov.b64 	%rd99, {%r159, %r164};
	mov.b64 	%fd139, %rd99;
	add.s32 	%r194, %r138, 4;
	setp.gt.s32 	%p69, %r194, %r187;
	setp.lt.f64 	%p70, %fd138, %fd139;
	selp.f64 	%fd140, %fd139, %fd138, %p70;
	selp.f64 	%fd141, %fd138, %fd140, %p69;
	mov.b64 	%rd100, %fd141;
	mov.b64 	{%r170, %r175}, %rd100;
	mov.b32 	%r176, 8;
	// begin inline asm
	shfl.sync.down.b32 %r169, %r170, %r176, %r187, %r188;
	// end inline asm
	// begin inline asm
	shfl.sync.down.b32 %r174, %r175, %r176, %r187, %r188;
	// end inline asm
	mov.b64 	%rd101, {%r169, %r174};
	mov.b64 	%fd142, %rd101;
	add.s32 	%r195, %r138, 8;
	setp.gt.s32 	%p71, %r195, %r187;
	setp.lt.f64 	%p72, %fd141, %fd142;
	selp.f64 	%fd143, %fd142, %fd141, %p72;
	selp.f64 	%fd144, %fd141, %fd143, %p71;
	mov.b64 	%rd102, %fd144;
	mov.b64 	{%r180, %r185}, %rd102;
	mov.b32 	%r186, 16;
	// begin inline asm
	shfl.sync.down.b32 %r179, %r180, %r186, %r187, %r188;
	// end inline asm
	// begin inline asm
	shfl.sync.down.b32 %r184, %r185, %r186, %r187, %r188;
	// end inline asm
	mov.b64 	%rd103, {%r179, %r184};
	mov.b64 	%fd145, %rd103;
	add.s32 	%r196, %r138, 16;
	setp.gt.s32 	%p73, %r196, %r187;
	setp.lt.f64 	%p74, %fd144, %fd145;
	selp.f64 	%fd146, %fd145, %fd144, %p74;
	selp.f64 	%fd380, %fd144, %fd146, %p73;
	setp.ne.s32 	%p75, %r138, 0;
	@%p75 bra 	$L__BB21_54;
	shr.u32 	%r197, %r35, 2;
	and.b32  	%r198, %r197, 248;
	mov.u32 	%r199, _ZZN3cub18CUB_300001_SM_10006detail6reduce28DeviceReduceSingleTileKernelINS2_10policy_hubIdj11max_functorIdEE10Policy1000EPdS9_iS6_ddN4cuda3std3__410__identityEEEvT0_T1_T2_T3_T4_T6_E12temp_storage;
	add.s32 	%r200, %r199, %r198;
	st.shared.f64 	[%r200+8], %fd380;
$L__BB21_54:
	bar.sync 	0;
	setp.ne.s32 	%p76, %r35, 0;
	@%p76 bra 	$L__BB21_72;
	setp.gt.s32 	%p77, %r68, 32;
	ld.shared.f64 	%fd147, [_ZZN3cub18CUB_300001_SM_10006detail6reduce28DeviceReduceSingleTileKernelINS2_10policy_hubIdj11max_functorIdEE10Policy1000EPdS9_iS6_ddN4cuda3std3__410__identityEEEvT0_T1_T2_T3_T4_T6_E12temp_storage+16];
	setp.lt.f64 	%p78, %fd380, %fd147;
	selp.f64 	%fd149, %fd147, %fd380, %p78;
	selp.f64 	%fd150, %fd149, %fd380, %p77;
	setp.gt.s32 	%p79, %r68, 64;
	ld.shared.f64 	%fd152, [_ZZN3cub18CUB_300001_SM_10006detail6reduce28DeviceReduceSingleTileKernelINS2_10policy_hubIdj11max_functorIdEE10Policy1000EPdS9_iS6_ddN4cuda3std3__410__identityEEEvT0_T1_T2_T3_T4_T6_E12temp_storage+24];
	setp.lt.f64 	%p80, %fd150, %fd152;
	selp.f64 	%fd154, %fd152, %fd150, %p80;
	selp.f64 	%fd155, %fd154, %fd150, %p79;
	setp.gt.s32 	%p81, %r68, 96;
	ld.shared.f64 	%fd157, [_ZZN3cub18CUB_300001_SM_10006detail6reduce28DeviceReduceSingleTileKernelINS2_10policy_hubIdj11max_functorIdEE10Policy1000EPdS9_iS6_ddN4cuda3std3__410__identityEEEvT0_T1_T2_T3_T4_T6_E12temp_storage+32];
	setp.lt.f64 	%p82, %fd155, %fd157;
	selp.f64 	%fd159, %fd157, %fd155, %p82;
	selp.f64 	%fd160, %fd159, %fd155, %p81;
	setp.gt.s32 	%p83, %r68, 128;
	ld.shared.f64 	%fd162, [_ZZN3cub18CUB_300001_SM_10006detail6reduce28DeviceReduceSingleTileKernelINS2_10policy_hubIdj11max_functorIdEE10Policy1000EPdS9_iS6_ddN4cuda3std3__410__identityEEEvT0_T1_T2_T3_T4_T6_E12temp_storage+40];
	setp.lt.f64 	%p84, %fd160, %fd162;
	selp.f64 	%fd164, %fd162, %fd160, %p84;
	selp.f64 	%fd165, %fd164, %fd160, %p83;
	setp.gt.s32 	%p85, %r68, 160;
	ld.shared.f64 	%fd167, [_ZZN3cub18CUB_300001_SM_10006detail6reduce28DeviceReduceSingleTileKernelINS2_10policy_hubIdj11max_functorIdEE10Policy1000EPdS9_iS6_ddN4cuda3std3__410__identityEEEvT0_T1_T2_T3_T4_T6_E12temp_storage+48];
	setp.lt.f64 	%p86, %fd165, %fd167;
	selp.f64 	%fd169, %fd167, %fd165, %p86;
	selp.f64 	%fd170, %fd169, %fd165, %p85;
	setp.gt.s32 	%p87, %r68, 192;
	ld.shared.f64 	%fd172, [_ZZN3cub18CUB_300001_SM_10006detail6reduce28DeviceReduceSingleTileKernelINS2_10policy_hubIdj11max_functorIdEE10Policy1000EPdS9_iS6_ddN4cuda3std3__410__identityEEEvT0_T1_T2_T3_T4_T6_E12temp_storage+56];
	setp.lt.f64 	%p88, %fd170, %fd172;
	selp.f64 	%fd174, %fd172, %fd170, %p88;
	selp.f64 	%fd175, %fd174, %fd170, %p87;
	setp.gt.s32 	%p89, %r68, 224;
	ld.shared.f64 	%fd177, [_ZZN3cub18CUB_300001_SM_10006detail6reduce28DeviceReduceSingleTileKernelINS2_10policy_hubIdj11max_functorIdEE10Policy1000EPdS9_iS6_ddN4cuda3std3__410__identityEEEvT0_T1_T2_T3_T4_T6_E12temp_storage+64];
	setp.lt.f64 	%p90, %fd175, %fd177;
	selp.f64 	%fd179, %fd177, %fd175, %p90;
	selp.f64 	%fd380, %fd179, %fd175, %p89;
	bra.uni 	$L__BB21_72;
$L__BB21_56:
	mov.u32 	%r47, %tid.x;
	mul.wide.u32 	%rd34, %r47, 8;
	add.s64 	%rd19, %rd15, %rd34;
	// begin inline asm
	ld.global.nc.u64 %rd18, [%rd19];
	// end inline asm
	mov.b64 	%fd59, %rd18;
	add.s64 	%rd21, %rd19, 2048;
	// begin inline asm
	ld.global.nc.u64 %rd20, [%rd21];
	// end inline asm
	mov.b64 	%fd60, %rd20;
	add.s64 	%rd23, %rd19, 4096;
	// begin inline asm
	ld.global.nc.u64 %rd22, [%rd23];
	// end inline asm
	mov.b64 	%fd61, %rd22;
	add.s64 	%rd25, %rd19, 6144;
	// begin inline asm
	ld.global.nc.u64 %rd24, [%rd25];
	// end inline asm
	mov.b64 	%fd62, %rd24;
	add.s64 	%rd27, %rd19, 8192;
	// begin inline asm
	ld.global.nc.u64 %rd26, [%rd27];
	// end inline asm
	mov.b64 	%fd63, %rd26;
	add.s64 	%rd29, %rd19, 10240;
	// begin inline asm
	ld.global.nc.u64 %rd28, [%rd29];
	// end inline asm
	mov.b64 	%fd64, %rd28;
	add.s64 	%rd31, %rd19, 12288;
	// begin inline asm
	ld.global.nc.u64 %rd30, [%rd31];
	// end inline asm
	mov.b64 	%fd65, %rd30;
	add.s64 	%rd33, %rd19, 14336;
	// begin inline asm
	ld.global.nc.u64 %rd32, [%rd33];
	// end inline asm
	mov.b64 	%fd66, %rd32;
	setp.lt.f64 	%p4, %fd59, %fd60;
	selp.f64 	%fd67, %fd60, %fd59, %p4;
	setp.lt.f64 	%p5, %fd67, %fd61;
	selp.f64 	%fd68, %fd61, %fd67, %p5;
	setp.lt.f64 	%p6, %fd68, %fd62;
	selp.f64 	%fd69, %fd62, %fd68, %p6;
	setp.lt.f64 	%p7, %fd69, %fd63;
	selp.f64 	%fd70, %fd63, %fd69, %p7;
	setp.lt.f64 	%p8, %fd70, %fd64;
	selp.f64 	%fd71, %fd64, %fd70, %p8;
	setp.lt.f64 	%p9, %fd71, %fd65;
	selp.f64 	%fd72, %fd65, %fd71, %p9;
	setp.lt.f64 	%p10, %fd72, %fd66;
	selp.f64 	%fd379, %fd66, %fd72, %p10;
	setp.lt.u32 	%p11, %r68, 4096;
	mov.b32 	%r465, 2048;
	@%p11 bra 	$L__BB21_60;
	add.s32 	%r48, %r68, -2048;
	mov.b32 	%r465, 2048;
$L__BB21_58:
	mul.wide.s32 	%rd51, %r465, 8;
	add.s64 	%rd36, %rd19, %rd51;
	// begin inline asm
	ld.global.nc.u64 %rd35, [%rd36];
	// end inline asm
	mov.b64 	%fd73, %rd35;
	add.s64 	%rd38, %rd36, 2048;
	// begin inline asm
	ld.global.nc.u64 %rd37, [%rd38];
	// end inline asm
	mov.b64 	%fd74, %rd37;
	add.s64 	%rd40, %rd36, 4096;
	// begin inline asm
	ld.global.nc.u64 %rd39, [%rd40];
	// end inline asm
	mov.b64 	%fd75, %rd39;
	add.s64 	%rd42, %rd36, 6144;
	// begin inline asm
	ld.global.nc.u64 %rd41, [%rd42];
	// end inline asm
	mov.b64 	%fd76, %rd41;
	add.s64 	%rd44, %rd36, 8192;
	// begin inline asm
	ld.global.nc.u64 %rd43, [%rd44];
	// end inline asm
	mov.b64 	%fd77, %rd43;
	add.s64 	%rd46, %rd36, 10240;
	// begin inline asm
	ld.global.nc.u64 %rd45, [%rd46];
	// end inline asm
	mov.b64 	%fd78, %rd45;
	add.s64 	%rd48, %rd36, 12288;
	// begin inline asm
	ld.global.nc.u64 %rd47, [%rd48];
	// end inline asm
	mov.b64 	%fd79, %rd47;
	add.s64 	%rd50, %rd36, 14336;
	// begin inline asm
	ld.global.nc.u64 %rd49, [%rd50];
	// end inline asm
	mov.b64 	%fd80, %rd49;
	setp.lt.f64 	%p12, %fd379, %fd73;
	selp.f64 	%fd81, %fd73, %fd379, %p12;
	setp.lt.f64 	%p13, %fd81, %fd74;
	selp.f64 	%fd82, %fd74, %fd81, %p13;
	setp.lt.f64 	%p14, %fd82, %fd75;
	selp.f64 	%fd83, %fd75, %fd82, %p14;
	setp.lt.f64 	%p15, %fd83, %fd76;
	selp.f64 	%fd84, %fd76, %fd83, %p15;
	setp.lt.f64 	%p16, %fd84, %fd77;
	selp.f64 	%fd85, %fd77, %fd84, %p16;
	setp.lt.f64 	%p17, %fd85, %fd78;
	selp.f64 	%fd86, %fd78, %fd85, %p17;
	setp.lt.f64 	%p18, %fd86, %fd79;
	selp.f64 	%fd87, %fd79, %fd86, %p18;
	setp.lt.f64 	%p19, %fd87, %fd80;
	selp.f64 	%fd379, %fd80, %fd87, %p19;
	sub.s32 	%r71, %r68, %r465;
	setp.lt.s32 	%p20, %r71, 2048;
	@%p20 bra 	$L__BB21_68;
	add.s32 	%r465, %r465, 2048;
	setp.le.s32 	%p21, %r465, %r48;
	@%p21 bra 	$L__BB21_58;
$L__BB21_60:
	setp.le.s32 	%p22, %r68, %r465;
	@%p22 bra 	$L__BB21_68;
	sub.s32 	%r52, %r68, %r465;
	setp.ge.s32 	%p23, %r47, %r52;
	@%p23 bra 	$L__BB21_68;
	not.b32 	%r72, %r47;
	add.s32 	%r73, %r68, %r72;
	sub.s32 	%r53, %r73, %r465;
	and.b32  	%r74, %r53, 768;
	setp.eq.s32 	%p24, %r74, 768;
	mov.u32 	%r469, %r47;
	@%p24 bra 	$L__BB21_65;
	add.s32 	%r467, %r47, %r465;
	shr.u32 	%r75, %r53, 8;
	add.s32 	%r76, %r75, 1;
	and.b32  	%r77, %r76, 3;
	neg.s32 	%r466, %r77;
	mov.u32 	%r469, %r47;
$L__BB21_64:
	.pragma "nounroll";
	mul.wide.u32 	%rd54, %r467, 8;
	add.s64 	%rd53, %rd15, %rd54;
	// begin inline asm
	ld.global.nc.u64 %rd52, [%rd53];
	// end inline asm
	mov.b64 	%fd89, %rd52;
	setp.lt.f64 	%p25, %fd379, %fd89;
	selp.f64 	%fd379, %fd89, %fd379, %p25;
	add.s32 	%r469, %r469, 256;
	add.s32 	%r467, %r467, 256;
	add.s32 	%r466, %r466, 1;
	setp.ne.s32 	%p26, %r466, 0;
	@%p26 bra 	$L__BB21_64;
$L__BB21_65:
	setp.lt.u32 	%p27, %r53, 768;
	@%p27 bra 	$L__BB21_68;
	cvt.u64.u32 	%rd55, %r469;
	cvt.u64.u32 	%rd56, %r465;
	add.s64 	%rd57, %rd55, %rd56;
	shl.b64 	%rd58, %rd57, 3;
	add.s64 	%rd59, %rd58, %rd15;
	add.s64 	%rd205, %rd59, 4096;
	add.s32 	%r470, %r469, %r465;
$L__BB21_67:
	mul.wide.u32 	%rd68, %r470, 8;
	add.s64 	%rd61, %rd15, %rd68;
	// begin inline asm
	ld.global.nc.u64 %rd60, [%rd61];
	// end inline asm
	mov.b64 	%fd90, %rd60;
	setp.lt.f64 	%p28, %fd379, %fd90;
	selp.f64 	%fd91, %fd90, %fd379, %p28;
	add.s64 	%rd63, %rd205, -2048;
	// begin inline asm
	ld.global.nc.u64 %rd62, [%rd63];
	// end inline asm
	mov.b64 	%fd92, %rd62;
	setp.lt.f64 	%p29, %fd91, %fd92;
	selp.f64 	%fd93, %fd92, %fd91, %p29;
	// begin inline asm
	ld.global.nc.u64 %rd64, [%rd205];
	// end inline asm
	mov.b64 	%fd94, %rd64;
	setp.lt.f64 	%p30, %fd93, %fd94;
	selp.f64 	%fd95, %fd94, %fd93, %p30;
	add.s64 	%rd67, %rd205, 2048;
	// begin inline asm
	ld.global.nc.u64 %rd66, [%rd67];
	// end inline asm
	mov.b64 	%fd96, %rd66;
	setp.lt.f64 	%p31, %fd95, %fd96;
	selp.f64 	%fd379, %fd96, %fd95, %p31;
	add.s32 	%r469, %r469, 1024;
	add.s64 	%rd205, %rd205, 8192;
	add.s32 	%r470, %r470, 1024;
	setp.lt.s32 	%p32, %r469, %r52;
	@%p32 bra 	$L__BB21_67;
$L__BB21_68:
	// begin inline asm
	mov.u32 %r78, %laneid;
	// end inline asm
	mov.b64 	%rd69, %fd379;
	mov.b64 	{%r80, %r85}, %rd69;
	mov.b32 	%r86, 1;
	mov.b32 	%r127, 31;
	mov.b32 	%r128, -1;
	// begin inline asm
	shfl.sync.down.b32 %r79, %r80, %r86, %r127, %r128;
	// end inline asm
	// begin inline asm
	shfl.sync.down.b32 %r84, %r85, %r86, %r127, %r128;
	// end inline asm
	mov.b64 	%rd70, {%r79, %r84};
	mov.b64 	%fd97, %rd70;
	setp.gt.s32 	%p33, %r78, 30;
	setp.lt.f64 	%p34, %fd379, %fd97;
	selp.f64 	%fd98, %fd97, %fd379, %p34;
	selp.f64 	%fd99, %fd379, %fd98, %p33;
	mov.b64 	%rd71, %fd99;
	mov.b64 	{%r90, %r95}, %rd71;
	mov.b32 	%r96, 2;
	// begin inline asm
	shfl.sync.down.b32 %r89, %r90, %r96, %r127, %r128;
	// end inline asm
	// begin inline asm
	shfl.sync.down.b32 %r94, %r95, %r96, %r127, %r128;
	// end inline asm
	mov.b64 	%rd72, {%r89, %r94};
	mov.b64 	%fd100, %rd72;
	setp.gt.s32 	%p35, %r78, 29;
	setp.lt.f64 	%p36, %fd99, %fd100;
	selp.f64 	%fd101, %fd100, %fd99, %p36;
	selp.f64 	%fd102, %fd99, %fd101, %p35;
	mov.b64 	%rd73, %fd102;
	mov.b64 	{%r100, %r105}, %rd73;
	mov.b32 	%r106, 4;
	// begin inline asm
	shfl.sync.down.b32 %r99, %r100, %r106, %r127, %r128;
	// end inline asm
	// begin inline asm
	shfl.sync.down.b32 %r104, %r105, %r106, %r127, %r128;
	// end inline asm
	mov.b64 	%rd74, {%r99, %r104};
	mov.b64 	%fd103, %rd74;
	setp.gt.s32 	%p37, %r78, 27;
	setp.lt.f64 	%p38, %fd102, %fd103;
	selp.f64 	%fd104, %fd103, %fd102, %p38;
	selp.f64 	%fd105, %fd102, %fd104, %p37;
	mov.b64 	%rd75, %fd105;
	mov.b64 	{%r110, %r115}, %rd75;
	mov.b32 	%r116, 8;
	// begin inline asm
	shfl.sync.down.b32 %r109, %r110, %r116, %r127, %r128;
	// end inline asm
	// begin inline asm
	shfl.sync.down.b32 %r114, %r115, %r116, %r127, %r128;
	// end inline asm
	mov.b64 	%rd76, {%r109, %r114};
	mov.b64 	%fd106, %rd76;
	setp.gt.s32 	%p39, %r78, 23;
	setp.lt.f64 	%p40, %fd105, %fd106;
	selp.f64 	%fd107, %fd106, %fd105, %p40;
	selp.f64 	%fd108, %fd105, %fd107, %p39;
	mov.b64 	%rd77, %fd108;
	mov.b64 	{%r120, %r125}, %rd77;
	mov.b32 	%r126, 16;
	// begin inline asm
	shfl.sync.down.b32 %r119, %r120, %r126, %r127, %r128;
	// end inline asm
	// begin inline asm
	shfl.sync.down.b32 %r124, %r125, %r126, %r127, %r128;
	// end inline asm
	mov.b64 	%rd78, {%r119, %r124};
	mov.b64 	%fd109, %rd78;
	setp.gt.s32 	%p41, %r78, 15;
	setp.lt.f64 	%p42, %fd108, %fd109;
	selp.f64 	%fd54, %fd109, %fd108, %p42;
	selp.f64 	%fd380, %fd108, %fd54, %p41;
	setp.ne.s32 	%p43, %r78, 0;
	@%p43 bra 	$L__BB21_70;
	shr.u32 	%r129, %r47, 2;
	and.b32  	%r130, %r129, 248;
	mov.u32 	%r131, _ZZN3cub18CUB_300001_SM_10006detail6reduce28DeviceReduceSingleTileKernelINS2_10policy_hubIdj11max_functorIdEE10Policy1000EPdS9_iS6_ddN4cuda3std3__410__identityEEEvT0_T1_T2_T3_T4_T6_E12temp_storage;
	add.s32 	%r132, %r131, %r130;
	st.shared.f64 	[%r132+8], %fd54;
$L__BB21_70:
	bar.sync 	0;
	setp.ne.s32 	%p44, %r47, 0;
	@%p44 bra 	$L__BB21_72;
	ld.shared.f64 	%fd110, [_ZZN3cub18CUB_300001_SM_10006detail6reduce28DeviceReduceSingleTileKernelINS2_10policy_hubIdj11max_functorIdEE10Policy1000EPdS9_iS6_ddN4cuda3std3__410__identityEEEvT0_T1_T2_T3_T4_T6_E12temp_storage+16];
	setp.lt.f64 	%p45, %fd380, %fd110;
	selp.f64 	%fd111, %fd110, %fd380, %p45;
	ld.shared.f64 	%fd112, [_ZZN3cub18CUB_300001_SM_10006detail6reduce28DeviceReduceSingleTileKernelINS2_10policy_hubIdj11max_functorIdEE10Policy1000EPdS9_iS6_ddN4cuda3std3__410__identityEEEvT0_T1_T2_T3_T4_T6_E12temp_storage+24];
	setp.lt.f64 	%p46, %fd111, %fd112;
	selp.f64 	%fd113, %fd112, %fd111, %p46;
	ld.shared.f64 	%fd114, [_ZZN3cub18CUB_300001_SM_10006detail6reduce28DeviceReduceSingleTileKernelINS2_10policy_hubIdj11max_functorIdEE10Policy1000EPdS9_iS6_ddN4cuda3std3__410__identityEEEvT0_T1_T2_T3_T4_T6_E12temp_storage+32];
	setp.lt.f64 	%p47, %fd113, %fd114;
	selp.f64 	%fd115, %fd114, %fd113, %p47;
	ld.shared.f64 	%fd116, [_ZZN3cub18CUB_300001_SM_10006detail6reduce28DeviceReduceSingleTileKernelINS2_10policy_hubIdj11max_functorIdEE10Policy1000EPdS9_iS6_ddN4cuda3std3__410__identityEEEvT0_T1_T2_T3_T4_T6_E12temp_storage+40];
	setp.lt.f64 	%p48, %fd115, %fd116;
	selp.f64 	%fd117, %fd116, %fd115, %p48;
	ld.shared.f64 	%fd118, [_ZZN3cub18CUB_300001_SM_10006detail6reduce28DeviceReduceSingleTileKernelINS2_10policy_hubIdj11max_functorIdEE10Policy1000EPdS9_iS6_ddN4cuda3std3__410__identityEEEvT0_T1_T2_T3_T4_T6_E12temp_storage+48];
	setp.lt.f64 	%p49, %fd117, %fd118;
	selp.f64 	%fd119, %fd118, %fd117, %p49;
	ld.shared.f64 	%fd120, [_ZZN3cub18CUB_300001_SM_10006detail6reduce28DeviceReduceSingleTileKernelINS2_10policy_hubIdj11max_functorIdEE10Policy1000EPdS9_iS6_ddN4cuda3std3__410__identityEEEvT0_T1_T2_T3_T4_T6_E12temp_storage+56];
	setp.lt.f64 	%p50, %fd119, %fd120;
	selp.f64 	%fd121, %fd120, %fd119, %p50;
	ld.shared.f64 	%fd122, [_ZZN3cub18CUB_300001_SM_10006detail6reduce28DeviceReduceSingleTileKernelINS2_10policy_hubIdj11max_functorIdEE10Policy1000EPdS9_iS6_ddN4cuda3std3__410__identityEEEvT0_T1_T2_T3_T4_T6_E12temp_storage+64];
	setp.lt.f64 	%p51, %fd121, %fd122;
	selp.f64 	%fd380, %fd122, %fd121, %p51;
$L__BB21_72:
	mov.u32 	%r444, %tid.x;
	setp.ne.s32 	%p217, %r444, 0;
	@%p217 bra 	$L__BB21_74;
	setp.lt.f64 	%p218, %fd58, %fd380;
	selp.f64 	%fd353, %fd380, %fd58, %p218;
	st.global.f64 	[%rd1], %fd353;
$L__BB21_74:
	ret;

}
	// .globl	_ZN3cub18CUB_300001_SM_10006detail6reduce28DeviceReduceSingleTileKernelINS2_10policy_hubIdy11max_functorIdEE10Policy1000EN6thrust24THRUST_300001_SM_1000_NS6detail15normal_iteratorINSA_10device_ptrIdEEEEPdyS6_ddN4cuda3std3__410__identityEEEvT0_T1_T2_T3_T4_T6_
.visible .entry _ZN3cub18CUB_300001_SM_10006detail6reduce28DeviceReduceSingleTileKernelINS2_10policy_hubIdy11max_functorIdEE10Policy1000EN6thrust24THRUST_300001_SM_1000_NS6detail15normal_iteratorINSA_10device_ptrIdEEEEPdyS6_ddN4cuda3std3__410__identityEEEvT0_T1_T2_T3_T4_T6_(
	.param .align 8 .b8 _ZN3cub18CUB_300001_SM_10006detail6reduce28DeviceReduceSingleTileKernelINS2_10policy_hubIdy11max_functorIdEE10Policy1000EN6thrust24THRUST_300001_SM_1000_NS6detail15normal_iteratorINSA_10device_ptrIdEEEEPdyS6_ddN4cuda3std3__410__identityEEEvT0_T1_T2_T3_T4_T6__param_0[8],
	.param .u64 .ptr .align 1 _ZN3cub18CUB_300001_SM_10006detail6reduce28DeviceReduceSingleTileKernelINS2_10policy_hubIdy11max_functorIdEE10Policy1000EN6thrust24THRUST_300001_SM_1000_NS6detail15normal_iteratorINSA_10device_ptrIdEEEEPdyS6_ddN4cuda3std3__410__identityEEEvT0_T1_T2_T3_T4_T6__param_1,
	.param .u64 _ZN3cub18CUB_300001_SM_10006detail6reduce28DeviceReduceSingleTileKernelINS2_10policy_hubIdy11max_functorIdEE10Policy1000EN6thrust24THRUST_300001_SM_1000_NS6detail15normal_iteratorINSA_10device_ptrIdEEEEPdyS6_ddN4cuda3std3__410__identityEEEvT0_T1_T2_T3_T4_T6__param_2,
	.param .align 1 .b8 _ZN3cub18CUB_300001_SM_10006detail6reduce28DeviceReduceSingleTileKernelINS2_10policy_hubIdy11max_functorIdEE10Policy1000EN6thrust24THRUST_300001_SM_1000_NS6detail15normal_iteratorINSA_10device_ptrIdEEEEPdyS6_ddN4cuda3std3__410__identityEEEvT0_T1_T2_T3_T4_T6__param_3[1],
	.param .f64 _ZN3cub18CUB_300001_SM_10006detail6reduce28DeviceReduceSingleTileKernelINS2_10policy_hubIdy11max_functorIdEE10Policy1000EN6thrust24THRUST_300001_SM_1000_NS6detail15normal_iteratorINSA_10device_ptrIdEEEEPdyS6_ddN4cuda3std3__410__identityEEEvT0_T1_T2_T3_T4_T6__param_4,
	.param .align 1 .b8 _ZN3cub18CUB_300001_SM_10006detail6reduce28DeviceReduceSingleTileKernelINS2_10policy_hubIdy11max_functorIdEE10Policy1000EN6thrust24THRUST_300001_SM_1000_NS6detail15normal_iteratorINSA_10device_ptrIdEEEEPdyS6_ddN4cuda3std3__410__identityEEEvT0_T1_T2_T3_T4_T6__param_5[1]
)
.maxntid 256
.minnctapersm 1
{
	.reg .pred 	%p<169>;
	.reg .b32 	%r<246>;
	.reg .b64 	%rd<86>;
	.reg .b64 	%fd<309>;
	// demoted variable
	.shared .align 8 .b8 _ZZN3cub18CUB_300001_SM_10006detail6reduce28DeviceReduceSingleTileKernelINS2_10policy_hubIdy11max_functorIdEE10Policy1000EN6thrust24THRUST_300001_SM_1000_NS6detail15normal_iteratorINSA_10device_ptrIdEEEEPdyS6_ddN4cuda3std3__410__identityEEEvT0_T1_T2_T3_T4_T6_E12temp_storage[80];
	ld.param.u64 	%rd18, [_ZN3cub18CUB_300001_SM_10006detail6reduce28DeviceReduceSingleTileKernelINS2_10policy_hubIdy11max_functorIdEE10Policy1000EN6thrust24THRUST_300001_SM_1000_NS6detail15normal_iteratorINSA_10device_ptrIdEEEEPdyS6_ddN4cuda3std3__410__identityEEEvT0_T1_T2_T3_T4_T6__param_0];
	ld.param.u64 	%rd20, [_ZN3cub18CUB_300001_SM_10006detail6reduce28DeviceReduceSingleTileKernelINS2_10policy_hubIdy11max_functorIdEE10Policy1000EN6thrust24THRUST_300001_SM_1000_NS6detail15normal_iteratorINSA_10device_ptrIdEEEEPdyS6_ddN4cuda3std3__410__identityEEEvT0_T1_T2_T3_T4_T6__param_1];
	ld.param.u64 	%rd19, [_ZN3cub18CUB_300001_SM_10006detail6reduce28DeviceReduceSingleTileKernelINS2_10policy_hubIdy11max_functorIdEE10Policy1000EN6thrust24THRUST_300001_SM_1000_NS6detail15normal_iteratorINSA_10device_ptrIdEEEEPdyS6_ddN4cuda3std3__410__identityEEEvT0_T1_T2_T3_T4_T6__param_2];
	ld.param.f64 	%fd42, [_ZN3cub18CUB_300001_SM_10006detail6reduce28DeviceReduceSingleTileKernelINS2_10policy_hubIdy11max_functorIdEE10Policy1000EN6thrust24THRUST_300001_SM_1000_NS6detail15normal_iteratorINSA_10device_ptrIdEEEEPdyS6_ddN4cuda3std3__410__identityEEEvT0_T1_T2_T3_T4_T6__param_4];
	cvta.to.global.u64 	%rd1, %rd20;
	setp.ne.s64 	%p1, %rd19, 0;
	@%p1 bra 	$L__BB22_3;
	mov.u32 	%r231, %tid.x;
	setp.ne.s32 	%p168, %r231, 0;
	@%p168 bra 	$L__BB22_51;
	st.global.f64 	[%rd1], %fd42;
	bra.uni 	$L__BB22_51;
$L__BB22_3:
	cvta.to.global.u64 	%rd2, %rd18;
	setp.gt.u64 	%p2, %rd19, 2047;
	@%p2 bra 	$L__BB22_28;
	cvt.u32.u64 	%r1, %rd19;
	mov.u32 	%r2, %tid.x;
	setp.ge.u32 	%p80, %r2, %r1;
	mov.f64 	%fd296, 0d0000000000000000;
	mov.u32 	%r235, %r2;
	@%p80 bra 	$L__BB22_6;
	mul.wide.u32 	%rd51, %r2, 8;
	add.s64 	%rd52, %rd2, %rd51;
	ld.global.f64 	%fd296, [%rd52];
	add.s32 	%r235, %r2, 256;
$L__BB22_6:
	setp.ge.u32 	%p81, %r235, %r1;
	@%p81 bra 	$L__BB22_19;
	not.b32 	%r108, %r235;
	add.s32 	%r109, %r108, %r1;
	shr.u32 	%r110, %r109, 8;
	add.s32 	%r5, %r110, 1;
	and.b32  	%r6, %r5, 15;
	setp.lt.u32 	%p82, %r109, 3840;
	@%p82 bra 	$L__BB22_10;
	and.b32  	%r111, %r5, 33554416;
	neg.s32 	%r233, %r111;
	mul.wide.u32 	%rd53, %r235, 8;
	add.s64 	%rd54, %rd53, %rd2;
	add.s64 	%rd81, %rd54, 16384;
$L__BB22_9:
	.pragma "nounroll";
	ld.global.f64 	%fd157, [%rd81+-16384];
	setp.lt.f64 	%p83, %fd296, %fd157;
	selp.f64 	%fd158, %fd157, %fd296, %p83;
	ld.global.f64 	%fd159, [%rd81+-14336];
	setp.lt.f64 	%p84, %fd158, %fd159;
	selp.f64 	%fd160, %fd159, %fd158, %p84;
	ld.global.f64 	%fd161, [%rd81+-12288];
	setp.lt.f64 	%p85, %fd160, %fd161;
	selp.f64 	%fd162, %fd161, %fd160, %p85;
	ld.global.f64 	%fd163, [%rd81+-10240];
	setp.lt.f64 	%p86, %fd162, %fd163;
	selp.f64 	%fd164, %fd163, %fd162, %p86;
	ld.global.f64 	%fd165, [%rd81+-8192];
	setp.lt.f64 	%p87, %fd164, %fd165;
	selp.f64 	%fd166, %fd165, %fd164, %p87;
	ld.global.f64 	%fd167, [%rd81+-6144];
	setp.lt.f64 	%p88, %fd166, %fd167;
	selp.f64 	%fd168, %fd167, %fd166, %p88;
	ld.global.f64 	%fd169, [%rd81+-4096];
	setp.lt.f64 	%p89, %fd168, %fd169;
	selp.f64 	%fd170, %fd169, %fd168, %p89;
	ld.global.f64 	%fd171, [%rd81+-2048];
	setp.lt.f64 	%p90, %fd170, %fd171;
	selp.f64 	%fd172, %fd171, %fd170, %p90;
	ld.global.f64 	%fd173, [%rd81];
	setp.lt.f64 	%p91, %fd172, %fd173;
	selp.f64 	%fd174, %fd173, %fd172, %p91;
	ld.global.f64 	%fd175, [%rd81+2048];
	setp.lt.f64 	%p92, %fd174, %fd175;
	selp.f64 	%fd176, %fd175, %fd174, %p92;
	ld.global.f64 	%fd177, [%rd81+4096];
	setp.lt.f64 	%p93, %fd176, %fd177;
	selp.f64 	%fd178, %fd177, %fd176, %p93;
	ld.global.f64 	%fd179, [%rd81+6144];
	setp.lt.f64 	%p94, %fd178, %fd179;
	selp.f64 	%fd180, %fd179, %fd178, %p94;
	ld.global.f64 	%fd181, [%rd81+8192];
	setp.lt.f64 	%p95, %fd180, %fd181;
	selp.f64 	%fd182, %fd181, %fd180, %p95;
	ld.global.f64 	%fd183, [%rd81+10240];
	setp.lt.f64 	%p96, %fd182, %fd183;
	selp.f64 	%fd184, %fd183, %fd182, %p96;
	ld.global.f64 	%fd185, [%rd81+12288];
	setp.lt.f64 	%p97, %fd184, %fd185;
	selp.f64 	%fd186, %fd185, %fd184, %p97;
	ld.global.f64 	%fd187, [%rd81+14336];
	setp.lt.f64 	%p98, %fd186, %fd187;
	selp.f64 	%fd296, %fd187, %fd186, %p98;
	add.s32 	%r235, %r235, 4096;
	add.s32 	%r233, %r233, 16;
	add.s64 	%rd81, %rd81, 32768;
	setp.ne.s32 	%p99, %r233, 0;
	@%p99 bra 	$L__BB22_9;
$L__BB22_10:
	setp.eq.s32 	%p100, %r6, 0;
	@%p100 bra 	$L__BB22_19;
	and.b32  	%r13, %r5, 7;
	setp.lt.u32 	%p101, %r6, 8;
	@%p101 bra 	$L__BB22_13;
	mul.wide.s32 	%rd55, %r235, 8;
	add.s64 	%rd56, %rd2, %rd55;
	ld.global.f64 	%fd189, [%rd56];
	setp.lt.f64 	%p102, %fd296, %fd189;
	selp.f64 	%fd190, %fd189, %fd296, %p102;
	ld.global.f64 	%fd191, [%rd56+2048];
	setp.lt.f64 	%p103, %fd190, %fd191;
	selp.f64 	%fd192, %fd191, %fd190, %p103;
	ld.global.f64 	%fd193, [%rd56+4096];
	setp.lt.f64 	%p104, %fd192, %fd193;
	selp.f64 	%fd194, %fd193, %fd192, %p104;
	ld.global.f64 	%fd195, [%rd56+6144];
	setp.lt.f64 	%p105, %fd194, %fd195;
	selp.f64 	%fd196, %fd195, %fd194, %p105;
	ld.global.f64 	%fd197, [%rd56+8192];
	setp.lt.f64 	%p106, %fd196, %fd197;
	selp.f64 	%fd198, %fd197, %fd196, %p106;
	ld.global.f64 	%fd199, [%rd56+10240];
	setp.lt.f64 	%p107, %fd198, %fd199;
	selp.f64 	%fd200, %fd199, %fd198, %p107;
	ld.global.f64 	%fd201, [%rd56+12288];
	setp.lt.f64 	%p108, %fd200, %fd201;
	selp.f64 	%fd202, %fd201, %fd200, %p108;
	ld.global.f64 	%fd203, [%rd56+14336];
	setp.lt.f64 	%p109, %fd202, %fd203;
	selp.f64 	%fd296, %fd203, %fd202, %p109;
	add.s32 	%r235, %r235, 2048;
$L__BB22_13:
	setp.eq.s32 	%p110, %r13, 0;
	@%p110 bra 	$L__BB22_19;
	and.b32  	%r16, %r5, 3;
	setp.lt.u32 	%p111, %r13, 4;
	@%p111 bra 	$L__BB22_16;
	mul.wide.s32 	%rd57, %r235, 8;
	add.s64 	%rd58, %rd2, %rd57;
	ld.global.f64 	%fd205, [%rd58];
	setp.lt.f64 	%p112, %fd296, %fd205;
	selp.f64 	%fd206, %fd205, %fd296, %p112;
	ld.global.f64 	%fd207, [%rd58+2048];
	setp.lt.f64 	%p113, %fd206, %fd207;
	selp.f64 	%fd208, %fd207, %fd206, %p113;
	ld.global.f64 	%fd209, [%rd58+4096];
	setp.lt.f64 	%p114, %fd208, %fd209;
	selp.f64 	%fd210, %fd209, %fd208, %p114;
	ld.global.f64 	%fd211, [%rd58+6144];
	setp.lt.f64 	%p115, %fd210, %fd211;
	selp.f64 	%fd296, %fd211, %fd210, %p115;
	add.s32 	%r235, %r235, 1024;
$L__BB22_16:
	setp.eq.s32 	%p116, %r16, 0;
	@%p116 bra 	$L__BB22_19;
	neg.s32 	%r238, %r16;
$L__BB22_18:
	.pragma "nounroll";
	mul.wide.s32 	%rd59, %r235, 8;
	add.s64 	%rd60, %rd2, %rd59;
	ld.global.f64 	%fd212, [%rd60];
	setp.lt.f64 	%p117, %fd296, %fd212;
	selp.f64 	%fd296, %fd212, %fd296, %p117;
	add.s32 	%r235, %r235, 256;
	add.s32 	%r238, %r238, 1;
	setp.ne.s32 	%p118, %r238, 0;
	@%p118 bra 	$L__BB22_18;
$L__BB22_19:
	setp.lt.u64 	%p119, %rd19, 256;
	@%p119 bra 	$L__BB22_24;
	// begin inline asm
	mov.u32 %r175, %laneid;
	// end inline asm
	mov.b64 	%rd71, %fd296;
	mov.b64 	{%r177, %r182}, %rd71;
	mov.b32 	%r183, 1;
	mov.b32 	%r224, 31;
	mov.b32 	%r225, -1;
	// begin inline asm
	shfl.sync.down.b32 %r176, %r177, %r183, %r224, %r225;
	// end inline asm
	// begin inline asm
	shfl.sync.down.b32 %r181, %r182, %r183, %r224, %r225;
	// end inline asm
	mov.b64 	%rd72, {%r176, %r181};
	mov.b64 	%fd260, %rd72;
	setp.gt.s32 	%p147, %r175, 30;
	setp.lt.f64 	%p148, %fd296, %fd260;
	selp.f64 	%fd261, %fd260, %fd296, %p148;
	selp.f64 	%fd262, %fd296, %fd261, %p147;
	mov.b64 	%rd73, %fd262;
	mov.b64 	{%r187, %r192}, %rd73;
	mov.b32 	%r193, 2;
	// begin inline asm
	shfl.sync.down.b32 %r186, %r187, %r193, %r224, %r225;
	// end inline asm
	// begin inline asm
	shfl.sync.down.b32 %r191, %r192, %r193, %r224, %r225;
	// end inline asm
	mov.b64 	%rd74, {%r186, %r191};
	mov.b64 	%fd263, %rd74;
	setp.gt.s32 	%p149, %r175, 29;
	setp.lt.f64 	%p150, %fd262, %fd263;
	selp.f64 	%fd264, %fd263, %fd262, %p150;
	selp.f64 	%fd265, %fd262, %fd264, %p149;
	mov.b64 	%rd75, %fd265;
	mov.b64 	{%r197, %r202}, %rd75;
	mov.b32 	%r203, 4;
	// begin inline asm
	shfl.sync.down.b32 %r196, %r197, %r203, %r224, %r225;
	// end inline asm
	// begin inline asm
	shfl.sync.down.b32 %r201, %r202, %r203, %r224, %r225;
	// end inline asm
	mov.b64 	%rd76, {%r196, %r201};
	mov.b64 	%fd266, %rd76;
	setp.gt.s32 	%p151, %r175, 27;
	setp.lt.f64 	%p152, %fd265, %fd266;
	selp.f64 	%fd267, %fd266, %fd265, %p152;
	selp.f64 	%fd268, %fd265, %fd267, %p151;
	mov.b64 	%rd77, %fd268;
	mov.b64 	{%r207, %r212}, %rd77;
	mov.b32 	%r213, 8;
	// begin inline asm
	shfl.sync.down.b32 %r206, %r207, %r213, %r224, %r225;
	// end inline asm
	// begin inline asm
	shfl.sync.down.b32 %r211, %r212, %r213, %r224, %r225;
	// end inline asm
	mov.b64 	%rd78, {%r206, %r211};
	mov.b64 	%fd269, %rd78;
	setp.gt.s32 	%p153, %r175, 23;
	setp.lt.f64 	%p154, %fd268, %fd269;
	selp.f64 	%fd270, %fd269, %fd268, %p154;
	selp.f64 	%fd271, %fd268, %fd270, %p153;
	mov.b64 	%rd79, %fd271;
	mov.b64 	{%r217, %r222}, %rd79;
	mov.b32 	%r223, 16;
	// begin inline asm
	shfl.sync.down.b32 %r216, %r217, %r223, %r224, %r225;
	// end inline asm
	// begin inline asm
	shfl.sync.down.b32 %r221, %r222, %r223, %r224, %r225;
	// end inline asm
	mov.b64 	%rd80, {%r216, %r221};
	mov.b64 	%fd272, %rd80;
	setp.gt.s32 	%p155, %r175, 15;
	setp.lt.f64 	%p156, %fd271, %fd272;
	selp.f64 	%fd16, %fd272, %fd271, %p156;
	selp.f64 	%fd308, %fd271, %fd16, %p155;
	setp.ne.s32 	%p157, %r175, 0;
	@%p157 bra 	$L__BB22_22;
	shr.u32 	%r226, %r2, 2;
	and.b32  	%r227, %r226, 248;
	mov.u32 	%r228, _ZZN3cub18CUB_300001_SM_10006detail6reduce28DeviceReduceSingleTileKernelINS2_10policy_hubIdy11max_functorIdEE10Policy1000EN6thrust24THRUST_300001_SM_1000_NS6detail15normal_iteratorINSA_10device_ptrIdEEEEPdyS6_ddN4cuda3std3__410__identityEEEvT0_T1_T2_T3_T4_T6_E12temp_storage;
	add.s32 	%r229, %r228, %r227;
	st.shared.f64 	[%r229+8], %fd16;
$L__BB22_22:
	bar.sync 	0;
	setp.ne.s32 	%p158, %r2, 0;
	@%p158 bra 	$L__BB22_49;
	ld.shared.f64 	%fd273, [_ZZN3cub18CUB_300001_SM_10006detail6reduce28DeviceReduceSingleTileKernelINS2_10policy_hubIdy11max_functorIdEE10Policy1000EN6thrust24THRUST_300001_SM_1000_NS6detail15normal_iteratorINSA_10device_ptrIdEEEEPdyS6_ddN4cuda3std3__410__identityEEEvT0_T1_T2_T3_T4_T6_E12temp_storage+16];
	setp.lt.f64 	%p159, %fd308, %fd273;
	selp.f64 	%fd274, %fd273, %fd308, %p159;
	ld.shared.f64 	%fd275, [_ZZN3cub18CUB_300001_SM_10006detail6reduce28DeviceReduceSingleTileKernelINS2_10policy_hubIdy11max_functorIdEE10Policy1000EN6thrust24THRUST_300001_SM_1000_NS6detail15normal_iteratorINSA_10device_ptrIdEEEEPdyS6_ddN4cuda3std3__410__identityEEEvT0_T1_T2_T3_T4_T6_E12temp_storage+24];
	setp.lt.f64 	%p160, %fd274, %fd275;
	selp.f64 	%fd276, %fd275, %fd274, %p160;
	ld.shared.f64 	%fd277, [_ZZN3cub18CUB_300001_SM_10006detail6reduce28DeviceReduceSingleTileKernelINS2_10policy_hubIdy11max_functorIdEE10Policy1000EN6thrust24THRUST_300001_SM_1000_NS6detail15normal_iteratorINSA_10device_ptrIdEEEEPdyS6_ddN4cuda3std3__410__identityEEEvT0_T1_T2_T3_T4_T6_E12temp_storage+32];
	setp.lt.f64 	%p161, %fd276, %fd277;
	selp.f64 	%fd278, %fd277, %fd276, %p161;
	ld.shared.f64 	%fd279, [_ZZN3cub18CUB_300001_SM_10006detail6reduce28DeviceReduceSingleTileKernelINS2_10policy_hubIdy11max_functorIdEE10Policy1000EN6thrust24THRUST_300001_SM_1000_NS6detail15normal_iteratorINSA_10device_ptrIdEEEEPdyS6_ddN4cuda3std3__410__identityEEEvT0_T1_T2_T3_T4_T6_E12temp_storage+40];
	setp.lt.f64 	%p162, %fd278, %fd279;
	selp.f64 	%fd280, %fd279, %fd278, %p162;
	ld.shared.f64 	%fd281, [_ZZN3cub18CUB_300001_SM_10006detail6reduce28DeviceReduceSingleTileKernelINS2_10policy_hubIdy11max_functorIdEE10Policy1000EN6thrust24THRUST_300001_SM_1000_NS6detail15normal_iteratorINSA_10device_ptrIdEEEEPdyS6_ddN4cuda3std3__410__identityEEEvT0_T1_T2_T3_T4_T6_E12temp_storage+48];
	setp.lt.f64 	%p163, %fd280, %fd281;
	selp.f64 	%fd282, %fd281, %fd280, %p163;
	ld.shared.f64 	%fd283, [_ZZN3cub18CUB_300001_SM_10006detail6reduce28DeviceReduceSingleTileKernelINS2_10policy_hubIdy11max_functorIdEE10Policy1000EN6thrust24THRUST_300001_SM_1000_NS6detail15normal_iteratorINSA_10device_ptrIdEEEEPdyS6_ddN4cuda3std3__410__identityEEEvT0_T1_T2_T3_T4_T6_E12temp_storage+56];
	setp.lt.f64 	%p164, %fd282, %fd283;
	selp.f64 	%fd284, %fd283, %fd282, %p164;
	ld.shared.f64 	%fd285, [_ZZN3cub18CUB_300001_SM_10006detail6reduce28DeviceReduceSingleTileKernelINS2_10policy_hubIdy11max_functorIdEE10Policy1000EN6thrust24THRUST_300001_SM_1000_NS6detail15normal_iteratorINSA_10device_ptrIdEEEEPdyS6_ddN4cuda3std3__410__identityEEEvT0_T1_T2_T3_T4_T6_E12temp_storage+64];
	setp.lt.f64 	%p165, %fd284, %fd285;
	selp.f64 	%fd308, %fd285, %fd284, %p165;
	bra.uni 	$L__BB22_49;
$L__BB22_24:
	// begin inline asm
	mov.u32 %r112, %laneid;
	// end inline asm
	and.b32  	%r163, %r2, 992;
	add.s32 	%r164, %r163, 32;
	setp.gt.u32 	%p120, %r164, %r1;
	not.b32 	%r165, %r163;
	add.s32 	%r166, %r1, %r165;
	selp.b32 	%r161, %r166, 31, %p120;
	mov.b64 	%rd61, %fd296;
	mov.b64 	{%r114, %r119}, %rd61;
	mov.b32 	%r120, 1;
	mov.b32 	%r162, -1;
	// begin inline asm
	shfl.sync.down.b32 %r113, %r114, %r120, %r161, %r162;
	// end inline asm
	// begin inline asm
	shfl.sync.down.b32 %r118, %r119, %r120, %r161, %r162;
	// end inline asm
	mov.b64 	%rd62, {%r113, %r118};
	mov.b64 	%fd213, %rd62;
	setp.lt.s32 	%p121, %r112, %r161;
	setp.lt.f64 	%p122, %fd296, %fd213;
	selp.f64 	%fd214, %fd213, %fd296, %p122;
	selp.f64 	%fd215, %fd214, %fd296, %p121;
	mov.b64 	%rd63, %fd215;
	mov.b64 	{%r124, %r129}, %rd63;
	mov.b32 	%r130, 2;
	// begin inline asm
	shfl.sync.down.b32 %r123, %r124, %r130, %r161, %r162;
	// end inline asm
	// begin inline asm
	shfl.sync.down.b32 %r128, %r129, %r130, %r161, %r162;
	// end inline asm
	mov.b64 	%rd64, {%r123, %r128};
	mov.b64 	%fd216, %rd64;
	add.s32 	%r167, %r112, 2;
	setp.gt.s32 	%p123, %r167, %r161;
	setp.lt.f64 	%p124, %fd215, %fd216;
	selp.f64 	%fd217, %fd216, %fd215, %p124;
	selp.f64 	%fd218, %fd215, %fd217, %p123;
	mov.b64 	%rd65, %fd218;
	mov.b64 	{%r134, %r139}, %rd65;
	mov.b32 	%r140, 4;
	// begin inline asm
	shfl.sync.down.b32 %r133, %r134, %r140, %r161, %r162;
	// end inline asm
	// begin inline asm
	shfl.sync.down.b32 %r138, %r139, %r140, %r161, %r162;
	// end inline asm
	mov.b64 	%rd66, {%r133, %r138};
	mov.b64 	%fd219, %rd66;
	add.s32 	%r168, %r112, 4;
	setp.gt.s32 	%p125, %r168, %r161;
	setp.lt.f64 	%p126, %fd218, %fd219;
	selp.f64 	%fd220, %fd219, %fd218, %p126;
	selp.f64 	%fd221, %fd218, %fd220, %p125;
	mov.b64 	%rd67, %fd221;
	mov.b64 	{%r144, %r149}, %rd67;
	mov.b32 	%r150, 8;
	// begin inline asm
	shfl.sync.down.b32 %r143, %r144, %r150, %r161, %r162;
	// end inline asm
	// begin inline asm
	shfl.sync.down.b32 %r148, %r149, %r150, %r161, %r162;
	// end inline asm
	mov.b64 	%rd68, {%r143, %r148};
	mov.b64 	%fd222, %rd68;
	add.s32 	%r169, %r112, 8;
	setp.gt.s32 	%p127, %r169, %r161;
	setp.lt.f64 	%p128, %fd221, %fd222;
	selp.f64 	%fd223, %fd222, %fd221, %p128;
	selp.f64 	%fd224, %fd221, %fd223, %p127;
	mov.b64 	%rd69, %fd224;
	mov.b64 	{%r154, %r159}, %rd69;
	mov.b32 	%r160, 16;
	// begin inline asm
	shfl.sync.down.b32 %r153, %r154, %r160, %r161, %r162;
	// end inline asm
	// begin inline asm
	shfl.sync.down.b32 %r158, %r159, %r160, %r161, %r162;
	// end inline asm
	mov.b64 	%rd70, {%r153, %r158};
	mov.b64 	%fd225, %rd70;
	add.s32 	%r170, %r112, 16;
	setp.gt.s32 	%p129, %r170, %r161;
	setp.lt.f64 	%p130, %fd224, %fd225;
	selp.f64 	%fd226, %fd225, %fd224, %p130;
	selp.f64 	%fd308, %fd224, %fd226, %p129;
	setp.ne.s32 	%p131, %r112, 0;
	@%p131 bra 	$L__BB22_26;
	shr.u32 	%r171, %r2, 2;
	and.b32  	%r172, %r171, 248;
	mov.u32 	%r173, _ZZN3cub18CUB_300001_SM_10006detail6reduce28DeviceReduceSingleTileKernelINS2_10policy_hubIdy11max_functorIdEE10Policy1000EN6thrust24THRUST_300001_SM_1000_NS6detail15normal_iteratorINSA_10device_ptrIdEEEEPdyS6_ddN4cuda3std3__410__identityEEEvT0_T1_T2_T3_T4_T6_E12temp_storage;
	add.s32 	%r174, %r173, %r172;
	st.shared.f64 	[%r174+8], %fd308;
$L__BB22_26:
	bar.sync 	0;
	setp.ne.s32 	%p132, %r2, 0;
	@%p132 bra 	$L__BB22_49;
	setp.gt.u64 	%p133, %rd19, 32;
	ld.shared.f64 	%fd227, [_ZZN3cub18CUB_300001_SM_10006detail6reduce28DeviceReduceSingleTileKernelINS2_10policy_hubIdy11max_functorIdEE10Policy1000EN6thrust24THRUST_300001_SM_1000_NS6detail15normal_iteratorINSA_10device_ptrIdEEEEPdyS6_ddN4cuda3std3__410__identityEEEvT0_T1_T2_T3_T4_T6_E12temp_storage+16];
	setp.lt.f64 	%p134, %fd308, %fd227;
	selp.f64 	%fd229, %fd227, %fd308, %p134;
	selp.f64 	%fd230, %fd229, %fd308, %p133;
	setp.gt.u64 	%p135, %rd19, 64;
	ld.shared.f64 	%fd232, [_ZZN3cub18CUB_300001_SM_10006detail6reduce28DeviceReduceSingleTileKernelINS2_10policy_hubIdy11max_functorIdEE10Policy1000EN6thrust24THRUST_300001_SM_1000_NS6detail15normal_iteratorINSA_10device_ptrIdEEEEPdyS6_ddN4cuda3std3__410__identityEEEvT0_T1_T2_T3_T4_T6_E12temp_storage+24];
	setp.lt.f64 	%p136, %fd230, %fd232;
	selp.f64 	%fd234, %fd232, %fd230, %p136;
	selp.f64 	%fd235, %fd234, %fd230, %p135;
	setp.gt.u64 	%p137, %rd19, 96;
	ld.shared.f64 	%fd237, [_ZZN3cub18CUB_300001_SM_10006detail6reduce28DeviceReduceSingleTileKernelINS2_10policy_hubIdy11max_functorIdEE10Policy1000EN6thrust24THRUST_300001_SM_1000_NS6detail15normal_iteratorINSA_10device_ptrIdEEEEPdyS6_ddN4cuda3std3__410__identityEEEvT0_T1_T2_T3_T4_T6_E12temp_storage+32];
	setp.lt.f64 	%p138, %fd235, %fd237;
	selp.f64 	%fd239, %fd237, %fd235, %p138;
	selp.f64 	%fd240, %fd239, %fd235, %p137;
	setp.gt.u64 	%p139, %rd19, 128;
	ld.shared.f64 	%fd242, [_ZZN3cub18CUB_300001_SM_10006detail6reduce28DeviceReduceSingleTileKernelINS2_10policy_hubIdy11max_functorIdEE10Policy1000EN6thrust24THRUST_300001_SM_1000_NS6detail15normal_iteratorINSA_10device_ptrIdEEEEPdyS6_ddN4cuda3std3__410__identityEEEvT0_T1_T2_T3_T4_T6_E12temp_storage+40];
	setp.lt.f64 	%p140, %fd240, %fd242;
	selp.f64 	%fd244, %fd242, %fd240, %p140;
	selp.f64 	%fd245, %fd244, %fd240, %p139;
	setp.gt.u64 	%p141, %rd19, 160;
	ld.shared.f64 	%fd247, [_ZZN3cub18CUB_300001_SM_10006detail6reduce28DeviceReduceSingleTileKernelINS2_10policy_hubIdy11max_functorIdEE10Policy1000EN6thrust24THRUST_300001_SM_1000_NS6detail15normal_iteratorINSA_10device_ptrIdEEEEPdyS6_ddN4cuda3std3__410__identityEEEvT0_T1_T2_T3_T4_T6_E12temp_storage+48];
	setp.lt.f64 	%p142, %fd245, %fd247;
	selp.f64 	%fd249, %fd247, %fd245, %p142;
	selp.f64 	%fd250, %fd249, %fd245, %p141;
	setp.gt.u64 	%p143, %rd19, 192;
	ld.shared.f64 	%fd252, [_ZZN3cub18CUB_300001_SM_10006detail6reduce28DeviceReduceSingleTileKernelINS2_10policy_hubIdy11max_functorIdEE10Policy1000EN6thrust24THRUST_300001_SM_1000_NS6detail15normal_iteratorINSA_10device_ptrIdEEEEPdyS6_ddN4cuda3std3__410__identityEEEvT0_T1_T2_T3_T4_T6_E12temp_storage+56];
	setp.lt.f64 	%p144, %fd250, %fd252;
	selp.f64 	%fd254, %fd252, %fd250, %p144;
	selp.f64 	%fd255, %fd254, %fd250, %p143;
	setp.gt.u64 	%p145, %rd19, 224;
	ld.shared.f64 	%fd257, [_ZZN3cub18CUB_300001_SM_10006detail6reduce28DeviceReduceSingleTileKernelINS2_10policy_hubIdy11max_functorIdEE10Policy1000EN6thrust24THRUST_300001_SM_1000_NS6detail15normal_iteratorINSA_10device_ptrIdEEEEPdyS6_ddN4cuda3std3__410__identityEEEvT0_T1_T2_T3_T4_T6_E12temp_storage+64];
	setp.lt.f64 	%p146, %fd255, %fd257;
	selp.f64 	%fd259, %fd257, %fd255, %p146;
	selp.f64 	%fd308, %fd259, %fd255, %p145;
	bra.uni 	$L__BB22_49;
$L__BB22_28:
	mov.u32 	%r24, %tid.x;
	cvt.u64.u32 	%rd6, %r24;
	mul.wide.u32 	%rd22, %r24, 8;
	add.s64 	%rd7, %rd2, %rd22;
	ld.global.f64 	%fd43, [%rd7];
	ld.global.f64 	%fd44, [%rd7+2048];
	ld.global.f64 	%fd45, [%rd7+4096];
	ld.global.f64 	%fd46, [%rd7+6144];
	ld.global.f64 	%fd47, [%rd7+8192];
	ld.global.f64 	%fd48, [%rd7+10240];
	ld.global.f64 	%fd49, [%rd7+12288];
	ld.global.f64 	%fd50, [%rd7+14336];
	setp.lt.f64 	%p3, %fd43, %fd44;
	selp.f64 	%fd51, %fd44, %fd43, %p3;
	setp.lt.f64 	%p4, %fd51, %fd45;
	selp.f64 	%fd52, %fd45, %fd51, %p4;
	setp.lt.f64 	%p5, %fd52, %fd46;
	selp.f64 	%fd53, %fd46, %fd52, %p5;
	setp.lt.f64 	%p6, %fd53, %fd47;
	selp.f64 	%fd54, %fd47, %fd53, %p6;
	setp.lt.f64 	%p7, %fd54, %fd48;
	selp.f64 	%fd55, %fd48, %fd54, %p7;
	setp.lt.f64 	%p8, %fd55, %fd49;
	selp.f64 	%fd56, %fd49, %fd55, %p8;
	setp.lt.f64 	%p9, %fd56, %fd50;
	selp.f64 	%fd307, %fd50, %fd56, %p9;
	add.s64 	%rd8, %rd19, -2048;
	setp.lt.u64 	%p10, %rd8, 2048;
	mov.b64 	%rd83, 2048;
	@%p10 bra 	$L__BB22_32;
	mov.b64 	%rd83, 2048;
$L__BB22_30:
	shl.b64 	%rd24, %rd83, 3;
	add.s64 	%rd25, %rd7, %rd24;
	ld.global.f64 	%fd57, [%rd25];
	ld.global.f64 	%fd58, [%rd25+2048];
	ld.global.f64 	%fd59, [%rd25+4096];
	ld.global.f64 	%fd60, [%rd25+6144];
	ld.global.f64 	%fd61, [%rd25+8192];
	ld.global.f64 	%fd62, [%rd25+10240];
	ld.global.f64 	%fd63, [%rd25+12288];
	ld.global.f64 	%fd64, [%rd25+14336];
	setp.lt.f64 	%p11, %fd307, %fd57;
	selp.f64 	%fd65, %fd57, %fd307, %p11;
	setp.lt.f64 	%p12, %fd65, %fd58;
	selp.f64 	%fd66, %fd58, %fd65, %p12;
	setp.lt.f64 	%p13, %fd66, %fd59;
	selp.f64 	%fd67, %fd59, %fd66, %p13;
	setp.lt.f64 	%p14, %fd67, %fd60;
	selp.f64 	%fd68, %fd60, %fd67, %p14;
	setp.lt.f64 	%p15, %fd68, %fd61;
	selp.f64 	%fd69, %fd61, %fd68, %p15;
	setp.lt.f64 	%p16, %fd69, %fd62;
	selp.f64 	%fd70, %fd62, %fd69, %p16;
	setp.lt.f64 	%p17, %fd70, %fd63;
	selp.f64 	%fd71, %fd63, %fd70, %p17;
	setp.lt.f64 	%p18, %fd71, %fd64;
	selp.f64 	%fd307, %fd64, %fd71, %p18;
	sub.s64 	%rd26, %rd19, %rd83;
	setp.lt.u64 	%p19, %rd26, 2048;
	@%p19 bra 	$L__BB22_45;
	add.s64 	%rd83, %rd83, 2048;
	setp.le.u64 	%p20, %rd83, %rd8;
	@%p20 bra 	$L__BB22_30;
$L__BB22_32:
	setp.le.u64 	%p21, %rd19, %rd83;
	cvt.u32.u64 	%r42, %rd83;
	cvt.u32.u64 	%r43, %rd19;
	sub.s32 	%r44, %r43, %r42;
	setp.ge.s32 	%p22, %r24, %r44;
	or.pred  	%p23, %p21, %p22;
	@%p23 bra 	$L__BB22_45;
	not.b32 	%r47, %r24;
	add.s32 	%r48, %r47, %r43;
	sub.s32 	%r50, %r48, %r42;
	shr.u32 	%r51, %r50, 8;
	add.s32 	%r25, %r51, 1;
	and.b32  	%r26, %r25, 15;
	setp.lt.u32 	%p24, %r50, 3840;
	mov.u32 	%r242, %r24;
	@%p24 bra 	$L__BB22_36;
	and.b32  	%r52, %r25, 33554416;
	neg.s32 	%r240, %r52;
	add.s64 	%rd27, %rd83, %rd6;
	shl.b64 	%rd28, %rd27, 3;
	add.s64 	%rd29, %rd28, %rd2;
	add.s64 	%rd84, %rd29, 16384;
	mov.u32 	%r242, %r24;
$L__BB22_35:
	.pragma "nounroll";
	ld.global.f64 	%fd73, [%rd84+-16384];
	setp.lt.f64 	%p25, %fd307, %fd73;
	selp.f64 	%fd74, %fd73, %fd307, %p25;
	ld.global.f64 	%fd75, [%rd84+-14336];
	setp.lt.f64 	%p26, %fd74, %fd75;
	selp.f64 	%fd76, %fd75, %fd74, %p26;
	ld.global.f64 	%fd77, [%rd84+-12288];
	setp.lt.f64 	%p27, %fd76, %fd77;
	selp.f64 	%fd78, %fd77, %fd76, %p27;
	ld.global.f64 	%fd79, [%rd84+-10240];
	setp.lt.f64 	%p28, %fd78, %fd79;
	selp.f64 	%fd80, %fd79, %fd78, %p28;
	ld.global.f64 	%fd81, [%rd84+-8192];
	setp.lt.f64 	%p29, %fd80, %fd81;
	selp.f64 	%fd82, %fd81, %fd80, %p29;
	ld.global.f64 	%fd83, [%rd84+-6144];
	setp.lt.f64 	%p30, %fd82, %fd83;
	selp.f64 	%fd84, %fd83, %fd82, %p30;
	ld.global.f64 	%fd85, [%rd84+-4096];
	setp.lt.f64 	%p31, %fd84, %fd85;
	selp.f64 	%fd86, %fd85, %fd84, %p31;
	ld.global.f64 	%fd87, [%rd84+-2048];
	setp.lt.f64 	%p32, %fd86, %fd87;
	selp.f64 	%fd88, %fd87, %fd86, %p32;
	ld.global.f64 	%fd89, [%rd84];
	setp.lt.f64 	%p33, %fd88, %fd89;
	selp.f64 	%fd90, %fd89, %fd88, %p33;
	ld.global.f64 	%fd91, [%rd84+2048];
	setp.lt.f64 	%p34, %fd90, %fd91;
	selp.f64 	%fd92, %fd91, %fd90, %p34;
	ld.global.f64 	%fd93, [%rd84+4096];
	setp.lt.f64 	%p35, %fd92, %fd93;
	selp.f64 	%fd94, %fd93, %fd92, %p35;
	ld.global.f64 	%fd95, [%rd84+6144];
	setp.lt.f64 	%p36, %fd94, %fd95;
	selp.f64 	%fd96, %fd95, %fd94, %p36;
	ld.global.f64 	%fd97, [%rd84+8192];
	setp.lt.f64 	%p37, %fd96, %fd97;
	selp.f64 	%fd98, %fd97, %fd96, %p37;
	ld.global.f64 	%fd99, [%rd84+10240];
	setp.lt.f64 	%p38, %fd98, %fd99;
	selp.f64 	%fd100, %fd99, %fd98, %p38;
	ld.global.f64 	%fd101, [%rd84+12288];
	setp.lt.f64 	%p39, %fd100, %fd101;
	selp.f64 	%fd102, %fd101, %fd100, %p39;
	ld.global.f64 	%fd103, [%rd84+14336];
	setp.lt.f64 	%p40, %fd102, %fd103;
	selp.f64 	%fd307, %fd103, %fd102, %p40;
	add.s32 	%r242, %r242, 4096;
	add.s32 	%r240, %r240, 16;
	add.s64 	%rd84, %rd84, 32768;
	setp.ne.s32 	%p41, %r240, 0;
	@%p41 bra 	$L__BB22_35;
$L__BB22_36:
	setp.eq.s32 	%p42, %r26, 0;
	@%p42 bra 	$L__BB22_45;
	and.b32  	%r33, %r25, 7;
	setp.lt.u32 	%p43, %r26, 8;
	@%p43 bra 	$L__BB22_39;
	cvt.u64.u32 	%rd30, %r242;
	add.s64 	%rd31, %rd83, %rd30;
	shl.b64 	%rd32, %rd31, 3;
	add.s64 	%rd33, %rd2, %rd32;
	ld.global.f64 	%fd105, [%rd33];
	setp.lt.f64 	%p44, %fd307, %fd105;
	selp.f64 	%fd106, %fd105, %fd307, %p44;
	ld.global.f64 	%fd107, [%rd33+2048];
	setp.lt.f64 	%p45, %fd106, %fd107;
	selp.f64 	%fd108, %fd107, %fd106, %p45;
	ld.global.f64 	%fd109, [%rd33+4096];
	setp.lt.f64 	%p46, %fd108, %fd109;
	selp.f64 	%fd110, %fd109, %fd108, %p46;
	ld.global.f64 	%fd111, [%rd33+6144];
	setp.lt.f64 	%p47, %fd110, %fd111;
	selp.f64 	%fd112, %fd111, %fd110, %p47;
	ld.global.f64 	%fd113, [%rd33+8192];
	setp.lt.f64 	%p48, %fd112, %fd113;
	selp.f64 	%fd114, %fd113, %fd112, %p48;
	ld.global.f64 	%fd115, [%rd33+10240];
	setp.lt.f64 	%p49, %fd114, %fd115;
	selp.f64 	%fd116, %fd115, %fd114, %p49;
	ld.global.f64 	%fd117, [%rd33+12288];
	setp.lt.f64 	%p50, %fd116, %fd117;
	selp.f64 	%fd118, %fd117, %fd116, %p50;
	ld.global.f64 	%fd119, [%rd33+14336];
	setp.lt.f64 	%p51, %fd118, %fd119;
	selp.f64 	%fd307, %fd119, %fd118, %p51;
	add.s32 	%r242, %r242, 2048;
$L__BB22_39:
	setp.eq.s32 	%p52, %r33, 0;
	@%p52 bra 	$L__BB22_45;
	and.b32  	%r36, %r25, 3;
	setp.lt.u32 	%p53, %r33, 4;
	@%p53 bra 	$L__BB22_42;
	cvt.u64.u32 	%rd34, %r242;
	add.s64 	%rd35, %rd83, %rd34;
	shl.b64 	%rd36, %rd35, 3;
	add.s64 	%rd37, %rd2, %rd36;
	ld.global.f64 	%fd121, [%rd37];
	setp.lt.f64 	%p54, %fd307, %fd121;
	selp.f64 	%fd122, %fd121, %fd307, %p54;
	ld.global.f64 	%fd123, [%rd37+2048];
	setp.lt.f64 	%p55, %fd122, %fd123;
	selp.f64 	%fd124, %fd123, %fd122, %p55;
	ld.global.f64 	%fd125, [%rd37+4096];
	setp.lt.f64 	%p56, %fd124, %fd125;
	selp.f64 	%fd126, %fd125, %fd124, %p56;
	ld.global.f64 	%fd127, [%rd37+6144];
	setp.lt.f64 	%p57, %fd126, %fd127;
	selp.f64 	%fd307, %fd127, %fd126, %p57;
	add.s32 	%r242, %r242, 1024;
$L__BB22_42:
	setp.eq.s32 	%p58, %r36, 0;
	@%p58 bra 	$L__BB22_45;
	cvt.u64.u32 	%rd38, %r242;
	add.s64 	%rd39, %rd83, %rd38;
	shl.b64 	%rd40, %rd39, 3;
	add.s64 	%rd85, %rd2, %rd40;
	neg.s32 	%r245, %r36;
$L__BB22_44:
	.pragma "nounroll";
	ld.global.f64 	%fd128, [%rd85];
	setp.lt.f64 	%p59, %fd307, %fd128;
	selp.f64 	%fd307, %fd128, %fd307, %p59;
	add.s64 	%rd85, %rd85, 2048;
	add.s32 	%r245, %r245, 1;
	setp.ne.s32 	%p60, %r245, 0;
	@%p60 bra 	$L__BB22_44;
$L__BB22_45:
	// begin inline asm
	mov.u32 %r53, %laneid;
	// end inline asm
	mov.b64 	%rd41, %fd307;
	mov.b64 	{%r55, %r60}, %rd41;
	mov.b32 	%r61, 1;
	mov.b32 	%r102, 31;
	mov.b32 	%r103, -1;
	// begin inline asm
	shfl.sync.down.b32 %r54, %r55, %r61, %r102, %r103;
	// end inline asm
	// begin inline asm
	shfl.sync.down.b32 %r59, %r60, %r61, %r102, %r103;
	// end inline asm
	mov.b64 	%rd42, {%r54, %r59};
	mov.b64 	%fd129, %rd42;
	setp.gt.s32 	%p61, %r53, 30;
	setp.lt.f64 	%p62, %fd307, %fd129;
	selp.f64 	%fd130, %fd129, %fd307, %p62;
	selp.f64 	%fd131, %fd307, %fd130, %p61;
	mov.b64 	%rd43, %fd131;
	mov.b64 	{%r65, %r70}, %rd43;
	mov.b32 	%r71, 2;
	// begin inline asm
	shfl.sync.down.b32 %r64, %r65, %r71, %r102, %r103;
	// end inline asm
	// begin inline asm
	shfl.sync.down.b32 %r69, %r70, %r71, %r102, %r103;
	// end inline asm
	mov.b64 	%rd44, {%r64, %r69};
	mov.b64 	%fd132, %rd44;
	setp.gt.s32 	%p63, %r53, 29;
	setp.lt.f64 	%p64, %fd131, %fd132;
	selp.f64 	%fd133, %fd132, %fd131, %p64;
	selp.f64 	%fd134, %fd131, %fd133, %p63;
	mov.b64 	%rd45, %fd134;
	mov.b64 	{%r75, %r80}, %rd45;
	mov.b32 	%r81, 4;
	// begin inline asm
	shfl.sync.down.b32 %r74, %r75, %r81, %r102, %r103;
	// end inline asm
	// begin inline asm
	shfl.sync.down.b32 %r79, %r80, %r81, %r102, %r103;
	// end inline asm
	mov.b64 	%rd46, {%r74, %r79};
	mov.b64 	%fd135, %rd46;
	setp.gt.s32 	%p65, %r53, 27;
	setp.lt.f64 	%p66, %fd134, %fd135;
	selp.f64 	%fd136, %fd135, %fd134, %p66;
	selp.f64 	%fd137, %fd134, %fd136, %p65;
	mov.b64 	%rd47, %fd137;
	mov.b64 	{%r85, %r90}, %rd47;
	mov.b32 	%r91, 8;
	// begin inline asm
	shfl.sync.down.b32 %r84, %r85, %r91, %r102, %r103;
	// end inline asm
	// begin inline asm
	shfl.sync.down.b32 %r89, %r90, %r91, %r102, %r103;
	// end inline asm
	mov.b64 	%rd48, {%r84, %r89};
	mov.b64 	%fd138, %rd48;
	setp.gt.s32 	%p67, %r53, 23;
	setp.lt.f64 	%p68, %fd137, %fd138;
	selp.f64 	%fd139, %fd138, %fd137, %p68;
	selp.f64 	%fd140, %fd137, %fd139, %p67;
	mov.b64 	%rd49, %fd140;
	mov.b64 	{%r95, %r100}, %rd49;
	mov.b32 	%r101, 16;
	// begin inline asm
	shfl.sync.down.b32 %r94, %r95, %r101, %r102, %r103;
	// end inline asm
	// begin inline asm
	shfl.sync.down.b32 %r99, %r100, %r101, %r102, %r103;
	// end inline asm
	mov.b64 	%rd50, {%r94, %r99};
	mov.b64 	%fd141, %rd50;
	setp.gt.s32 	%p69, %r53, 15;
	setp.lt.f64 	%p70, %fd140, %fd141;
	selp.f64 	%fd38, %fd141, %fd140, %p70;
	selp.f64 	%fd308, %fd140, %fd38, %p69;
	setp.ne.s32 	%p71, %r53, 0;
	@%p71 bra 	$L__BB22_47;
	shr.u32 	%r104, %r24, 2;
	and.b32  	%r105, %r104, 248;
	mov.u32 	%r106, _ZZN3cub18CUB_300001_SM_10006detail6reduce28DeviceReduceSingleTileKernelINS2_10policy_hubIdy11max_functorIdEE10Policy1000EN6thrust24THRUST_300001_SM_1000_NS6detail15normal_iteratorINSA_10device_ptrIdEEEEPdyS6_ddN4cuda3std3__410__identityEEEvT0_T1_T2_T3_T4_T6_E12temp_storage;
	add.s32 	%r107, %r106, %r105;
	st.shared.f64 	[%r107+8], %fd38;
$L__BB22_47:
	bar.sync 	0;
	setp.ne.s32 	%p72, %r24, 0;
	@%p72 bra 	$L__BB22_49;
	ld.shared.f64 	%fd142, [_ZZN3cub18CUB_300001_SM_10006detail6reduce28DeviceReduceSingleTileKernelINS2_10policy_hubIdy11max_functorIdEE10Policy1000EN6thrust24THRUST_300001_SM_1000_NS6detail15normal_iteratorINSA_10device_ptrIdEEEEPdyS6_ddN4cuda3std3__410__identityEEEvT0_T1_T2_T3_T4_T6_E12temp_storage+16];
	setp.lt.f64 	%p73, %fd308, %fd142;
	selp.f64 	%fd143, %fd142, %fd308, %p73;
	ld.shared.f64 	%fd144, [_ZZN3cub18CUB_300001_SM_10006detail6reduce28DeviceReduceSingleTileKernelINS2_10policy_hubIdy11max_functorIdEE10Policy1000EN6thrust24THRUST_300001_SM_1000_NS6detail15normal_iteratorINSA_10device_ptrIdEEEEPdyS6_ddN4cuda3std3__410__identityEEEvT0_T1_T2_T3_T4_T6_E12temp_storage+24];
	setp.lt.f64 	%p74, %fd143, %fd144;
	selp.f64 	%fd145, %fd144, %fd143, %p74;
	ld.shared.f64 	%fd146, [_ZZN3cub18CUB_300001_SM_10006detail6reduce28DeviceReduceSingleTileKernelINS2_10policy_hubIdy11max_functorIdEE10Policy1000EN6thrust24THRUST_300001_SM_1000_NS6detail15normal_iteratorINSA_10device_ptrIdEEEEPdyS6_ddN4cuda3std3__410__identityEEEvT0_T1_T2_T3_T4_T6_E12temp_storage+32];
	setp.lt.f64 	%p75, %fd145, %fd146;
	selp.f64 	%fd147, %fd146, %fd145, %p75;
	ld.shared.f64 	%fd148, [_ZZN3cub18CUB_300001_SM_10006detail6reduce28DeviceReduceSingleTileKernelINS2_10policy_hubIdy11max_functorIdEE10Policy1000EN6thrust24THRUST_300001_SM_1000_NS6detail15normal_iteratorINSA_10device_ptrIdEEEEPdyS6_ddN4cuda3std3__410__identityEEEvT0_T1_T2_T3_T4_T6_E12temp_storage+40];
	setp.lt.f64 	%p76, %fd147, %fd148;
	selp.f64 	%fd149, %fd148, %fd147, %p76;
	ld.shared.f64 	%fd150, [_ZZN3cub18CUB_300001_SM_10006detail6reduce28DeviceReduceSingleTileKernelINS2_10policy_hubIdy11max_functorIdEE10Policy1000EN6thrust24THRUST_300001_SM_1000_NS6detail15normal_iteratorINSA_10device_ptrIdEEEEPdyS6_ddN4cuda3std3__410__identityEEEvT0_T1_T2_T3_T4_T6_E12temp_storage+48];
	setp.lt.f64 	%p77, %fd149, %fd150;
	selp.f64 	%fd151, %fd150, %fd149, %p77;
	ld.shared.f64 	%fd152, [_ZZN3cub18CUB_300001_SM_10006detail6reduce28DeviceReduceSingleTileKernelINS2_10policy_hubIdy11max_functorIdEE10Policy1000EN6thrust24THRUST_300001_SM_1000_NS6detail15normal_iteratorINSA_10device_ptrIdEEEEPdyS6_ddN4cuda3std3__410__identityEEEvT0_T1_T2_T3_T4_T6_E12temp_storage+56];
	setp.lt.f64 	%p78, %fd151, %fd152;
	selp.f64 	%fd153, %fd152, %fd151, %p78;
	ld.shared.f64 	%fd154, [_ZZN3cub18CUB_300001_SM_10006detail6reduce28DeviceReduceSingleTileKernelINS2_10policy_hubIdy11max_functorIdEE10Policy1000EN6thrust24THRUST_300001_SM_1000_NS6detail15normal_iteratorINSA_10device_ptrIdEEEEPdyS6_ddN4cuda3std3__410__identityEEEvT0_T1_T2_T3_T4_T6_E12temp_storage+64];
	setp.lt.f64 	%p79, %fd153, %fd154;
	selp.f64 	%fd308, %fd154, %fd153, %p79;
$L__BB22_49:
	mov.u32 	%r230, %tid.x;
	setp.ne.s32 	%p166, %r230, 0;
	@%p166 bra 	$L__BB22_51;
	setp.lt.f64 	%p167, %fd42, %fd308;
	selp.f64 	%fd286, %fd308, %fd42, %p167;
	st.global.f64 	[%rd1], %fd286;
$L__BB22_51:
	ret;

}
	// .globl	_ZN3cub18CUB_300001_SM_10006detail6reduce18DeviceReduceKernelINS2_10policy_hubIdy11max_functorIdEE10Policy1000EN6thrust24THRUST_300001_SM_1000_NS6detail15normal_iteratorINSA_10device_ptrIdEEEEyS6_dN4cuda3std3__410__identityEEEvT0_PT3_T1_NS0_13GridEvenShareISN_EET2_T4_
.visible .entry _ZN3cub18CUB_300001_SM_10006detail6reduce18DeviceReduceKernelINS2_10policy_hubIdy11max_functorIdEE10Policy1000EN6thrust24THRUST_300001_SM_1000_NS6detail15normal_iteratorINSA_10device_ptrIdEEEEyS6_dN4cuda3std3__410__identityEEEvT0_PT3_T1_NS0_13GridEvenShareISN_EET2_T4_(
	.param .align 8 .b8 _ZN3cub18CUB_300001_SM_10006detail6reduce18DeviceReduceKernelINS2_10policy_hubIdy11max_functorIdEE10Policy1000EN6thrust24THRUST_300001_SM_1000_NS6detail15normal_iteratorINSA_10device_ptrIdEEEEyS6_dN4cuda3std3__410__identityEEEvT0_PT3_T1_NS0_13GridEvenShareISN_EET2_T4__param_0[8],
	.param .u64 .ptr .align 1 _ZN3cub18CUB_300001_SM_10006detail6reduce18DeviceReduceKernelINS2_10policy_hubIdy11max_functorIdEE10Policy1000EN6thrust24THRUST_300001_SM_1000_NS6detail15normal_iteratorINSA_10device_ptrIdEEEEyS6_dN4cuda3std3__410__identityEEEvT0_PT3_T1_NS0_13GridEvenShareISN_EET2_T4__param_1,
	.param .u64 _ZN3cub18CUB_300001_SM_10006detail6reduce18DeviceReduceKernelINS2_10policy_hubIdy11max_functorIdEE10Policy1000EN6thrust24THRUST_300001_SM_1000_NS6detail15normal_iteratorINSA_10device_ptrIdEEEEyS6_dN4cuda3std3__410__identityEEEvT0_PT3_T1_NS0_13GridEvenShareISN_EET2_T4__param_2,
	.param .align 8 .b8 _ZN3cub18CUB_300001_SM_10006detail6reduce18DeviceReduceKernelINS2_10policy_hubIdy11max_functorIdEE10Policy1000EN6thrust24THRUST_300001_SM_1000_NS6detail15normal_iteratorINSA_10device_ptrIdEEEEyS6_dN4cuda3std3__410__identityEEEvT0_PT3_T1_NS0_13GridEvenShareISN_EET2_T4__param_3[72],
	.param .align 1 .b8 _ZN3cub18CUB_300001_SM_10006detail6reduce18DeviceReduceKernelINS2_10policy_hubIdy11max_functorIdEE10Policy1000EN6thrust24THRUST_300001_SM_1000_NS6detail15normal_iteratorINSA_10device_ptrIdEEEEyS6_dN4cuda3std3__410__identityEEEvT0_PT3_T1_NS0_13GridEvenShareISN_EET2_T4__param_4[1],
	.param .align 1 .b8 _ZN3cub18CUB_300001_SM_10006detail6reduce18DeviceReduceKernelINS2_10policy_hubIdy11max_functorIdEE10Policy1000EN6thrust24THRUST_300001_SM_1000_NS6detail15normal_iteratorINSA_10device_ptrIdEEEEyS6_dN4cuda3std3__410__identityEEEvT0_PT3_T1_NS0_13GridEvenShareISN_EET2_T4__param_5[1]
)
.maxntid 256
{
	.reg .pred 	%p<166>;
	.reg .b16 	%rs<4>;
	.reg .b32 	%r<281>;
	.reg .b64 	%rd<108>;
	.reg .b64 	%fd<305>;
	// demoted variable
	.shared .align 8 .b8 _ZZN3cub18CUB_300001_SM_10006detail6reduce18DeviceReduceKernelINS2_10policy_hubIdy11max_functorIdEE10Policy1000EN6thrust24THRUST_300001_SM_1000_NS6detail15normal_iteratorINSA_10device_ptrIdEEEEyS6_dN4cuda3std3__410__identityEEEvT0_PT3_T1_NS0_13GridEvenShareISN_EET2_T4_E12temp_storage[80];
	ld.param.u64 	%rd1, [_ZN3cub18CUB_300001_SM_10006detail6reduce18DeviceReduceKernelINS2_10policy_hubIdy11max_functorIdEE10Policy1000EN6thrust24THRUST_300001_SM_1000_NS6detail15normal_iteratorINSA_10device_ptrIdEEEEyS6_dN4cuda3std3__410__identityEEEvT0_PT3_T1_NS0_13GridEvenShareISN_EET2_T4__param_3+32];
	ld.param.u32 	%r1, [_ZN3cub18CUB_300001_SM_10006detail6reduce18DeviceReduceKernelINS2_10policy_hubIdy11max_functorIdEE10Policy1000EN6thrust24THRUST_300001_SM_1000_NS6detail15normal_iteratorINSA_10device_ptrIdEEEEyS6_dN4cuda3std3__410__identityEEEvT0_PT3_T1_NS0_13GridEvenShareISN_EET2_T4__param_3+40];
	ld.param.u64 	%rd25, [_ZN3cub18CUB_300001_SM_10006detail6reduce18DeviceReduceKernelINS2_10policy_hubIdy11max_functorIdEE10Policy1000EN6thrust24THRUST_300001_SM_1000_NS6detail15normal_iteratorINSA_10device_ptrIdEEEEyS6_dN4cuda3std3__410__identityEEEvT0_PT3_T1_NS0_13GridEvenShareISN_EET2_T4__param_0];
	cvta.to.global.u64 	%rd2, %rd25;
	mov.u32 	%r2, %ctaid.x;
	shl.b32 	%r50, %r1, 11;
	cvt.s64.s32 	%rd3, %r50;
	shl.b32 	%r51, %r2, 11;
	cvt.u64.u32 	%rd4, %r51;
	sub.s64 	%rd5, %rd1, %rd4;
	setp.gt.u64 	%p1, %rd5, 2047;
	@%p1 bra 	$L__BB23_25;
	cvt.u32.u64 	%r137, %rd4;
	cvt.u32.u64 	%r3, %rd1;
	sub.s32 	%r4, %r3, %r137;
	mov.u32 	%r5, %tid.x;
	setp.ge.s32 	%p79, %r5, %r4;
	mov.f64 	%fd293, 0d0000000000000000;
	mov.u32 	%r268, %r5;
	@%p79 bra 	$L__BB23_3;
	add.s32 	%r139, %r137, %r5;
	mul.wide.u32 	%rd61, %r139, 8;
	add.s64 	%rd62, %rd2, %rd61;
	ld.global.f64 	%fd293, [%rd62];
	add.s32 	%r268, %r5, 256;
$L__BB23_3:
	setp.ge.s32 	%p80, %r268, %r4;
	@%p80 bra 	$L__BB23_16;
	not.b32 	%r141, %r268;
	add.s32 	%r142, %r141, %r3;
	sub.s32 	%r143, %r142, %r137;
	shr.u32 	%r144, %r143, 8;
	add.s32 	%r8, %r144, 1;
	and.b32  	%r9, %r8, 15;
	setp.lt.u32 	%p81, %r143, 3840;
	@%p81 bra 	$L__BB23_7;
	and.b32  	%r145, %r8, 33554416;
	neg.s32 	%r266, %r145;
	mul.wide.u32 	%rd63, %r2, 16384;
	mul.wide.u32 	%rd64, %r268, 8;
	or.b64  	%rd65, %rd63, %rd64;
	add.s64 	%rd66, %rd65, %rd2;
	add.s64 	%rd102, %rd66, 16384;
$L__BB23_6:
	.pragma "nounroll";
	ld.global.f64 	%fd155, [%rd102+-16384];
	setp.lt.f64 	%p82, %fd293, %fd155;
	selp.f64 	%fd156, %fd155, %fd293, %p82;
	ld.global.f64 	%fd157, [%rd102+-14336];
	setp.lt.f64 	%p83, %fd156, %fd157;
	selp.f64 	%fd158, %fd157, %fd156, %p83;
	ld.global.f64 	%fd159, [%rd102+-12288];
	setp.lt.f64 	%p84, %fd158, %fd159;
	selp.f64 	%fd160, %fd159, %fd158, %p84;
	ld.global.f64 	%fd161, [%rd102+-10240];
	setp.lt.f64 	%p85, %fd160, %fd161;
	selp.f64 	%fd162, %fd161, %fd160, %p85;
	ld.global.f64 	%fd163, [%rd102+-8192];
	setp.lt.f64 	%p86, %fd162, %fd163;
	selp.f64 	%fd164, %fd163, %fd162, %p86;
	ld.global.f64 	%fd165, [%rd102+-6144];
	setp.lt.f64 	%p87, %fd164, %fd165;
	selp.f64 	%fd166, %fd165, %fd164, %p87;
	ld.global.f64 	%fd167, [%rd102+-4096];
	setp.lt.f64 	%p88, %fd166, %fd167;
	selp.f64 	%fd168, %fd167, %fd166, %p88;
	ld.global.f64 	%fd169, [%rd102+-2048];
	setp.lt.f64 	%p89, %fd168, %fd169;
	selp.f64 	%fd170, %fd169, %fd168, %p89;
	ld.global.f64 	%fd171, [%rd102];
	setp.lt.f64 	%p90, %fd170, %fd171;
	selp.f64 	%fd172, %fd171, %fd170, %p90;
	ld.global.f64 	%fd173, [%rd102+2048];
	setp.lt.f64 	%p91, %fd172, %fd173;
	selp.f64 	%fd174, %fd173, %fd172, %p91;
	ld.global.f64 	%fd175, [%rd102+4096];
	setp.lt.f64 	%p92, %fd174, %fd175;
	selp.f64 	%fd176, %fd175, %fd174, %p92;
	ld.global.f64 	%fd177, [%rd102+6144];
	setp.lt.f64 	%p93, %fd176, %fd177;
	selp.f64 	%fd178, %fd177, %fd176, %p93;
	ld.global.f64 	%fd179, [%rd102+8192];
	setp.lt.f64 	%p94, %fd178, %fd179;
	selp.f64 	%fd180, %fd179, %fd178, %p94;
	ld.global.f64 	%fd181, [%rd102+10240];
	setp.lt.f64 	%p95, %fd180, %fd181;
	selp.f64 	%fd182, %fd181, %fd180, %p95;
	ld.global.f64 	%fd183, [%rd102+12288];
	setp.lt.f64 	%p96, %fd182, %fd183;
	selp.f64 	%fd184, %fd183, %fd182, %p96;
	ld.global.f64 	%fd185, [%rd102+14336];
	setp.lt.f64 	%p97, %fd184, %fd185;
	selp.f64 	%fd293, %fd185, %fd184, %p97;
	add.s32 	%r268, %r268, 4096;
	add.s32 	%r266, %r266, 16;
	add.s64 	%rd102, %rd102, 32768;
	setp.ne.s32 	%p98, %r266, 0;
	@%p98 bra 	$L__BB23_6;
$L__BB23_7:
	setp.eq.s32 	%p99, %r9, 0;
	@%p99 bra 	$L__BB23_16;
	and.b32  	%r16, %r8, 7;
	setp.lt.u32 	%p100, %r9, 8;
	@%p100 bra 	$L__BB23_10;
	cvt.s64.s32 	%rd67, %r268;
	add.s64 	%rd68, %rd67, %rd4;
	shl.b64 	%rd69, %rd68, 3;
	add.s64 	%rd70, %rd2, %rd69;
	ld.global.f64 	%fd187, [%rd70];
	setp.lt.f64 	%p101, %fd293, %fd187;
	selp.f64 	%fd188, %fd187, %fd293, %p101;
	ld.global.f64 	%fd189, [%rd70+2048];
	setp.lt.f64 	%p102, %fd188, %fd189;
	selp.f64 	%fd190, %fd189, %fd188, %p102;
	ld.global.f64 	%fd191, [%rd70+4096];
	setp.lt.f64 	%p103, %fd190, %fd191;
	selp.f64 	%fd192, %fd191, %fd190, %p103;
	ld.global.f64 	%fd193, [%rd70+6144];
	setp.lt.f64 	%p104, %fd192, %fd193;
	selp.f64 	%fd194, %fd193, %fd192, %p104;
	ld.global.f64 	%fd195, [%rd70+8192];
	setp.lt.f64 	%p105, %fd194, %fd195;
	selp.f64 	%fd196, %fd195, %fd194, %p105;
	ld.global.f64 	%fd197, [%rd70+10240];
	setp.lt.f64 	%p106, %fd196, %fd197;
	selp.f64 	%fd198, %fd197, %fd196, %p106;
	ld.global.f64 	%fd199, [%rd70+12288];
	setp.lt.f64 	%p107, %fd198, %fd199;
	selp.f64 	%fd200, %fd199, %fd198, %p107;
	ld.global.f64 	%fd201, [%rd70+14336];
	setp.lt.f64 	%p108, %fd200, %fd201;
	selp.f64 	%fd293, %fd201, %fd200, %p108;
	add.s32 	%r268, %r268, 2048;
$L__BB23_10:
	setp.eq.s32 	%p109, %r16, 0;
	@%p109 bra 	$L__BB23_16;
	and.b32  	%r19, %r8, 3;
	setp.lt.u32 	%p110, %r16, 4;
	@%p110 bra 	$L__BB23_13;
	cvt.s64.s32 	%rd71, %r268;
	add.s64 	%rd72, %rd71, %rd4;
	shl.b64 	%rd73, %rd72, 3;
	add.s64 	%rd74, %rd2, %rd73;
	ld.global.f64 	%fd203, [%rd74];
	setp.lt.f64 	%p111, %fd293, %fd203;
	selp.f64 	%fd204, %fd203, %fd293, %p111;
	ld.global.f64 	%fd205, [%rd74+2048];
	setp.lt.f64 	%p112, %fd204, %fd205;
	selp.f64 	%fd206, %fd205, %fd204, %p112;
	ld.global.f64 	%fd207, [%rd74+4096];
	setp.lt.f64 	%p113, %fd206, %fd207;
	selp.f64 	%fd208, %fd207, %fd206, %p113;
	ld.global.f64 	%fd209, [%rd74+6144];
	setp.lt.f64 	%p114, %fd208, %fd209;
	selp.f64 	%fd293, %fd209, %fd208, %p114;
	add.s32 	%r268, %r268, 1024;
$L__BB23_13:
	setp.eq.s32 	%p115, %r19, 0;
	@%p115 bra 	$L__BB23_16;
	mul.wide.u32 	%rd75, %r2, 16384;
	add.s64 	%rd9, %rd2, %rd75;
	neg.s32 	%r271, %r19;
$L__BB23_15:
	.pragma "nounroll";
	mul.wide.s32 	%rd76, %r268, 8;
	add.s64 	%rd77, %rd9, %rd76;
	ld.global.f64 	%fd210, [%rd77];
	setp.lt.f64 	%p116, %fd293, %fd210;
	selp.f64 	%fd293, %fd210, %fd293, %p116;
	add.s32 	%r268, %r268, 256;
	add.s32 	%r271, %r271, 1;
	setp.ne.s32 	%p117, %r271, 0;
	@%p117 bra 	$L__BB23_15;
$L__BB23_16:
	setp.lt.s32 	%p118, %r4, 256;
	@%p118 bra 	$L__BB23_21;
	// begin inline asm
	mov.u32 %r209, %laneid;
	// end inline asm
	mov.b64 	%rd88, %fd293;
	mov.b64 	{%r211, %r216}, %rd88;
	mov.b32 	%r217, 1;
	mov.b32 	%r258, 31;
	mov.b32 	%r259, -1;
	// begin inline asm
	shfl.sync.down.b32 %r210, %r211, %r217, %r258, %r259;
	// end inline asm
	// begin inline asm
	shfl.sync.down.b32 %r215, %r216, %r217, %r258, %r259;
	// end inline asm
	mov.b64 	%rd89, {%r210, %r215};
	mov.b64 	%fd258, %rd89;
	setp.gt.s32 	%p146, %r209, 30;
	setp.lt.f64 	%p147, %fd293, %fd258;
	selp.f64 	%fd259, %fd258, %fd293, %p147;
	selp.f64 	%fd260, %fd293, %fd259, %p146;
	mov.b64 	%rd90, %fd260;
	mov.b64 	{%r221, %r226}, %rd90;
	mov.b32 	%r227, 2;
	// begin inline asm
	shfl.sync.down.b32 %r220, %r221, %r227, %r258, %r259;
	// end inline asm
	// begin inline asm
	shfl.sync.down.b32 %r225, %r226, %r227, %r258, %r259;
	// end inline asm
	mov.b64 	%rd91, {%r220, %r225};
	mov.b64 	%fd261, %rd91;
	setp.gt.s32 	%p148, %r209, 29;
	setp.lt.f64 	%p149, %fd260, %fd261;
	selp.f64 	%fd262, %fd261, %fd260, %p149;
	selp.f64 	%fd263, %fd260, %fd262, %p148;
	mov.b64 	%rd92, %fd263;
	mov.b64 	{%r231, %r236}, %rd92;
	mov.b32 	%r237, 4;
	// begin inline asm
	shfl.sync.down.b32 %r230, %r231, %r237, %r258, %r259;
	// end inline asm
	// begin inline asm
	shfl.sync.down.b32 %r235, %r236, %r237, %r258, %r259;
	// end inline asm
	mov.b64 	%rd93, {%r230, %r235};
	mov.b64 	%fd264, %rd93;
	setp.gt.s32 	%p150, %r209, 27;
	setp.lt.f64 	%p151, %fd263, %fd264;
	selp.f64 	%fd265, %fd264, %fd263, %p151;
	selp.f64 	%fd266, %fd263, %fd265, %p150;
	mov.b64 	%rd94, %fd266;
	mov.b64 	{%r241, %r246}, %rd94;
	mov.b32 	%r247, 8;
	// begin inline asm
	shfl.sync.down.b32 %r240, %r241, %r247, %r258, %r259;
	// end inline asm
	// begin inline asm
	shfl.sync.down.b32 %r245, %r246, %r247, %r258, %r259;
	// end inline asm
	mov.b64 	%rd95, {%r240, %r245};
	mov.b64 	%fd267, %rd95;
	setp.gt.s32 	%p152, %r209, 23;
	setp.lt.f64 	%p153, %fd266, %fd267;
	selp.f64 	%fd268, %fd267, %fd266, %p153;
	selp.f64 	%fd269, %fd266, %fd268, %p152;
	mov.b64 	%rd96, %fd269;
	mov.b64 	{%r251, %r256}, %rd96;
	mov.b32 	%r257, 16;
	// begin inline asm
	shfl.sync.down.b32 %r250, %r251, %r257, %r258, %r259;
	// end inline asm
	// begin inline asm
	shfl.sync.down.b32 %r255, %r256, %r257, %r258, %r259;
	// end inline asm
	mov.b64 	%rd97, {%r250, %r255};
	mov.b64 	%fd270, %rd97;
	setp.gt.s32 	%p154, %r209, 15;
	setp.lt.f64 	%p155, %fd269, %fd270;
	selp.f64 	%fd16, %fd270, %fd269, %p155;
	selp.f64 	%fd304, %fd269, %fd16, %p154;
	setp.ne.s32 	%p156, %r209, 0;
	@%p156 bra 	$L__BB23_19;
	shr.u32 	%r260, %r5, 2;
	and.b32  	%r261, %r260, 248;
	mov.u32 	%r262, _ZZN3cub18CUB_300001_SM_10006detail6reduce18DeviceReduceKernelINS2_10policy_hubIdy11max_functorIdEE10Policy1000EN6thrust24THRUST_300001_SM_1000_NS6detail15normal_iteratorINSA_10device_ptrIdEEEEyS6_dN4cuda3std3__410__identityEEEvT0_PT3_T1_NS0_13GridEvenShareISN_EET2_T4_E12temp_storage;
	add.s32 	%r263, %r262, %r261;
	st.shared.f64 	[%r263+8], %fd16;
$L__BB23_19:
	bar.sync 	0;
	setp.ne.s32 	%p157, %r5, 0;
	@%p157 bra 	$L__BB23_46;
	ld.shared.f64 	%fd271, [_ZZN3cub18CUB_300001_SM_10006detail6reduce18DeviceReduceKernelINS2_10policy_hubIdy11max_functorIdEE10Policy1000EN6thrust24THRUST_300001_SM_1000_NS6detail15normal_iteratorINSA_10device_ptrIdEEEEyS6_dN4cuda3std3__410__identityEEEvT0_PT3_T1_NS0_13GridEvenShareISN_EET2_T4_E12temp_storage+16];
	setp.lt.f64 	%p158, %fd304, %fd271;
	selp.f64 	%fd272, %fd271, %fd304, %p158;
	ld.shared.f64 	%fd273, [_ZZN3cub18CUB_300001_SM_10006detail6reduce18DeviceReduceKernelINS2_10policy_hubIdy11max_functorIdEE10Policy1000EN6thrust24THRUST_300001_SM_1000_NS6detail15normal_iteratorINSA_10device_ptrIdEEEEyS6_dN4cuda3std3__410__identityEEEvT0_PT3_T1_NS0_13GridEvenShareISN_EET2_T4_E12temp_storage+24];
	setp.lt.f64 	%p159, %fd272, %fd273;
	selp.f64 	%fd274, %fd273, %fd272, %p159;
	ld.shared.f64 	%fd275, [_ZZN3cub18CUB_300001_SM_10006detail6reduce18DeviceReduceKernelINS2_10policy_hubIdy11max_functorIdEE10Policy1000EN6thrust24THRUST_300001_SM_1000_NS6detail15normal_iteratorINSA_10device_ptrIdEEEEyS6_dN4cuda3std3__410__identityEEEvT0_PT3_T1_NS0_13GridEvenShareISN_EET2_T4_E12temp_storage+32];
	setp.lt.f64 	%p160, %fd274, %fd275;
	selp.f64 	%fd276, %fd275, %fd274, %p160;
	ld.shared.f64 	%fd277, [_ZZN3cub18CUB_300001_SM_10006detail6reduce18DeviceReduceKernelINS2_10policy_hubIdy11max_functorIdEE10Policy1000EN6thrust24THRUST_300001_SM_1000_NS6detail15normal_iteratorINSA_10device_ptrIdEEEEyS6_dN4cuda3std3__410__identityEEEvT0_PT3_T1_NS0_13GridEvenShareISN_EET2_T4_E12temp_storage+40];
	setp.lt.f64 	%p161, %fd276, %fd277;
	selp.f64 	%fd278, %fd277, %fd276, %p161;
	ld.shared.f64 	%fd279, [_ZZN3cub18CUB_300001_SM_10006detail6reduce18DeviceReduceKernelINS2_10policy_hubIdy11max_functorIdEE10Policy1000EN6thrust24THRUST_300001_SM_1000_NS6detail15normal_iteratorINSA_10device_ptrIdEEEEyS6_dN4cuda3std3__410__identityEEEvT0_PT3_T1_NS0_13GridEvenShareISN_EET2_T4_E12temp_storage+48];
	setp.lt.f64 	%p162, %fd278, %fd279;
	selp.f64 	%fd280, %fd279, %fd278, %p162;
	ld.shared.f64 	%fd281, [_ZZN3cub18CUB_300001_SM_10006detail6reduce18DeviceReduceKernelINS2_10policy_hubIdy11max_functorIdEE10Policy1000EN6thrust24THRUST_300001_SM_1000_NS6detail15normal_iteratorINSA_10device_ptrIdEEEEyS6_dN4cuda3std3__410__identityEEEvT0_PT3_T1_NS0_13GridEvenShareISN_EET2_T4_E12temp_storage+56];
	setp.lt.f64 	%p163, %fd280, %fd281;
	selp.f64 	%fd282, %fd281, %fd280, %p163;
	ld.shared.f64 	%fd283, [_ZZN3cub18CUB_300001_SM_10006detail6reduce18DeviceReduceKernelINS2_10policy_hubIdy11max_functorIdEE10Policy1000EN6thrust24THRUST_300001_SM_1000_NS6detail15normal_iteratorINSA_10device_ptrIdEEEEyS6_dN4cuda3std3__410__identityEEEvT0_PT3_T1_NS0_13GridEvenShareISN_EET2_T4_E12temp_storage+64];
	setp.lt.f64 	%p164, %fd282, %fd283;
	selp.f64 	%fd304, %fd283, %fd282, %p164;
	bra.uni 	$L__BB23_46;
$L__BB23_21:
	// begin inline asm
	mov.u32 %r146, %laneid;
	// end inline asm
	and.b32  	%r197, %r5, 992;
	add.s32 	%r198, %r197, 32;
	setp.gt.s32 	%p119, %r198, %r4;
	not.b32 	%r199, %r197;
	add.s32 	%r200, %r4, %r199;
	selp.b32 	%r195, %r200, 31, %p119;
	mov.b64 	%rd78, %fd293;
	mov.b64 	{%r148, %r153}, %rd78;
	mov.b32 	%r154, 1;
	mov.b32 	%r196, -1;
	// begin inline asm
	shfl.sync.down.b32 %r147, %r148, %r154, %r195, %r196;
	// end inline asm
	// begin inline asm
	shfl.sync.down.b32 %r152, %r153, %r154, %r195, %r196;
	// end inline asm
	mov.b64 	%rd79, {%r147, %r152};
	mov.b64 	%fd211, %rd79;
	setp.lt.s32 	%p120, %r146, %r195;
	setp.lt.f64 	%p121, %fd293, %fd211;
	selp.f64 	%fd212, %fd211, %fd293, %p121;
	selp.f64 	%fd213, %fd212, %fd293, %p120;
	mov.b64 	%rd80, %fd213;
	mov.b64 	{%r158, %r163}, %rd80;
	mov.b32 	%r164, 2;
	// begin inline asm
	shfl.sync.down.b32 %r157, %r158, %r164, %r195, %r196;
	// end inline asm
	// begin inline asm
	shfl.sync.down.b32 %r162, %r163, %r164, %r195, %r196;
	// end inline asm
	mov.b64 	%rd81, {%r157, %r162};
	mov.b64 	%fd214, %rd81;
	add.s32 	%r201, %r146, 2;
	setp.gt.s32 	%p122, %r201, %r195;
	setp.lt.f64 	%p123, %fd213, %fd214;
	selp.f64 	%fd215, %fd214, %fd213, %p123;
	selp.f64 	%fd216, %fd213, %fd215, %p122;
	mov.b64 	%rd82, %fd216;
	mov.b64 	{%r168, %r173}, %rd82;
	mov.b32 	%r174, 4;
	// begin inline asm
	shfl.sync.down.b32 %r167, %r168, %r174, %r195, %r196;
	// end inline asm
	// begin inline asm
	shfl.sync.down.b32 %r172, %r173, %r174, %r195, %r196;
	// end inline asm
	mov.b64 	%rd83, {%r167, %r172};
	mov.b64 	%fd217, %rd83;
	add.s32 	%r202, %r146, 4;
	setp.gt.s32 	%p124, %r202, %r195;
	setp.lt.f64 	%p125, %fd216, %fd217;
	selp.f64 	%fd218, %fd217, %fd216, %p125;
	selp.f64 	%fd219, %fd216, %fd218, %p124;
	mov.b64 	%rd84, %fd219;
	mov.b64 	{%r178, %r183}, %rd84;
	mov.b32 	%r184, 8;
	// begin inline asm
	shfl.sync.down.b32 %r177, %r178, %r184, %r195, %r196;
	// end inline asm
	// begin inline asm
	shfl.sync.down.b32 %r182, %r183, %r184, %r195, %r196;
	// end inline asm
	mov.b64 	%rd85, {%r177, %r182};
	mov.b64 	%fd220, %rd85;
	add.s32 	%r203, %r146, 8;
	setp.gt.s32 	%p126, %r203, %r195;
	setp.lt.f64 	%p127, %fd219, %fd220;
	selp.f64 	%fd221, %fd220, %fd219, %p127;
	selp.f64 	%fd222, %fd219, %fd221, %p126;
	mov.b64 	%rd86, %fd222;
	mov.b64 	{%r188, %r193}, %rd86;
	mov.b32 	%r194, 16;
	// begin inline asm
	shfl.sync.down.b32 %r187, %r188, %r194, %r195, %r196;
	// end inline asm
	// begin inline asm
	shfl.sync.down.b32 %r192, %r193, %r194, %r195, %r196;
	// end inline asm
	mov.b64 	%rd87, {%r187, %r192};
	mov.b64 	%fd223, %rd87;
	add.s32 	%r204, %r146, 16;
	setp.gt.s32 	%p128, %r204, %r195;
	setp.lt.f64 	%p129, %fd222, %fd223;
	selp.f64 	%fd224, %fd223, %fd222, %p129;
	selp.f64 	%fd304, %fd222, %fd224, %p128;
	setp.ne.s32 	%p130, %r146, 0;
	@%p130 bra 	$L__BB23_23;
	shr.u32 	%r205, %r5, 2;
	and.b32  	%r206, %r205, 248;
	mov.u32 	%r207, _ZZN3cub18CUB_300001_SM_10006detail6reduce18DeviceReduceKernelINS2_10policy_hubIdy11max_functorIdEE10Policy1000EN6thrust24THRUST_300001_SM_1000_NS6detail15normal_iteratorINSA_10device_ptrIdEEEEyS6_dN4cuda3std3__410__identityEEEvT0_PT3_T1_NS0_13GridEvenShareISN_EET2_T4_E12temp_storage;
	add.s32 	%r208, %r207, %r206;
	st.shared.f64 	[%r208+8], %fd304;
$L__BB23_23:
	bar.sync 	0;
	setp.ne.s32 	%p131, %r5, 0;
	@%p131 bra 	$L__BB23_46;
	setp.gt.s32 	%p132, %r4, 32;
	ld.shared.f64 	%fd225, [_ZZN3cub18CUB_300001_SM_10006detail6reduce18DeviceReduceKernelINS2_10policy_hubIdy11max_functorIdEE10Policy1000EN6thrust24THRUST_300001_SM_1000_NS6detail15normal_iteratorINSA_10device_ptrIdEEEEyS6_dN4cuda3std3__410__identityEEEvT0_PT3_T1_NS0_13GridEvenShareISN_EET2_T4_E12temp_storage+16];
	setp.lt.f64 	%p133, %fd304, %fd225;
	selp.f64 	%fd227, %fd225, %fd304, %p133;
	selp.f64 	%fd228, %fd227, %fd304, %p132;
	setp.gt.s32 	%p134, %r4, 64;
	ld.shared.f64 	%fd230, [_ZZN3cub18CUB_300001_SM_10006detail6reduce18DeviceReduceKernelINS2_10policy_hubIdy11max_functorIdEE10Policy1000EN6thrust24THRUST_300001_SM_1000_NS6detail15normal_iteratorINSA_10device_ptrIdEEEEyS6_dN4cuda3std3__410__identityEEEvT0_PT3_T1_NS0_13GridEvenShareISN_EET2_T4_E12temp_storage+24];
	setp.lt.f64 	%p135, %fd228, %fd230;
	selp.f64 	%fd232, %fd230, %fd228, %p135;
	selp.f64 	%fd233, %fd232, %fd228, %p134;
	setp.gt.s32 	%p136, %r4, 96;
	ld.shared.f64 	%fd235, [_ZZN3cub18CUB_300001_SM_10006detail6reduce18DeviceReduceKernelINS2_10policy_hubIdy11max_functorIdEE10Policy1000EN6thrust24THRUST_300001_SM_1000_NS6detail15normal_iteratorINSA_10device_ptrIdEEEEyS6_dN4cuda3std3__410__identityEEEvT0_PT3_T1_NS0_13GridEvenShareISN_EET2_T4_E12temp_storage+32];
	setp.lt.f64 	%p137, %fd233, %fd235;
	selp.f64 	%fd237, %fd235, %fd233, %p137;
	selp.f64 	%fd238, %fd237, %fd233, %p136;
	setp.gt.s32 	%p138, %r4, 128;
	ld.shared.f64 	%fd240, [_ZZN3cub18CUB_300001_SM_10006detail6reduce18DeviceReduceKernelINS2_10policy_hubIdy11max_functorIdEE10Policy1000EN6thrust24THRUST_300001_SM_1000_NS6detail15normal_iteratorINSA_10device_ptrIdEEEEyS6_dN4cuda3std3__410__identityEEEvT0_PT3_T1_NS0_13GridEvenShareISN_EET2_T4_E12temp_storage+40];
	setp.lt.f64 	%p139, %fd238, %fd240;
	selp.f64 	%fd242, %fd240, %fd238, %p139;
	selp.f64 	%fd243, %fd242, %fd238, %p138;
	setp.gt.s32 	%p140, %r4, 160;
	ld.shared.f64 	%fd245, [_ZZN3cub18CUB_300001_SM_10006detail6reduce18DeviceReduceKernelINS2_10policy_hubIdy11max_functorIdEE10Policy1000EN6thrust24THRUST_300001_SM_1000_NS6detail15normal_iteratorINSA_10device_ptrIdEEEEyS6_dN4cuda3std3__410__identityEEEvT0_PT3_T1_NS0_13GridEvenShareISN_EET2_T4_E12temp_storage+48];
	setp.lt.f64 	%p141, %fd243, %fd245;
	selp.f64 	%fd247, %fd245, %fd243, %p141;
	selp.f64 	%fd248, %fd247, %fd243, %p140;
	setp.gt.s32 	%p142, %r4, 192;
	ld.shared.f64 	%fd250, [_ZZN3cub18CUB_300001_SM_10006detail6reduce18DeviceReduceKernelINS2_10policy_hubIdy11max_functorIdEE10Policy1000EN6thrust24THRUST_300001_SM_1000_NS6detail15normal_iteratorINSA_10device_ptrIdEEEEyS6_dN4cuda3std3__410__identityEEEvT0_PT3_T1_NS0_13GridEvenShareISN_EET2_T4_E12temp_storage+56];
	setp.lt.f64 	%p143, %fd248, %fd250;
	selp.f64 	%fd252, %fd250, %fd248, %p143;
	selp.f64 	%fd253, %fd252, %fd248, %p142;
	setp.gt.s32 	%p144, %r4, 224;
	ld.shared.f64 	%fd255, [_ZZN3cub18CUB_300001_SM_10006detail6reduce18DeviceReduceKernelINS2_10policy_hubIdy11max_functorIdEE10Policy1000EN6thrust24THRUST_300001_SM_1000_NS6detail15normal_iteratorINSA_10device_ptrIdEEEEyS6_dN4cuda3std3__410__identityEEEvT0_PT3_T1_NS0_13GridEvenShareISN_EET2_T4_E12temp_storage+64];
	setp.lt.f64 	%p145, %fd253, %fd255;
	selp.f64 	%fd257, %fd255, %fd253, %p145;
	selp.f64 	%fd304, %fd257, %fd253, %p144;
	bra.uni 	$L__BB23_46;
$L__BB23_25:
	cvt.u32.u64 	%r52, %rd4;
	mov.u32 	%r27, %tid.x;
	add.s32 	%r53, %r27, %r52;
	mul.wide.u32 	%rd26, %r53, 8;
	add.s64 	%rd27, %rd2, %rd26;
	ld.global.f64 	%fd41, [%rd27];
	ld.global.f64 	%fd42, [%rd27+2048];
	ld.global.f64 	%fd43, [%rd27+4096];
	ld.global.f64 	%fd44, [%rd27+6144];
	ld.global.f64 	%fd45, [%rd27+8192];
	ld.global.f64 	%fd46, [%rd27+10240];
	ld.global.f64 	%fd47, [%rd27+12288];
	ld.global.f64 	%fd48, [%rd27+14336];
	setp.lt.f64 	%p2, %fd41, %fd42;
	selp.f64 	%fd49, %fd42, %fd41, %p2;
	setp.lt.f64 	%p3, %fd49, %fd43;
	selp.f64 	%fd50, %fd43, %fd49, %p3;
	setp.lt.f64 	%p4, %fd50, %fd44;
	selp.f64 	%fd51, %fd44, %fd50, %p4;
	setp.lt.f64 	%p5, %fd51, %fd45;
	selp.f64 	%fd52, %fd45, %fd51, %p5;
	setp.lt.f64 	%p6, %fd52, %fd46;
	selp.f64 	%fd53, %fd46, %fd52, %p6;
	setp.lt.f64 	%p7, %fd53, %fd47;
	selp.f64 	%fd54, %fd47, %fd53, %p7;
	setp.lt.f64 	%p8, %fd54, %fd48;
	selp.f64 	%fd303, %fd48, %fd54, %p8;
	setp.lt.u64 	%p9, %rd5, %rd3;
	@%p9 bra 	$L__BB23_42;
	cvt.u32.u64 	%r55, %rd3;
	cvt.u64.u32 	%rd28, %r27;
	add.s64 	%rd104, %rd4, %rd3;
	cvt.u32.u64 	%r28, %rd1;
	not.b32 	%r57, %r27;
	add.s32 	%r58, %r57, %r28;
	sub.s32 	%r59, %r58, %r55;
	sub.s32 	%r273, %r59, %r52;
	add.s64 	%rd29, %rd104, %rd28;
	shl.b64 	%rd30, %rd29, 3;
	add.s64 	%rd31, %rd30, %rd2;
	add.s64 	%rd103, %rd31, 16384;
	mov.b32 	%r274, 0;
	mov.u64 	%rd105, %rd4;
$L__BB23_27:
	cvt.s64.s32 	%rd15, %r50;
	add.s64 	%rd105, %rd105, %rd15;
	add.s64 	%rd32, %rd1, -2048;
	setp.gt.u64 	%p10, %rd105, %rd32;
	@%p10 bra 	$L__BB23_29;
	shl.b32 	%r61, %r1, 11;
	cvt.s64.s32 	%rd33, %r61;
	cvt.u64.u32 	%rd34, %r27;
	add.s64 	%rd35, %rd105, %rd34;
	shl.b64 	%rd36, %rd35, 3;
	add.s64 	%rd37, %rd2, %rd36;
	ld.global.f64 	%fd55, [%rd37];
	ld.global.f64 	%fd56, [%rd37+2048];
	ld.global.f64 	%fd57, [%rd37+4096];
	ld.global.f64 	%fd58, [%rd37+6144];
	ld.global.f64 	%fd59, [%rd37+8192];
	ld.global.f64 	%fd60, [%rd37+10240];
	ld.global.f64 	%fd61, [%rd37+12288];
	ld.global.f64 	%fd62, [%rd37+14336];
	setp.lt.f64 	%p11, %fd303, %fd55;
	selp.f64 	%fd63, %fd55, %fd303, %p11;
	setp.lt.f64 	%p12, %fd63, %fd56;
	selp.f64 	%fd64, %fd56, %fd63, %p12;
	setp.lt.f64 	%p13, %fd64, %fd57;
	selp.f64 	%fd65, %fd57, %fd64, %p13;
	setp.lt.f64 	%p14, %fd65, %fd58;
	selp.f64 	%fd66, %fd58, %fd65, %p14;
	setp.lt.f64 	%p15, %fd66, %fd59;
	selp.f64 	%fd67, %fd59, %fd66, %p15;
	setp.lt.f64 	%p16, %fd67, %fd60;
	selp.f64 	%fd68, %fd60, %fd67, %p16;
	setp.lt.f64 	%p17, %fd68, %fd61;
	selp.f64 	%fd69, %fd61, %fd68, %p17;
	setp.lt.f64 	%p18, %fd69, %fd62;
	selp.f64 	%fd303, %fd62, %fd69, %p18;
	sub.s64 	%rd38, %rd1, %rd105;
	setp.lt.u64 	%p19, %rd38, %rd33;
	add.s32 	%r274, %r274, 1;
	add.s64 	%rd104, %rd104, %rd33;
	sub.s32 	%r273, %r273, %r61;
	mul.wide.s32 	%rd39, %r61, 8;
	add.s64 	%rd103, %rd103, %rd39;
	@%p19 bra 	$L__BB23_42;
	bra.uni 	$L__BB23_27;
$L__BB23_29:
	setp.le.u64 	%p20, %rd1, %rd105;
	cvt.u32.u64 	%r62, %rd105;
	cvt.u32.u64 	%r63, %rd1;
	sub.s32 	%r64, %r63, %r62;
	setp.ge.s32 	%p21, %r27, %r64;
	or.pred  	%p22, %p20, %p21;
	@%p22 bra 	$L__BB23_42;
	cvt.u32.u64 	%r66, %rd15;
	cvt.u32.u64 	%r67, %rd4;
	not.b32 	%r68, %r27;
	add.s32 	%r69, %r68, %r28;
	add.s32 	%r70, %r66, %r67;
	sub.s32 	%r71, %r69, %r70;
	mul.lo.s32 	%r72, %r1, %r274;
	shl.b32 	%r73, %r72, 11;
	sub.s32 	%r74, %r71, %r73;
	shr.u32 	%r75, %r74, 8;
	add.s32 	%r34, %r75, 1;
	and.b32  	%r35, %r34, 15;
	setp.lt.u32 	%p23, %r74, 3840;
	mov.u32 	%r277, %r27;
	@%p23 bra 	$L__BB23_33;
	shr.u32 	%r76, %r273, 8;
	add.s32 	%r77, %r76, 1;
	and.b32  	%r78, %r77, 33554416;
	neg.s32 	%r275, %r78;
	mov.u32 	%r277, %r27;
$L__BB23_32:
	.pragma "nounroll";
	ld.global.f64 	%fd71, [%rd103+-16384];
	setp.lt.f64 	%p24, %fd303, %fd71;
	selp.f64 	%fd72, %fd71, %fd303, %p24;
	ld.global.f64 	%fd73, [%rd103+-14336];
	setp.lt.f64 	%p25, %fd72, %fd73;
	selp.f64 	%fd74, %fd73, %fd72, %p25;
	ld.global.f64 	%fd75, [%rd103+-12288];
	setp.lt.f64 	%p26, %fd74, %fd75;
	selp.f64 	%fd76, %fd75, %fd74, %p26;
	ld.global.f64 	%fd77, [%rd103+-10240];
	setp.lt.f64 	%p27, %fd76, %fd77;
	selp.f64 	%fd78, %fd77, %fd76, %p27;
	ld.global.f64 	%fd79, [%rd103+-8192];
	setp.lt.f64 	%p28, %fd78, %fd79;
	selp.f64 	%fd80, %fd79, %fd78, %p28;
	ld.global.f64 	%fd81, [%rd103+-6144];
	setp.lt.f64 	%p29, %fd80, %fd81;
	selp.f64 	%fd82, %fd81, %fd80, %p29;
	ld.global.f64 	%fd83, [%rd103+-4096];
	setp.lt.f64 	%p30, %fd82, %fd83;
	selp.f64 	%fd84, %fd83, %fd82, %p30;
	ld.global.f64 	%fd85, [%rd103+-2048];
	setp.lt.f64 	%p31, %fd84, %fd85;
	selp.f64 	%fd86, %fd85, %fd84, %p31;
	ld.global.f64 	%fd87, [%rd103];
	setp.lt.f64 	%p32, %fd86, %fd87;
	selp.f64 	%fd88, %fd87, %fd86, %p32;
	ld.global.f64 	%fd89, [%rd103+2048];
	setp.lt.f64 	%p33, %fd88, %fd89;
	selp.f64 	%fd90, %fd89, %fd88, %p33;
	ld.global.f64 	%fd91, [%rd103+4096];
	setp.lt.f64 	%p34, %fd90, %fd91;
	selp.f64 	%fd92, %fd91, %fd90, %p34;
	ld.global.f64 	%fd93, [%rd103+6144];
	setp.lt.f64 	%p35, %fd92, %fd93;
	selp.f64 	%fd94, %fd93, %fd92, %p35;
	ld.global.f64 	%fd95, [%rd103+8192];
	setp.lt.f64 	%p36, %fd94, %fd95;
	selp.f64 	%fd96, %fd95, %fd94, %p36;
	ld.global.f64 	%fd97, [%rd103+10240];
	setp.lt.f64 	%p37, %fd96, %fd97;
	selp.f64 	%fd98, %fd97, %fd96, %p37;
	ld.global.f64 	%fd99, [%rd103+12288];
	setp.lt.f64 	%p38, %fd98, %fd99;
	selp.f64 	%fd100, %fd99, %fd98, %p38;
	ld.global.f64 	%fd101, [%rd103+14336];
	setp.lt.f64 	%p39, %fd100, %fd101;
	selp.f64 	%fd303, %fd101, %fd100, %p39;
	add.s32 	%r277, %r277, 4096;
	add.s32 	%r275, %r275, 16;
	add.s64 	%rd103, %rd103, 32768;
	setp.ne.s32 	%p40, %r275, 0;
	@%p40 bra 	$L__BB23_32;
$L__BB23_33:
	setp.eq.s32 	%p41, %r35, 0;
	@%p41 bra 	$L__BB23_42;
	and.b32  	%r42, %r34, 7;
	setp.lt.u32 	%p42, %r35, 8;
	@%p42 bra 	$L__BB23_36;
	cvt.u64.u32 	%rd40, %r277;
	add.s64 	%rd41, %rd105, %rd40;
	shl.b64 	%rd42, %rd41, 3;
	add.s64 	%rd43, %rd2, %rd42;
	ld.global.f64 	%fd103, [%rd43];
	setp.lt.f64 	%p43, %fd303, %fd103;
	selp.f64 	%fd104, %fd103, %fd303, %p43;
	ld.global.f64 	%fd105, [%rd43+2048];
	setp.lt.f64 	%p44, %fd104, %fd105;
	selp.f64 	%fd106, %fd105, %fd104, %p44;
	ld.global.f64 	%fd107, [%rd43+4096];
	setp.lt.f64 	%p45, %fd106, %fd107;
	selp.f64 	%fd108, %fd107, %fd106, %p45;
	ld.global.f64 	%fd109, [%rd43+6144];
	setp.lt.f64 	%p46, %fd108, %fd109;
	selp.f64 	%fd110, %fd109, %fd108, %p46;
	ld.global.f64 	%fd111, [%rd43+8192];
	setp.lt.f64 	%p47, %fd110, %fd111;
	selp.f64 	%fd112, %fd111, %fd110, %p47;
	ld.global.f64 	%fd113, [%rd43+10240];
	setp.lt.f64 	%p48, %fd112, %fd113;
	selp.f64 	%fd114, %fd113, %fd112, %p48;
	ld.global.f64 	%fd115, [%rd43+12288];
	setp.lt.f64 	%p49, %fd114, %fd115;
	selp.f64 	%fd116, %fd115, %fd114, %p49;
	ld.global.f64 	%fd117, [%rd43+14336];
	setp.lt.f64 	%p50, %fd116, %fd117;
	selp.f64 	%fd303, %fd117, %fd116, %p50;
	add.s32 	%r277, %r277, 2048;
$L__BB23_36:
	setp.eq.s32 	%p51, %r42, 0;
	@%p51 bra 	$L__BB23_42;
	setp.lt.u32 	%p52, %r42, 4;
	@%p52 bra 	$L__BB23_39;
	cvt.u64.u32 	%rd44, %r277;
	add.s64 	%rd45, %rd105, %rd44;
	shl.b64 	%rd46, %rd45, 3;
	add.s64 	%rd47, %rd2, %rd46;
	ld.global.f64 	%fd119, [%rd47];
	setp.lt.f64 	%p53, %fd303, %fd119;
	selp.f64 	%fd120, %fd119, %fd303, %p53;
	ld.global.f64 	%fd121, [%rd47+2048];
	setp.lt.f64 	%p54, %fd120, %fd121;
	selp.f64 	%fd122, %fd121, %fd120, %p54;
	ld.global.f64 	%fd123, [%rd47+4096];
	setp.lt.f64 	%p55, %fd122, %fd123;
	selp.f64 	%fd124, %fd123, %fd122, %p55;
	ld.global.f64 	%fd125, [%rd47+6144];
	setp.lt.f64 	%p56, %fd124, %fd125;
	selp.f64 	%fd303, %fd125, %fd124, %p56;
	add.s32 	%r277, %r277, 1024;
$L__BB23_39:
	and.b32  	%r79, %r34, 3;
	setp.eq.s32 	%p57, %r79, 0;
	@%p57 bra 	$L__BB23_42;
	cvt.u64.u32 	%rd48, %r277;
	add.s64 	%rd49, %rd48, %rd104;
	shl.b64 	%rd50, %rd49, 3;
	add.s64 	%rd107, %rd2, %rd50;
	cvt.u16.u32 	%rs1, %r273;
	shr.u16 	%rs2, %rs1, 8;
	add.s16 	%rs3, %rs2, 1;
	cvt.u32.u16 	%r80, %rs3;
	and.b32  	%r81, %r80, 3;
	neg.s32 	%r280, %r81;
$L__BB23_41:
	.pragma "nounroll";
	ld.global.f64 	%fd126, [%rd107];
	setp.lt.f64 	%p58, %fd303, %fd126;
	selp.f64 	%fd303, %fd126, %fd303, %p58;
	add.s64 	%rd107, %rd107, 2048;
	add.s32 	%r280, %r280, 1;
	setp.ne.s32 	%p59, %r280, 0;
	@%p59 bra 	$L__BB23_41;
$L__BB23_42:
	// begin inline asm
	mov.u32 %r82, %laneid;
	// end inline asm
	mov.b64 	%rd51, %fd303;
	mov.b64 	{%r84, %r89}, %rd51;
	mov.b32 	%r90, 1;
	mov.b32 	%r131, 31;
	mov.b32 	%r132, -1;
	// begin inline asm
	shfl.sync.down.b32 %r83, %r84, %r90, %r131, %r132;
	// end inline asm
	// begin inline asm
	shfl.sync.down.b32 %r88, %r89, %r90, %r131, %r132;
	// end inline asm
	mov.b64 	%rd52, {%r83, %r88};
	mov.b64 	%fd127, %rd52;
	setp.gt.s32 	%p60, %r82, 30;
	setp.lt.f64 	%p61, %fd303, %fd127;
	selp.f64 	%fd128, %fd127, %fd303, %p61;
	selp.f64 	%fd129, %fd303, %fd128, %p60;
	mov.b64 	%rd53, %fd129;
	mov.b64 	{%r94, %r99}, %rd53;
	mov.b32 	%r100, 2;
	// begin inline asm
	shfl.sync.down.b32 %r93, %r94, %r100, %r131, %r132;
	// end inline asm
	// begin inline asm
	shfl.sync.down.b32 %r98, %r99, %r100, %r131, %r132;
	// end inline asm
	mov.b64 	%rd54, {%r93, %r98};
	mov.b64 	%fd130, %rd54;
	setp.gt.s32 	%p62, %r82, 29;
	setp.lt.f64 	%p63, %fd129, %fd130;
	selp.f64 	%fd131, %fd130, %fd129, %p63;
	selp.f64 	%fd132, %fd129, %fd131, %p62;
	mov.b64 	%rd55, %fd132;
	mov.b64 	{%r104, %r109}, %rd55;
	mov.b32 	%r110, 4;
	// begin inline asm
	shfl.sync.down.b32 %r103, %r104, %r110, %r131, %r132;
	// end inline asm
	// begin inline asm
	shfl.sync.down.b32 %r108, %r109, %r110, %r131, %r132;
	// end inline asm
	mov.b64 	%rd56, {%r103, %r108};
	mov.b64 	%fd133, %rd56;
	setp.gt.s32 	%p64, %r82, 27;
	setp.lt.f64 	%p65, %fd132, %fd133;
	selp.f64 	%fd134, %fd133, %fd132, %p65;
	selp.f64 	%fd135, %fd132, %fd134, %p64;
	mov.b64 	%rd57, %fd135;
	mov.b64 	{%r114, %r119}, %rd57;
	mov.b32 	%r120, 8;
	// begin inline asm
	shfl.sync.down.b32 %r113, %r114, %r120, %r131, %r132;
	// end inline asm
	// begin inline asm
	shfl.sync.down.b32 %r118, %r119, %r120, %r131, %r132;
	// end inline asm
	mov.b64 	%rd58, {%r113, %r118};
	mov.b64 	%fd136, %rd58;
	setp.gt.s32 	%p66, %r82, 23;
	setp.lt.f64 	%p67, %fd135, %fd136;
	selp.f64 	%fd137, %fd136, %fd135, %p67;
	selp.f64 	%fd138, %fd135, %fd137, %p66;
	mov.b64 	%rd59, %fd138;
	mov.b64 	{%r124, %r129}, %rd59;
	mov.b32 	%r130, 16;
	// begin inline asm
	shfl.sync.down.b32 %r123, %r124, %r130, %r131, %r132;
	// end inline asm
	// begin inline asm
	shfl.sync.down.b32 %r128, %r129, %r130, %r131, %r132;
	// end inline asm
	mov.b64 	%rd60, {%r123, %r128};
	mov.b64 	%fd139, %rd60;
	setp.gt.s32 	%p68, %r82, 15;
	setp.lt.f64 	%p69, %fd138, %fd139;
	selp.f64 	%fd37, %fd139, %fd138, %p69;
	selp.f64 	%fd304, %fd138, %fd37, %p68;
	setp.ne.s32 	%p70, %r82, 0;
	@%p70 bra 	$L__BB23_44;
	shr.u32 	%r133, %r27, 2;
	and.b32  	%r134, %r133, 248;
	mov.u32 	%r135, _ZZN3cub18CUB_300001_SM_10006detail6reduce18DeviceReduceKernelINS2_10policy_hubIdy11max_functorIdEE10Policy1000EN6thrust24THRUST_300001_SM_1000_NS6detail15normal_iteratorINSA_10device_ptrIdEEEEyS6_dN4cuda3std3__410__identityEEEvT0_PT3_T1_NS0_13GridEvenShareISN_EET2_T4_E12temp_storage;
	add.s32 	%r136, %r135, %r134;
	st.shared.f64 	[%r136+8], %fd37;
$L__BB23_44:
	bar.sync 	0;
	setp.ne.s32 	%p71, %r27, 0;
	@%p71 bra 	$L__BB23_46;
	ld.shared.f64 	%fd140, [_ZZN3cub18CUB_300001_SM_10006detail6reduce18DeviceReduceKernelINS2_10policy_hubIdy11max_functorIdEE10Policy1000EN6thrust24THRUST_300001_SM_1000_NS6detail15normal_iteratorINSA_10device_ptrIdEEEEyS6_dN4cuda3std3__410__identityEEEvT0_PT3_T1_NS0_13GridEvenShareISN_EET2_T4_E12temp_storage+16];
	setp.lt.f64 	%p72, %fd304, %fd140;
	selp.f64 	%fd141, %fd140, %fd304, %p72;
	ld.shared.f64 	%fd142, [_ZZN3cub18CUB_300001_SM_10006detail6reduce18DeviceReduceKernelINS2_10policy_hubIdy11max_functorIdEE10Policy1000EN6thrust24THRUST_300001_SM_1000_NS6detail15normal_iteratorINSA_10device_ptrIdEEEEyS6_dN4cuda3std3__410__identityEEEvT0_PT3_T1_NS0_13GridEvenShareISN_EET2_T4_E12temp_storage+24];
	setp.lt.f64 	%p73, %fd141, %fd142;
	selp.f64 	%fd143, %fd142, %fd141, %p73;
	ld.shared.f64 	%fd144, [_ZZN3cub18CUB_300001_SM_10006detail6reduce18DeviceReduceKernelINS2_10policy_hubIdy11max_functorIdEE10Policy1000EN6thrust24THRUST_300001_SM_1000_NS6detail15normal_iteratorINSA_10device_ptrIdEEEEyS6_dN4cuda3std3__410__identityEEEvT0_PT3_T1_NS0_13GridEvenShareISN_EET2_T4_E12temp_storage+32];
	setp.lt.f64 	%p74, %fd143, %fd144;
	selp.f64 	%fd145, %fd144, %fd143, %p74;
	ld.shared.f64 	%fd146, [_ZZN3cub18CUB_300001_SM_10006detail6reduce18DeviceReduceKernelINS2_10policy_hubIdy11max_functorIdEE10Policy1000EN6thrust24THRUST_300001_SM_1000_NS6detail15normal_iteratorINSA_10device_ptrIdEEEEyS6_dN4cuda3std3__410__identityEEEvT0_PT3_T1_NS0_13GridEvenShareISN_EET2_T4_E12temp_storage+40];
	setp.lt.f64 	%p75, %fd145, %fd146;
	selp.f64 	%fd147, %fd146, %fd145, %p75;
	ld.shared.f64 	%fd148, [_ZZN3cub18CUB_300001_SM_10006detail6reduce18DeviceReduceKernelINS2_10policy_hubIdy11max_functorIdEE10Policy1000EN6thrust24THRUST_300001_SM_1000_NS6detail15normal_iteratorINSA_10device_ptrIdEEEEyS6_dN4cuda3std3__410__identityEEEvT0_PT3_T1_NS0_13GridEvenShareISN_EET2_T4_E12temp_storage+48];
	setp.lt.f64 	%p76, %fd147, %fd148;
	selp.f64 	%fd149, %fd148, %fd147, %p76;
	ld.shared.f64 	%fd150, [_ZZN3cub18CUB_300001_SM_10006detail6reduce18DeviceReduceKernelINS2_10policy_hubIdy11max_functorIdEE10Policy1000EN6thrust24THRUST_300001_SM_1000_NS6detail15normal_iteratorINSA_10device_ptrIdEEEEyS6_dN4cuda3std3__410__identityEEEvT0_PT3_T1_NS0_13GridEvenShareISN_EET2_T4_E12temp_storage+56];
	setp.lt.f64 	%p77, %fd149, %fd150;
	selp.f64 	%fd151, %fd150, %fd149, %p77;
	ld.shared.f64 	%fd152, [_ZZN3cub18CUB_300001_SM_10006detail6reduce18DeviceReduceKernelINS2_10policy_hubIdy11max_functorIdEE10Policy1000EN6thrust24THRUST_300001_SM_1000_NS6detail15normal_iteratorINSA_10device_ptrIdEEEEyS6_dN4cuda3std3__410__identityEEEvT0_PT3_T1_NS0_13GridEvenShareISN_EET2_T4_E12temp_storage+64];
	setp.lt.f64 	%p78, %fd151, %fd152;
	selp.f64 	%fd304, %fd152, %fd151, %p78;
$L__BB23_46:
	mov.u32 	%r264, %tid.x;
	setp.ne.s32 	%p165, %r264, 0;
	@%p165 bra 	$L__BB23_48;
	ld.param.u64 	%rd101, [_ZN3cub18CUB_300001_SM_10006detail6reduce18DeviceReduceKernelINS2_10policy_hubIdy11max_functorIdEE10Policy1000EN6thrust24THRUST_300001_SM_1000_NS6detail15normal_iteratorINSA_10device_ptrIdEEEEyS6_dN4cuda3std3__410__identityEEEvT0_PT3_T1_NS0_13GridEvenShareISN_EET2_T4__param_1];
	cvta.to.global.u64 	%rd98, %rd101;
	mul.wide.u32 	%rd99, %r2, 8;
	add.s64 	%rd100, %rd98, %rd99;
	st.global.f64 	[%rd100], %fd304;
$L__BB23_48:
	ret;

}
	// .globl	_ZN3cub18CUB_300001_SM_10006detail6reduce28DeviceReduceSingleTileKernelINS2_10policy_hubIdy11max_functorIdEE10Policy1000EPdS9_iS6_ddN4cuda3std3__410__identityEEEvT0_T1_T2_T3_T4_T6_
.visible .entry _ZN3cub18CUB_300001_SM_10006detail6reduce28DeviceReduceSingleTileKernelINS2_10policy_hubIdy11max_functorIdEE10Policy1000EPdS9_iS6_ddN4cuda3std3__410__identityEEEvT0_T1_T2_T3_T4_T6_(
	.param .u64 .ptr .align 1 _ZN3cub18CUB_300001_SM_10006detail6reduce28DeviceReduceSingleTileKernelINS2_10policy_hubIdy11max_functorIdEE10Policy1000EPdS9_iS6_ddN4cuda3std3__410__identityEEEvT0_T1_T2_T3_T4_T6__param_0,
	.param .u64 .ptr .align 1 _ZN3cub18CUB_300001_SM_10006detail6reduce28DeviceReduceSingleTileKernelINS2_10policy_hubIdy11max_functorIdEE10Policy1000EPdS9_iS6_ddN4cuda3std3__410__identityEEEvT0_T1_T2_T3_T4_T6__param_1,
	.param .u32 _ZN3cub18CUB_300001_SM_10006detail6reduce28DeviceReduceSingleTileKernelINS2_10policy_hubIdy11max_functorIdEE10Policy1000EPdS9_iS6_ddN4cuda3std3__410__identityEEEvT0_T1_T2_T3_T4_T6__param_2,
	.param .align 1 .b8 _ZN3cub18CUB_300001_SM_10006detail6reduce28DeviceReduceSingleTileKernelINS2_10policy_hubIdy11max_functorIdEE10Policy1000EPdS9_iS6_ddN4cuda3std3__410__identityEEEvT0_T1_T2_T3_T4_T6__param_3[1],
	.param .f64 _ZN3cub18CUB_300001_SM_10006detail6reduce28DeviceReduceSingleTileKernelINS2_10policy_hubIdy11max_functorIdEE10Policy1000EPdS9_iS6_ddN4cuda3std3__410__identityEEEvT0_T1_T2_T3_T4_T6__param_4,
	.param .align 1 .b8 _ZN3cub18CUB_300001_SM_10006detail6reduce28DeviceReduceSingleTileKernelINS2_10policy_hubIdy11max_functorIdEE10Policy1000EPdS9_iS6_ddN4cuda3std3__410__identityEEEvT0_T1_T2_T3_T4_T6__param_5[1]
)
.maxntid 256
.minnctapersm 1
{
	.reg .pred 	%p<220>;
	.reg .b32 	%r<472>;
	.reg .b64 	%rd<206>;
	.reg .b64 	%fd<381>;
	// demoted variable
	.shared .align 8 .b8 _ZZN3cub18CUB_300001_SM_10006detail6reduce28DeviceReduceSingleTileKernelINS2_10policy_hubIdy11max_functorIdEE10Policy1000EPdS9_iS6_ddN4cuda3std3__410__identityEEEvT0_T1_T2_T3_T4_T6_E12temp_storage[80];
	ld.param.u64 	%rd15, [_ZN3cub18CUB_300001_SM_10006detail6reduce28DeviceReduceSingleTileKernelINS2_10policy_hubIdy11max_functorIdEE10Policy1000EPdS9_iS6_ddN4cuda3std3__410__identityEEEvT0_T1_T2_T3_T4_T6__param_0];
	ld.param.u64 	%rd16, [_ZN3cub18CUB_300001_SM_10006detail6reduce28DeviceReduceSingleTileKernelINS2_10policy_hubIdy11max_functorIdEE10Policy1000EPdS9_iS6_ddN4cuda3std3__410__identityEEEvT0_T1_T2_T3_T4_T6__param_1];
	ld.param.u32 	%r68, [_ZN3cub18CUB_300001_SM_10006detail6reduce28DeviceReduceSingleTileKernelINS2_10policy_hubIdy11max_functorIdEE10Policy1000EPdS9_iS6_ddN4cuda3std3__410__identityEEEvT0_T1_T2_T3_T4_T6__param_2];
	ld.param.f64 	%fd58, [_ZN3cub18CUB_300001_SM_10006detail6reduce28DeviceReduceSingleTileKernelINS2_10policy_hubIdy11max_functorIdEE10Policy1000EPdS9_iS6_ddN4cuda3std3__410__identityEEEvT0_T1_T2_T3_T4_T6__param_4];
	cvta.to.global.u64 	%rd1, %rd16;
	setp.ne.s32 	%p1, %r68, 0;
	@%p1 bra 	$L__BB24_3;
	mov.u32 	%r445, %tid.x;
	setp.ne.s32 	%p219, %r445, 0;
	@%p219 bra 	$L__BB24_74;
	st.global.f64 	[%rd1], %fd58;
	bra.uni 	$L__BB24_74;
$L__BB24_3:
	and.b64  	%rd17, %rd15, 31;
	setp.ne.s64 	%p2, %rd17, 0;
	@%p2 bra 	$L__BB24_38;
	setp.gt.s32 	%p110, %r68, 2047;
	@%p110 bra 	$L__BB24_22;
	mov.u32 	%r1, %tid.x;
	setp.ge.s32 	%p159, %r1, %r68;
	mov.f64 	%fd359, 0d0000000000000000;
	mov.u32 	%r449, %r1;
	@%p159 bra 	$L__BB24_7;
	mul.wide.u32 	%rd169, %r1, 8;
	add.s64 	%rd168, %rd15, %rd169;
	// begin inline asm
	ld.global.nc.u64 %rd167, [%rd168];
	// end inline asm
	mov.b64 	%fd359, %rd167;
	add.s32 	%r449, %r1, 256;
$L__BB24_7:
	setp.ge.s32 	%p160, %r449, %r68;
	@%p160 bra 	$L__BB24_13;
	not.b32 	%r321, %r449;
	add.s32 	%r4, %r68, %r321;
	and.b32  	%r322, %r4, 768;
	setp.eq.s32 	%p161, %r322, 768;
	@%p161 bra 	$L__BB24_11;
	mul.wide.u32 	%rd170, %r449, 8;
	add.s64 	%rd202, %rd15, %rd170;
	shr.u32 	%r323, %r4, 8;
	add.s32 	%r324, %r323, 1;
	and.b32  	%r325, %r324, 3;
	neg.s32 	%r447, %r325;
$L__BB24_10:
	.pragma "nounroll";
	// begin inline asm
	ld.global.nc.u64 %rd171, [%rd202];
	// end inline asm
	mov.b64 	%fd272, %rd171;
	setp.lt.f64 	%p162, %fd359, %fd272;
	selp.f64 	%fd359, %fd272, %fd359, %p162;
	add.s32 	%r449, %r449, 256;
	add.s64 	%rd202, %rd202, 2048;
	add.s32 	%r447, %r447, 1;
	setp.ne.s32 	%p163, %r447, 0;
	@%p163 bra 	$L__BB24_10;
$L__BB24_11:
	setp.lt.u32 	%p164, %r4, 768;
	@%p164 bra 	$L__BB24_13;
$L__BB24_12:
	mul.wide.s32 	%rd181, %r449, 8;
	add.s64 	%rd174, %rd15, %rd181;
	// begin inline asm
	ld.global.nc.u64 %rd173, [%rd174];
	// end inline asm
	mov.b64 	%fd273, %rd173;
	setp.lt.f64 	%p165, %fd359, %fd273;
	selp.f64 	%fd274, %fd273, %fd359, %p165;
	add.s64 	%rd176, %rd174, 2048;
	// begin inline asm
	ld.global.nc.u64 %rd175, [%rd176];
	// end inline asm
	mov.b64 	%fd275, %rd175;
	setp.lt.f64 	%p166, %fd274, %fd275;
	selp.f64 	%fd276, %fd275, %fd274, %p166;
	add.s64 	%rd178, %rd174, 4096;
	// begin inline asm
	ld.global.nc.u64 %rd177, [%rd178];
	// end inline asm
	mov.b64 	%fd277, %rd177;
	setp.lt.f64 	%p167, %fd276, %fd277;
	selp.f64 	%fd278, %fd277, %fd276, %p167;
	add.s64 	%rd180, %rd174, 6144;
	// begin inline asm
	ld.global.nc.u64 %rd179, [%rd180];
	// end inline asm
	mov.b64 	%fd279, %rd179;
	setp.lt.f64 	%p168, %fd278, %fd279;
	selp.f64 	%fd359, %fd279, %fd278, %p168;
	add.s32 	%r449, %r449, 1024;
	setp.lt.s32 	%p169, %r449, %r68;
	@%p169 bra 	$L__BB24_12;
$L__BB24_13:
	setp.lt.s32 	%p170, %r68, 256;
	@%p170 bra 	$L__BB24_18;
	// begin inline asm
	mov.u32 %r389, %laneid;
	// end inline asm
	mov.b64 	%rd192, %fd359;
	mov.b64 	{%r391, %r396}, %rd192;
	mov.b32 	%r397, 1;
	mov.b32 	%r438, 31;
	mov.b32 	%r439, -1;
	// begin inline asm
	shfl.sync.down.b32 %r390, %r391, %r397, %r438, %r439;
	// end inline asm
	// begin inline asm
	shfl.sync.down.b32 %r395, %r396, %r397, %r438, %r439;
	// end inline asm
	mov.b64 	%rd193, {%r390, %r395};
	mov.b64 	%fd327, %rd193;
	setp.gt.s32 	%p198, %r389, 30;
	setp.lt.f64 	%p199, %fd359, %fd327;
	selp.f64 	%fd328, %fd327, %fd359, %p199;
	selp.f64 	%fd329, %fd359, %fd328, %p198;
	mov.b64 	%rd194, %fd329;
	mov.b64 	{%r401, %r406}, %rd194;
	mov.b32 	%r407, 2;
	// begin inline asm
	shfl.sync.down.b32 %r400, %r401, %r407, %r438, %r439;
	// end inline asm
	// begin inline asm
	shfl.sync.down.b32 %r405, %r406, %r407, %r438, %r439;
	// end inline asm
	mov.b64 	%rd195, {%r400, %r405};
	mov.b64 	%fd330, %rd195;
	setp.gt.s32 	%p200, %r389, 29;
	setp.lt.f64 	%p201, %fd329, %fd330;
	selp.f64 	%fd331, %fd330, %fd329, %p201;
	selp.f64 	%fd332, %fd329, %fd331, %p200;
	mov.b64 	%rd196, %fd332;
	mov.b64 	{%r411, %r416}, %rd196;
	mov.b32 	%r417, 4;
	// begin inline asm
	shfl.sync.down.b32 %r410, %r411, %r417, %r438, %r439;
	// end inline asm
	// begin inline asm
	shfl.sync.down.b32 %r415, %r416, %r417, %r438, %r439;
	// end inline asm
	mov.b64 	%rd197, {%r410, %r415};
	mov.b64 	%fd333, %rd197;
	setp.gt.s32 	%p202, %r389, 27;
	setp.lt.f64 	%p203, %fd332, %fd333;
	selp.f64 	%fd334, %fd333, %fd332, %p203;
	selp.f64 	%fd335, %fd332, %fd334, %p202;
	mov.b64 	%rd198, %fd335;
	mov.b64 	{%r421, %r426}, %rd198;
	mov.b32 	%r427, 8;
	// begin inline asm
	shfl.sync.down.b32 %r420, %r421, %r427, %r438, %r439;
	// end inline asm
	// begin inline asm
	shfl.sync.down.b32 %r425, %r426, %r427, %r438, %r439;
	// end inline asm
	mov.b64 	%rd199, {%r420, %r425};
	mov.b64 	%fd336, %rd199;
	setp.gt.s32 	%p204, %r389, 23;
	setp.lt.f64 	%p205, %fd335, %fd336;
	selp.f64 	%fd337, %fd336, %fd335, %p205;
	selp.f64 	%fd338, %fd335, %fd337, %p204;
	mov.b64 	%rd200, %fd338;
	mov.b64 	{%r431, %r436}, %rd200;
	mov.b32 	%r437, 16;
	// begin inline asm
	shfl.sync.down.b32 %r430, %r431, %r437, %r438, %r439;
	// end inline asm
	// begin inline asm
	shfl.sync.down.b32 %r435, %r436, %r437, %r438, %r439;
	// end inline asm
	mov.b64 	%rd201, {%r430, %r435};
	mov.b64 	%fd339, %rd201;
	setp.gt.s32 	%p206, %r389, 15;
	setp.lt.f64 	%p207, %fd338, %fd339;
	selp.f64 	%fd10, %fd339, %fd338, %p207;
	selp.f64 	%fd380, %fd338, %fd10, %p206;
	setp.ne.s32 	%p208, %r389, 0;
	@%p208 bra 	$L__BB24_16;
	shr.u32 	%r440, %r1, 2;
	and.b32  	%r441, %r440, 248;
	mov.u32 	%r442, _ZZN3cub18CUB_300001_SM_10006detail6reduce28DeviceReduceSingleTileKernelINS2_10policy_hubIdy11max_functorIdEE10Policy1000EPdS9_iS6_ddN4cuda3std3__410__identityEEEvT0_T1_T2_T3_T4_T6_E12temp_storage;
	add.s32 	%r443, %r442, %r441;
	st.shared.f64 	[%r443+8], %fd10;
$L__BB24_16:
	bar.sync 	0;
	setp.ne.s32 	%p209, %r1, 0;
	@%p209 bra 	$L__BB24_72;
	ld.shared.f64 	%fd340, [_ZZN3cub18CUB_300001_SM_10006detail6reduce28DeviceReduceSingleTileKernelINS2_10policy_hubIdy11max_functorIdEE10Policy1000EPdS9_iS6_ddN4cuda3std3__410__identityEEEvT0_T1_T2_T3_T4_T6_E12temp_storage+16];
	setp.lt.f64 	%p210, %fd380, %fd340;
	selp.f64 	%fd341, %fd340, %fd380, %p210;
	ld.shared.f64 	%fd342, [_ZZN3cub18CUB_300001_SM_10006detail6reduce28DeviceReduceSingleTileKernelINS2_10policy_hubIdy11max_functorIdEE10Policy1000EPdS9_iS6_ddN4cuda3std3__410__identityEEEvT0_T1_T2_T3_T4_T6_E12temp_storage+24];
	setp.lt.f64 	%p211, %fd341, %fd342;
	selp.f64 	%fd343, %fd342, %fd341, %p211;
	ld.shared.f64 	%fd344, [_ZZN3cub18CUB_300001_SM_10006detail6reduce28DeviceReduceSingleTileKernelINS2_10policy_hubIdy11max_functorIdEE10Policy1000EPdS9_iS6_ddN4cuda3std3__410__identityEEEvT0_T1_T2_T3_T4_T6_E12temp_storage+32];
	setp.lt.f64 	%p212, %fd343, %fd344;
	selp.f64 	%fd345, %fd344, %fd343, %p212;
	ld.shared.f64 	%fd346, [_ZZN3cub18CUB_300001_SM_10006detail6reduce28DeviceReduceSingleTileKernelINS2_10policy_hubIdy11max_functorIdEE10Policy1000EPdS9_iS6_ddN4cuda3std3__410__identityEEEvT0_T1_T2_T3_T4_T6_E12temp_storage+40];
	setp.lt.f64 	%p213, %fd345, %fd346;
	selp.f64 	%fd347, %fd346, %fd345, %p213;
	ld.shared.f64 	%fd348, [_ZZN3cub18CUB_300001_SM_10006detail6reduce28DeviceReduceSingleTileKernelINS2_10policy_hubIdy11max_functorIdEE10Policy1000EPdS9_iS6_ddN4cuda3std3__410__identityEEEvT0_T1_T2_T3_T4_T6_E12temp_storage+48];
	setp.lt.f64 	%p214, %fd347, %fd348;
	selp.f64 	%fd349, %fd348, %fd347, %p214;
	ld.shared.f64 	%fd350, [_ZZN3cub18CUB_300001_SM_10006detail6reduce28DeviceReduceSingleTileKernelINS2_10policy_hubIdy11max_functorIdEE10Policy1000EPdS9_iS6_ddN4cuda3std3__410__identityEEEvT0_T1_T2_T3_T4_T6_E12temp_storage+56];
	setp.lt.f64 	%p215, %fd349, %fd350;
	selp.f64 	%fd351, %fd350, %fd349, %p215;
	ld.shared.f64 	%fd352, [_ZZN3cub18CUB_300001_SM_10006detail6reduce28DeviceReduceSingleTileKernelINS2_10policy_hubIdy11max_functorIdEE10Policy1000EPdS9_iS6_ddN4cuda3std3__410__identityEEEvT0_T1_T2_T3_T4_T6_E12temp_storage+64];
	setp.lt.f64 	%p216, %fd351, %fd352;
	selp.f64 	%fd380, %fd352, %fd351, %p216;
	bra.uni 	$L__BB24_72;
$L__BB24_18:
	// begin inline asm
	mov.u32 %r326, %laneid;
	// end inline asm
	and.b32  	%r377, %r1, 992;
	add.s32 	%r378, %r377, 32;
	setp.gt.s32 	%p171, %r378, %r68;
	not.b32 	%r379, %r377;
	add.s32 	%r380, %r68, %r379;
	selp.b32 	%r375, %r380, 31, %p171;
	mov.b64 	%rd182, %fd359;
	mov.b64 	{%r328, %r333}, %rd182;
	mov.b32 	%r334, 1;
	mov.b32 	%r376, -1;
	// begin inline asm
	shfl.sync.down.b32 %r327, %r328, %r334, %r375, %r376;
	// end inline asm
	// begin inline asm
	shfl.sync.down.b32 %r332, %r333, %r334, %r375, %r376;
	// end inline asm
	mov.b64 	%rd183, {%r327, %r332};
	mov.b64 	%fd280, %rd183;
	setp.lt.s32 	%p172, %r326, %r375;
	setp.lt.f64 	%p173, %fd359, %fd280;
	selp.f64 	%fd281, %fd280, %fd359, %p173;
	selp.f64 	%fd282, %fd281, %fd359, %p172;
	mov.b64 	%rd184, %fd282;
	mov.b64 	{%r338, %r343}, %rd184;
	mov.b32 	%r344, 2;
	// begin inline asm
	shfl.sync.down.b32 %r337, %r338, %r344, %r375, %r376;
	// end inline asm
	// begin inline asm
	shfl.sync.down.b32 %r342, %r343, %r344, %r375, %r376;
	// end inline asm
	mov.b64 	%rd185, {%r337, %r342};
	mov.b64 	%fd283, %rd185;
	add.s32 	%r381, %r326, 2;
	setp.gt.s32 	%p174, %r381, %r375;
	setp.lt.f64 	%p175, %fd282, %fd283;
	selp.f64 	%fd284, %fd283, %fd282, %p175;
	selp.f64 	%fd285, %fd282, %fd284, %p174;
	mov.b64 	%rd186, %fd285;
	mov.b64 	{%r348, %r353}, %rd186;
	mov.b32 	%r354, 4;
	// begin inline asm
	shfl.sync.down.b32 %r347, %r348, %r354, %r375, %r376;
	// end inline asm
	// begin inline asm
	shfl.sync.down.b32 %r352, %r353, %r354, %r375, %r376;
	// end inline asm
	mov.b64 	%rd187, {%r347, %r352};
	mov.b64 	%fd286, %rd187;
	add.s32 	%r382, %r326, 4;
	setp.gt.s32 	%p176, %r382, %r375;
	setp.lt.f64 	%p177, %fd285, %fd286;
	selp.f64 	%fd287, %fd286, %fd285, %p177;
	selp.f64 	%fd288, %fd285, %fd287, %p176;
	mov.b64 	%rd188, %fd288;
	mov.b64 	{%r358, %r363}, %rd188;
	mov.b32 	%r364, 8;
	// begin inline asm
	shfl.sync.down.b32 %r357, %r358, %r364, %r375, %r376;
	// end inline asm
	// begin inline asm
	shfl.sync.down.b32 %r362, %r363, %r364, %r375, %r376;
	// end inline asm
	mov.b64 	%rd189, {%r357, %r362};
	mov.b64 	%fd289, %rd189;
	add.s32 	%r383, %r326, 8;
	setp.gt.s32 	%p178, %r383, %r375;
	setp.lt.f64 	%p179, %fd288, %fd289;
	selp.f64 	%fd290, %fd289, %fd288, %p179;
	selp.f64 	%fd291, %fd288, %fd290, %p178;
	mov.b64 	%rd190, %fd291;
	mov.b64 	{%r368, %r373}, %rd190;
	mov.b32 	%r374, 16;
	// begin inline asm
	shfl.sync.down.b32 %r367, %r368, %r374, %r375, %r376;
	// end inline asm
	// begin inline asm
	shfl.sync.down.b32 %r372, %r373, %r374, %r375, %r376;
	// end inline asm
	mov.b64 	%rd191, {%r367, %r372};
	mov.b64 	%fd292, %rd191;
	add.s32 	%r384, %r326, 16;
	setp.gt.s32 	%p180, %r384, %r375;
	setp.lt.f64 	%p181, %fd291, %fd292;
	selp.f64 	%fd293, %fd292, %fd291, %p181;
	selp.f64 	%fd380, %fd291, %fd293, %p180;
	setp.ne.s32 	%p182, %r326, 0;
	@%p182 bra 	$L__BB24_20;
	shr.u32 	%r385, %r1, 2;
	and.b32  	%r386, %r385, 248;
	mov.u32 	%r387, _ZZN3cub18CUB_300001_SM_10006detail6reduce28DeviceReduceSingleTileKernelINS2_10policy_hubIdy11max_functorIdEE10Policy1000EPdS9_iS6_ddN4cuda3std3__410__identityEEEvT0_T1_T2_T3_T4_T6_E12temp_storage;
	add.s32 	%r388, %r387, %r386;
	st.shared.f64 	[%r388+8], %fd380;
$L__BB24_20:
	bar.sync 	0;
	setp.ne.s32 	%p183, %r1, 0;
	@%p183 bra 	$L__BB24_72;
	setp.gt.s32 	%p184, %r68, 32;
	ld.shared.f64 	%fd294, [_ZZN3cub18CUB_300001_SM_10006detail6reduce28DeviceReduceSingleTileKernelINS2_10policy_hubIdy11max_functorIdEE10Policy1000EPdS9_iS6_ddN4cuda3std3__410__identityEEEvT0_T1_T2_T3_T4_T6_E12temp_storage+16];
	setp.lt.f64 	%p185, %fd380, %fd294;
	selp.f64 	%fd296, %fd294, %fd380, %p185;
	selp.f64 	%fd297, %fd296, %fd380, %p184;
	setp.gt.s32 	%p186, %r68, 64;
	ld.shared.f64 	%fd299, [_ZZN3cub18CUB_300001_SM_10006detail6reduce28DeviceReduceSingleTileKernelINS2_10policy_hubIdy11max_functorIdEE10Policy1000EPdS9_iS6_ddN4cuda3std3__410__identityEEEvT0_T1_T2_T3_T4_T6_E12temp_storage+24];
	setp.lt.f64 	%p187, %fd297, %fd299;
	selp.f64 	%fd301, %fd299, %fd297, %p187;
	selp.f64 	%fd302, %fd301, %fd297, %p186;
	setp.gt.s32 	%p188, %r68, 96;
	ld.shared.f64 	%fd304, [_ZZN3cub18CUB_300001_SM_10006detail6reduce28DeviceReduceSingleTileKernelINS2_10policy_hubIdy11max_functorIdEE10Policy1000EPdS9_iS6_ddN4cuda3std3__410__identityEEEvT0_T1_T2_T3_T4_T6_E12temp_storage+32];
	setp.lt.f64 	%p189, %fd302, %fd304;
	selp.f64 	%fd306, %fd304, %fd302, %p189;
	selp.f64 	%fd307, %fd306, %fd302, %p188;
	setp.gt.s32 	%p190, %r68, 128;
	ld.shared.f64 	%fd309, [_ZZN3cub18CUB_300001_SM_10006detail6reduce28DeviceReduceSingleTileKernelINS2_10policy_hubIdy11max_functorIdEE10Policy1000EPdS9_iS6_ddN4cuda3std3__410__identityEEEvT0_T1_T2_T3_T4_T6_E12temp_storage+40];
	setp.lt.f64 	%p191, %fd307, %fd309;
	selp.f64 	%fd311, %fd309, %fd307, %p191;
	selp.f64 	%fd312, %fd311, %fd307, %p190;
	setp.gt.s32 	%p192, %r68, 160;
	ld.shared.f64 	%fd314, [_ZZN3cub18CUB_300001_SM_10006detail6reduce28DeviceReduceSingleTileKernelINS2_10policy_hubIdy11max_functorIdEE10Policy1000EPdS9_iS6_ddN4cuda3std3__410__identityEEEvT0_T1_T2_T3_T4_T6_E12temp_storage+48];
	setp.lt.f64 	%p193, %fd312, %fd314;
	selp.f64 	%fd316, %fd314, %fd312, %p193;
	selp.f64 	%fd317, %fd316, %fd312, %p192;
	setp.gt.s32 	%p194, %r68, 192;
	ld.shared.f64 	%fd319, [_ZZN3cub18CUB_300001_SM_10006detail6reduce28DeviceReduceSingleTileKernelINS2_10policy_hubIdy11max_functorIdEE10Policy1000EPdS9_iS6_ddN4cuda3std3__410__identityEEEvT0_T1_T2_T3_T4_T6_E12temp_storage+56];
	setp.lt.f64 	%p195, %fd317, %fd319;
	selp.f64 	%fd321, %fd319, %fd317, %p195;
	selp.f64 	%fd322, %fd321, %fd317, %p194;
	setp.gt.s32 	%p196, %r68, 224;
	ld.shared.f64 	%fd324, [_ZZN3cub18CUB_300001_SM_10006detail6reduce28DeviceReduceSingleTileKernelINS2_10policy_hubIdy11max_functorIdEE10Policy1000EPdS9_iS6_ddN4cuda3std3__410__identityEEEvT0_T1_T2_T3_T4_T6_E12temp_storage+64];
	setp.lt.f64 	%p197, %fd322, %fd324;
	selp.f64 	%fd326, %fd324, %fd322, %p197;
	selp.f64 	%fd380, %fd326, %fd322, %p196;
	bra.uni 	$L__BB24_72;
$L__BB24_22:
	mov.u32 	%r13, %tid.x;
	shl.b32 	%r14, %r13, 2;
	mul.wide.u32 	%rd126, %r14, 8;
	add.s64 	%rd116, %rd15, %rd126;
	// begin inline asm
	ld.global.nc.v2.u64 {%rd114, %rd115}, [%rd116];
	// end inline asm
	add.s64 	%rd119, %rd116, 16;
	// begin inline asm
	ld.global.nc.v2.u64 {%rd117, %rd118}, [%rd119];
	// end inline asm
	mov.b64 	%fd206, %rd114;
	mov.b64 	%fd207, %rd115;
	mov.b64 	%fd208, %rd117;
	mov.b64 	%fd209, %rd118;
	add.s64 	%rd122, %rd116, 8192;
	// begin inline asm
	ld.global.nc.v2.u64 {%rd120, %rd121}, [%rd122];
	// end inline asm
	add.s64 	%rd125, %rd116, 8208;
	// begin inline asm
	ld.global.nc.v2.u64 {%rd123, %rd124}, [%rd125];
	// end inline asm
	mov.b64 	%fd210, %rd120;
	mov.b64 	%fd211, %rd121;
	mov.b64 	%fd212, %rd123;
	mov.b64 	%fd213, %rd124;
	setp.lt.f64 	%p111, %fd206, %fd207;
	selp.f64 	%fd214, %fd207, %fd206, %p111;
	setp.lt.f64 	%p112, %fd214, %fd208;
	selp.f64 	%fd215, %fd208, %fd214, %p112;
	setp.lt.f64 	%p113, %fd215, %fd209;
	selp.f64 	%fd216, %fd209, %fd215, %p113;
	setp.lt.f64 	%p114, %fd216, %fd210;
	selp.f64 	%fd217, %fd210, %fd216, %p114;
	setp.lt.f64 	%p115, %fd217, %fd211;
	selp.f64 	%fd218, %fd211, %fd217, %p115;
	setp.lt.f64 	%p116, %fd218, %fd212;
	selp.f64 	%fd219, %fd212, %fd218, %p116;
	setp.lt.f64 	%p117, %fd219, %fd213;
	selp.f64 	%fd366, %fd213, %fd219, %p117;
	setp.lt.u32 	%p118, %r68, 4096;
	mov.b32 	%r452, 2048;
	@%p118 bra 	$L__BB24_26;
	add.s32 	%r15, %r68, -2048;
	mov.b32 	%r452, 2048;
$L__BB24_24:
	add.s32 	%r258, %r452, %r14;
	mul.wide.u32 	%rd139, %r258, 8;
	add.s64 	%rd129, %rd15, %rd139;
	// begin inline asm
	ld.global.nc.v2.u64 {%rd127, %rd128}, [%rd129];
	// end inline asm
	add.s64 	%rd132, %rd129, 16;
	// begin inline asm
	ld.global.nc.v2.u64 {%rd130, %rd131}, [%rd132];
	// end inline asm
	mov.b64 	%fd220, %rd127;
	mov.b64 	%fd221, %rd128;
	mov.b64 	%fd222, %rd130;
	mov.b64 	%fd223, %rd131;
	add.s64 	%rd135, %rd129, 8192;
	// begin inline asm
	ld.global.nc.v2.u64 {%rd133, %rd134}, [%rd135];
	// end inline asm
	add.s64 	%rd138, %rd129, 8208;
	// begin inline asm
	ld.global.nc.v2.u64 {%rd136, %rd137}, [%rd138];
	// end inline asm
	mov.b64 	%fd224, %rd133;
	mov.b64 	%fd225, %rd134;
	mov.b64 	%fd226, %rd136;
	mov.b64 	%fd227, %rd137;
	setp.lt.f64 	%p119, %fd366, %fd220;
	selp.f64 	%fd228, %fd220, %fd366, %p119;
	setp.lt.f64 	%p120, %fd228, %fd221;
	selp.f64 	%fd229, %fd221, %fd228, %p120;
	setp.lt.f64 	%p121, %fd229, %fd222;
	selp.f64 	%fd230, %fd222, %fd229, %p121;
	setp.lt.f64 	%p122, %fd230, %fd223;
	selp.f64 	%fd231, %fd223, %fd230, %p122;
	setp.lt.f64 	%p123, %fd231, %fd224;
	selp.f64 	%fd232, %fd224, %fd231, %p123;
	setp.lt.f64 	%p124, %fd232, %fd225;
	selp.f64 	%fd233, %fd225, %fd232, %p124;
	setp.lt.f64 	%p125, %fd233, %fd226;
	selp.f64 	%fd234, %fd226, %fd233, %p125;
	setp.lt.f64 	%p126, %fd234, %fd227;
	selp.f64 	%fd366, %fd227, %fd234, %p126;
	sub.s32 	%r259, %r68, %r452;
	setp.lt.s32 	%p127, %r259, 2048;
	@%p127 bra 	$L__BB24_34;
	add.s32 	%r452, %r452, 2048;
	setp.le.s32 	%p128, %r452, %r15;
	@%p128 bra 	$L__BB24_24;
$L__BB24_26:
	setp.le.s32 	%p129, %r68, %r452;
	@%p129 bra 	$L__BB24_34;
	sub.s32 	%r19, %r68, %r452;
	setp.ge.s32 	%p130, %r13, %r19;
	@%p130 bra 	$L__BB24_34;
	not.b32 	%r260, %r13;
	add.s32 	%r261, %r68, %r260;
	sub.s32 	%r20, %r261, %r452;
	and.b32  	%r262, %r20, 768;
	setp.eq.s32 	%p131, %r262, 768;
	mov.u32 	%r456, %r13;
	@%p131 bra 	$L__BB24_31;
	add.s32 	%r454, %r13, %r452;
	shr.u32 	%r263, %r20, 8;
	add.s32 	%r264, %r263, 1;
	and.b32  	%r265, %r264, 3;
	neg.s32 	%r453, %r265;
	mov.u32 	%r456, %r13;
$L__BB24_30:
	.pragma "nounroll";
	mul.wide.u32 	%rd142, %r454, 8;
	add.s64 	%rd141, %rd15, %rd142;
	// begin inline asm
	ld.global.nc.u64 %rd140, [%rd141];
	// end inline asm
	mov.b64 	%fd236, %rd140;
	setp.lt.f64 	%p132, %fd366, %fd236;
	selp.f64 	%fd366, %fd236, %fd366, %p132;
	add.s32 	%r456, %r456, 256;
	add.s32 	%r454, %r454, 256;
	add.s32 	%r453, %r453, 1;
	setp.ne.s32 	%p133, %r453, 0;
	@%p133 bra 	$L__BB24_30;
$L__BB24_31:
	setp.lt.u32 	%p134, %r20, 768;
	@%p134 bra 	$L__BB24_34;
	cvt.u64.u32 	%rd143, %r456;
	cvt.u64.u32 	%rd144, %r452;
	add.s64 	%rd145, %rd143, %rd144;
	shl.b64 	%rd146, %rd145, 3;
	add.s64 	%rd147, %rd146, %rd15;
	add.s64 	%rd203, %rd147, 4096;
	add.s32 	%r457, %r456, %r452;
$L__BB24_33:
	mul.wide.u32 	%rd156, %r457, 8;
	add.s64 	%rd149, %rd15, %rd156;
	// begin inline asm
	ld.global.nc.u64 %rd148, [%rd149];
	// end inline asm
	mov.b64 	%fd237, %rd148;
	setp.lt.f64 	%p135, %fd366, %fd237;
	selp.f64 	%fd238, %fd237, %fd366, %p135;
	add.s64 	%rd151, %rd203, -2048;
	// begin inline asm
	ld.global.nc.u64 %rd150, [%rd151];
	// end inline asm
	mov.b64 	%fd239, %rd150;
	setp.lt.f64 	%p136, %fd238, %fd239;
	selp.f64 	%fd240, %fd239, %fd238, %p136;
	// begin inline asm
	ld.global.nc.u64 %rd152, [%rd203];
	// end inline asm
	mov.b64 	%fd241, %rd152;
	setp.lt.f64 	%p137, %fd240, %fd241;
	selp.f64 	%fd242, %fd241, %fd240, %p137;
	add.s64 	%rd155, %rd203, 2048;
	// begin inline asm
	ld.global.nc.u64 %rd154, [%rd155];
	// end inline asm
	mov.b64 	%fd243, %rd154;
	setp.lt.f64 	%p138, %fd242, %fd243;
	selp.f64 	%fd366, %fd243, %fd242, %p138;
	add.s32 	%r456, %r456, 1024;
	add.s64 	%rd203, %rd203, 8192;
	add.s32 	%r457, %r457, 1024;
	setp.lt.s32 	%p139, %r456, %r19;
	@%p139 bra 	$L__BB24_33;
$L__BB24_34:
	// begin inline asm
	mov.u32 %r266, %laneid;
	// end inline asm
	mov.b64 	%rd157, %fd366;
	mov.b64 	{%r268, %r273}, %rd157;
	mov.b32 	%r274, 1;
	mov.b32 	%r315, 31;
	mov.b32 	%r316, -1;
	// begin inline asm
	shfl.sync.down.b32 %r267, %r268, %r274, %r315, %r316;
	// end inline asm
	// begin inline asm
	shfl.sync.down.b32 %r272, %r273, %r274, %r315, %r316;
	// end inline asm
	mov.b64 	%rd158, {%r267, %r272};
	mov.b64 	%fd244, %rd158;
	setp.gt.s32 	%p140, %r266, 30;
	setp.lt.f64 	%p141, %fd366, %fd244;
	selp.f64 	%fd245, %fd244, %fd366, %p141;
	selp.f64 	%fd246, %fd366, %fd245, %p140;
	mov.b64 	%rd159, %fd246;
	mov.b64 	{%r278, %r283}, %rd159;
	mov.b32 	%r284, 2;
	// begin inline asm
	shfl.sync.down.b32 %r277, %r278, %r284, %r315, %r316;
	// end inline asm
	// begin inline asm
	shfl.sync.down.b32 %r282, %r283, %r284, %r315, %r316;
	// end inline asm
	mov.b64 	%rd160, {%r277, %r282};
	mov.b64 	%fd247, %rd160;
	setp.gt.s32 	%p142, %r266, 29;
	setp.lt.f64 	%p143, %fd246, %fd247;
	selp.f64 	%fd248, %fd247, %fd246, %p143;
	selp.f64 	%fd249, %fd246, %fd248, %p142;
	mov.b64 	%rd161, %fd249;
	mov.b64 	{%r288, %r293}, %rd161;
	mov.b32 	%r294, 4;
	// begin inline asm
	shfl.sync.down.b32 %r287, %r288, %r294, %r315, %r316;
	// end inline asm
	// begin inline asm
	shfl.sync.down.b32 %r292, %r293, %r294, %r315, %r316;
	// end inline asm
	mov.b64 	%rd162, {%r287, %r292};
	mov.b64 	%fd250, %rd162;
	setp.gt.s32 	%p144, %r266, 27;
	setp.lt.f64 	%p145, %fd249, %fd250;
	selp.f64 	%fd251, %fd250, %fd249, %p145;
	selp.f64 	%fd252, %fd249, %fd251, %p144;
	mov.b64 	%rd163, %fd252;
	mov.b64 	{%r298, %r303}, %rd163;
	mov.b32 	%r304, 8;
	// begin inline asm
	shfl.sync.down.b32 %r297, %r298, %r304, %r315, %r316;
	// end inline asm
	// begin inline asm
	shfl.sync.down.b32 %r302, %r303, %r304, %r315, %r316;
	// end inline asm
	mov.b64 	%rd164, {%r297, %r302};
	mov.b64 	%fd253, %rd164;
	setp.gt.s32 	%p146, %r266, 23;
	setp.lt.f64 	%p147, %fd252, %fd253;
	selp.f64 	%fd254, %fd253, %fd252, %p147;
	selp.f64 	%fd255, %fd252, %fd254, %p146;
	mov.b64 	%rd165, %fd255;
	mov.b64 	{%r308, %r313}, %rd165;
	mov.b32 	%r314, 16;
	// begin inline asm
	shfl.sync.down.b32 %r307, %r308, %r314, %r315, %r316;
	// end inline asm
	// begin inline asm
	shfl.sync.down.b32 %r312, %r313, %r314, %r315, %r316;
	// end inline asm
	mov.b64 	%rd166, {%r307, %r312};
	mov.b64 	%fd256, %rd166;
	setp.gt.s32 	%p148, %r266, 15;
	setp.lt.f64 	%p149, %fd255, %fd256;
	selp.f64 	%fd26, %fd256, %fd255, %p149;
	selp.f64 	%fd380, %fd255, %fd26, %p148;
	setp.ne.s32 	%p150, %r266, 0;
	@%p150 bra 	$L__BB24_36;
	shr.u32 	%r317, %r13, 2;
	and.b32  	%r318, %r317, 248;
	mov.u32 	%r319, _ZZN3cub18CUB_300001_SM_10006detail6reduce28DeviceReduceSingleTileKernelINS2_10policy_hubIdy11max_functorIdEE10Policy1000EPdS9_iS6_ddN4cuda3std3__410__identityEEEvT0_T1_T2_T3_T4_T6_E12temp_storage;
	add.s32 	%r320, %r319, %r318;
	st.shared.f64 	[%r320+8], %fd26;
$L__BB24_36:
	bar.sync 	0;
	setp.ne.s32 	%p151, %r13, 0;
	@%p151 bra 	$L__BB24_72;
	ld.shared.f64 	%fd257, [_ZZN3cub18CUB_300001_SM_10006detail6reduce28DeviceReduceSingleTileKernelINS2_10policy_hubIdy11max_functorIdEE10Policy1000EPdS9_iS6_ddN4cuda3std3__410__identityEEEvT0_T1_T2_T3_T4_T6_E12temp_storage+16];
	setp.lt.f64 	%p152, %fd380, %fd257;
	selp.f64 	%fd258, %fd257, %fd380, %p152;
	ld.shared.f64 	%fd259, [_ZZN3cub18CUB_300001_SM_10006detail6reduce28DeviceReduceSingleTileKernelINS2_10policy_hubIdy11max_functorIdEE10Policy1000EPdS9_iS6_ddN4cuda3std3__410__identityEEEvT0_T1_T2_T3_T4_T6_E12temp_storage+24];
	setp.lt.f64 	%p153, %fd258, %fd259;
	selp.f64 	%fd260, %fd259, %fd258, %p153;
	ld.shared.f64 	%fd261, [_ZZN3cub18CUB_300001_SM_10006detail6reduce28DeviceReduceSingleTileKernelINS2_10policy_hubIdy11max_functorIdEE10Policy1000EPdS9_iS6_ddN4cuda3std3__410__identityEEEvT0_T1_T2_T3_T4_T6_E12temp_storage+32];
	setp.lt.f64 	%p154, %fd260, %fd261;
	selp.f64 	%fd262, %fd261, %fd260, %p154;
	ld.shared.f64 	%fd263, [_ZZN3cub18CUB_300001_SM_10006detail6reduce28DeviceReduceSingleTileKernelINS2_10policy_hubIdy11max_functorIdEE10Policy1000EPdS9_iS6_ddN4cuda3std3__410__identityEEEvT0_T1_T2_T3_T4_T6_E12temp_storage+40];
	setp.lt.f64 	%p155, %fd262, %fd263;
	selp.f64 	%fd264, %fd263, %fd262, %p155;
	ld.shared.f64 	%fd265, [_ZZN3cub18CUB_300001_SM_10006detail6reduce28DeviceReduceSingleTileKernelINS2_10policy_hubIdy11max_functorIdEE10Policy1000EPdS9_iS6_ddN4cuda3std3__410__identityEEEvT0_T1_T2_T3_T4_T6_E12temp_storage+48];
	setp.lt.f64 	%p156, %fd264, %fd265;
	selp.f64 	%fd266, %fd265, %fd264, %p156;
	ld.shared.f64 	%fd267, [_ZZN3cub18CUB_300001_SM_10006detail6reduce28DeviceReduceSingleTileKernelINS2_10policy_hubIdy11max_functorIdEE10Policy1000EPdS9_iS6_ddN4cuda3std3__410__identityEEEvT0_T1_T2_T3_T4_T6_E12temp_storage+56];
	setp.lt.f64 	%p157, %fd266, %fd267;
	selp.f64 	%fd268, %fd267, %fd266, %p157;
	ld.shared.f64 	%fd269, [_ZZN3cub18CUB_300001_SM_10006detail6reduce28DeviceReduceSingleTileKernelINS2_10policy_hubIdy11max_functorIdEE10Policy1000EPdS9_iS6_ddN4cuda3std3__410__identityEEEvT0_T1_T2_T3_T4_T6_E12temp_storage+64];
	setp.lt.f64 	%p158, %fd268, %fd269;
	selp.f64 	%fd380, %fd269, %fd268, %p158;
	bra.uni 	$L__BB24_72;
$L__BB24_38:
	setp.gt.s32 	%p3, %r68, 2047;
	@%p3 bra 	$L__BB24_56;
	mov.u32 	%r35, %tid.x;
	setp.ge.s32 	%p52, %r35, %r68;
	mov.f64 	%fd372, 0d0000000000000000;
	mov.u32 	%r462, %r35;
	@%p52 bra 	$L__BB24_41;
	mul.wide.u32 	%rd81, %r35, 8;
	add.s64 	%rd80, %rd15, %rd81;
	// begin inline asm
	ld.global.nc.u64 %rd79, [%rd80];
	// end inline asm
	mov.b64 	%fd372, %rd79;
	add.s32 	%r462, %r35, 256;
$L__BB24_41:
	setp.ge.s32 	%p53, %r462, %r68;
	@%p53 bra 	$L__BB24_47;
	not.b32 	%r133, %r462;
	add.s32 	%r38, %r68, %r133;
	and.b32  	%r134, %r38, 768;
	setp.eq.s32 	%p54, %r134, 768;
	@%p54 bra 	$L__BB24_45;
	mul.wide.u32 	%rd82, %r462, 8;
	add.s64 	%rd204, %rd15, %rd82;
	shr.u32 	%r135, %r38, 8;
	add.s32 	%r136, %r135, 1;
	and.b32  	%r137, %r136, 3;
	neg.s32 	%r460, %r137;
$L__BB24_44:
	.pragma "nounroll";
	// begin inline asm
	ld.global.nc.u64 %rd83, [%rd204];
	// end inline asm
	mov.b64 	%fd125, %rd83;
	setp.lt.f64 	%p55, %fd372, %fd125;
	selp.f64 	%fd372, %fd125, %fd372, %p55;
	add.s32 	%r462, %r462, 256;
	add.s64 	%rd204, %rd204, 2048;
	add.s32 	%r460, %r460, 1;
	setp.ne.s32 	%p56, %r460, 0;
	@%p56 bra 	$L__BB24_44;
$L__BB24_45:
	setp.lt.u32 	%p57, %r38, 768;
	@%p57 bra 	$L__BB24_47;
$L__BB24_46:
	mul.wide.s32 	%rd93, %r462, 8;
	add.s64 	%rd86, %rd15, %rd93;
	// begin inline asm
	ld.global.nc.u64 %rd85, [%rd86];
	// end inline asm
	mov.b64 	%fd126, %rd85;
	setp.lt.f64 	%p58, %fd372, %fd126;
	selp.f64 	%fd127, %fd126, %fd372, %p58;
	add.s64 	%rd88, %rd86, 2048;
	// begin inline asm
	ld.global.nc.u64 %rd87, [%rd88];
	// end inline asm
	mov.b64 	%fd128, %rd87;
	setp.lt.f64 	%p59, %fd127, %fd128;
	selp.f64 	%fd129, %fd128, %fd127, %p59;
	add.s64 	%rd90, %rd86, 4096;
	// begin inline asm
	ld.global.nc.u64 %rd89, [%rd90];
	// end inline asm
	mov.b64 	%fd130, %rd89;
	setp.lt.f64 	%p60, %fd129, %fd130;
	selp.f64 	%fd131, %fd130, %fd129, %p60;
	add.s64 	%rd92, %rd86, 6144;
	// begin inline asm
	ld.global.nc.u64 %rd91, [%rd92];
	// end inline asm
	mov.b64 	%fd132, %rd91;
	setp.lt.f64 	%p61, %fd131, %fd132;
	selp.f64 	%fd372, %fd132, %fd131, %p61;
	add.s32 	%r462, %r462, 1024;
	setp.lt.s32 	%p62, %r462, %r68;
	@%p62 bra 	$L__BB24_46;
$L__BB24_47:
	setp.lt.s32 	%p63, %r68, 256;
	@%p63 bra 	$L__BB24_52;
	// begin inline asm
	mov.u32 %r201, %laneid;
	// end inline asm
	mov.b64 	%rd104, %fd372;
	mov.b64 	{%r203, %r208}, %rd104;
	mov.b32 	%r209, 1;
	mov.b32 	%r250, 31;
	mov.b32 	%r251, -1;
	// begin inline asm
	shfl.sync.down.b32 %r202, %r203, %r209, %r250, %r251;
	// end inline asm
	// begin inline asm
	shfl.sync.down.b32 %r207, %r208, %r209, %r250, %r251;
	// end inline asm
	mov.b64 	%rd105, {%r202, %r207};
	mov.b64 	%fd180, %rd105;
	setp.gt.s32 	%p91, %r201, 30;
	setp.lt.f64 	%p92, %fd372, %fd180;
	selp.f64 	%fd181, %fd180, %fd372, %p92;
	selp.f64 	%fd182, %fd372, %fd181, %p91;
	mov.b64 	%rd106, %fd182;
	mov.b64 	{%r213, %r218}, %rd106;
	mov.b32 	%r219, 2;
	// begin inline asm
	shfl.sync.down.b32 %r212, %r213, %r219, %r250, %r251;
	// end inline asm
	// begin inline asm
	shfl.sync.down.b32 %r217, %r218, %r219, %r250, %r251;
	// end inline asm
	mov.b64 	%rd107, {%r212, %r217};
	mov.b64 	%fd183, %rd107;
	setp.gt.s32 	%p93, %r201, 29;
	setp.lt.f64 	%p94, %fd182, %fd183;
	selp.f64 	%fd184, %fd183, %fd182, %p94;
	selp.f64 	%fd185, %fd182, %fd184, %p93;
	mov.b64 	%rd108, %fd185;
	mov.b64 	{%r223, %r228}, %rd108;
	mov.b32 	%r229, 4;
	// begin inline asm
	shfl.sync.down.b32 %r222, %r223, %r229, %r250, %r251;
	// end inline asm
	// begin inline asm
	shfl.sync.down.b32 %r227, %r228, %r229, %r250, %r251;
	// end inline asm
	mov.b64 	%rd109, {%r222, %r227};
	mov.b64 	%fd186, %rd109;
	setp.gt.s32 	%p95, %r201, 27;
	setp.lt.f64 	%p96, %fd185, %fd186;
	selp.f64 	%fd187, %fd186, %fd185, %p96;
	selp.f64 	%fd188, %fd185, %fd187, %p95;
	mov.b64 	%rd110, %fd188;
	mov.b64 	{%r233, %r238}, %rd110;
	mov.b32 	%r239, 8;
	// begin inline asm
	shfl.sync.down.b32 %r232, %r233, %r239, %r250, %r251;
	// end inline asm
	// begin inline asm
	shfl.sync.down.b32 %r237, %r238, %r239, %r250, %r251;
	// end inline asm
	mov.b64 	%rd111, {%r232, %r237};
	mov.b64 	%fd189, %rd111;
	setp.gt.s32 	%p97, %r201, 23;
	setp.lt.f64 	%p98, %fd188, %fd189;
	selp.f64 	%fd190, %fd189, %fd188, %p98;
	selp.f64 	%fd191, %fd188, %fd190, %p97;
	mov.b64 	%rd112, %fd191;
	mov.b64 	{%r243, %r248}, %rd112;
	mov.b32 	%r249, 16;
	// begin inline asm
	shfl.sync.down.b32 %r242, %r243, %r249, %r250, %r251;
	// end inline asm
	// begin inline asm
	shfl.sync.down.b32 %r247, %r248, %r249, %r250, %r251;
	// end inline asm
	mov.b64 	%rd113, {%r242, %r247};
	mov.b64 	%fd192, %rd113;
	setp.gt.s32 	%p99, %r201, 15;
	setp.lt.f64 	%p100, %fd191, %fd192;
	selp.f64 	%fd38, %fd192, %fd191, %p100;
	selp.f64 	%fd380, %fd191, %fd38, %p99;
	setp.ne.s32 	%p101, %r201, 0;
	@%p101 bra 	$L__BB24_50;
	shr.u32 	%r252, %r35, 2;
	and.b32  	%r253, %r252, 248;
	mov.u32 	%r254, _ZZN3cub18CUB_300001_SM_10006detail6reduce28DeviceReduceSingleTileKernelINS2_10policy_hubIdy11max_functorIdEE10Policy1000EPdS9_iS6_ddN4cuda3std3__410__identityEEEvT0_T1_T2_T3_T4_T6_E12temp_storage;
	add.s32 	%r255, %r254, %r253;
	st.shared.f64 	[%r255+8], %fd38;
$L__BB24_50:
	bar.sync 	0;
	setp.ne.s32 	%p102, %r35, 0;
	@%p102 bra 	$L__BB24_72;
	ld.shared.f64 	%fd193, [_ZZN3cub18CUB_300001_SM_10006detail6reduce28DeviceReduceSingleTileKernelINS2_10policy_hubIdy11max_functorIdEE10Policy1000EPdS9_iS6_ddN4cuda3std3__410__identityEEEvT0_T1_T2_T3_T4_T6_E12temp_storage+16];
	setp.lt.f64 	%p103, %fd380, %fd193;
	selp.f64 	%fd194, %fd193, %fd380, %p103;
	ld.shared.f64 	%fd195, [_ZZN3cub18CUB_300001_SM_10006detail6reduce28DeviceReduceSingleTileKernelINS2_10policy_hubIdy11max_functorIdEE10Policy1000EPdS9_iS6_ddN4cuda3std3__410__identityEEEvT0_T1_T2_T3_T4_T6_E12temp_storage+24];
	setp.lt.f64 	%p104, %fd194, %fd195;
	selp.f64 	%fd196, %fd195, %fd194, %p104;
	ld.shared.f64 	%fd197, [_ZZN3cub18CUB_300001_SM_10006detail6reduce28DeviceReduceSingleTileKernelINS2_10policy_hubIdy11max_functorIdEE10Policy1000EPdS9_iS6_ddN4cuda3std3__410__identityEEEvT0_T1_T2_T3_T4_T6_E12temp_storage+32];
	setp.lt.f64 	%p105, %fd196, %fd197;
	selp.f64 	%fd198, %fd197, %fd196, %p105;
	ld.shared.f64 	%fd199, [_ZZN3cub18CUB_300001_SM_10006detail6reduce28DeviceReduceSingleTileKernelINS2_10policy_hubIdy11max_functorIdEE10Policy1000EPdS9_iS6_ddN4cuda3std3__410__identityEEEvT0_T1_T2_T3_T4_T6_E12temp_storage+40];
	setp.lt.f64 	%p106, %fd198, %fd199;
	selp.f64 	%fd200, %fd199, %fd198, %p106;
	ld.shared.f64 	%fd201, [_ZZN3cub18CUB_300001_SM_10006detail6reduce28DeviceReduceSingleTileKernelINS2_10policy_hubIdy11max_functorIdEE10Policy1000EPdS9_iS6_ddN4cuda3std3__410__identityEEEvT0_T1_T2_T3_T4_T6_E12temp_storage+48];
	setp.lt.f64 	%p107, %fd200, %fd201;
	selp.f64 	%fd202, %fd201, %fd200, %p107;
	ld.shared.f64 	%fd203, [_ZZN3cub18CUB_300001_SM_10006detail6reduce28DeviceReduceSingleTileKernelINS2_10policy_hubIdy11max_functorIdEE10Policy1000EPdS9_iS6_ddN4cuda3std3__410__identityEEEvT0_T1_T2_T3_T4_T6_E12temp_storage+56];
	setp.lt.f64 	%p108, %fd202, %fd203;
	selp.f64 	%fd204, %fd203, %fd202, %p108;
	ld.shared.f64 	%fd205, [_ZZN3cub18CUB_300001_SM_10006detail6reduce28DeviceReduceSingleTileKernelINS2_10policy_hubIdy11max_functorIdEE10Policy1000EPdS9_iS6_ddN4cuda3std3__410__identityEEEvT0_T1_T2_T3_T4_T6_E12temp_storage+64];
	setp.lt.f64 	%p109, %fd204, %fd205;
	selp.f64 	%fd380, %fd205, %fd204, %p109;
	bra.uni 	$L__BB24_72;
$L__BB24_52:
	// begin inline asm
	mov.u32 %r138, %laneid;
	// end inline asm
	and.b32  	%r189, %r35, 992;
	add.s32 	%r190, %r189, 32;
	setp.gt.s32 	%p64, %r190, %r68;
	not.b32 	%r191, %r189;
	add.s32 	%r192, %r68, %r191;
	selp.b32 	%r187, %r192, 31, %p64;
	mov.b64 	%rd94, %fd372;
	mov.b64 	{%r140, %r145}, %rd94;
	mov.b32 	%r146, 1;
	mov.b32 	%r188, -1;
	// begin inline asm
	shfl.sync.down.b32 %r139, %r140, %r146, %r187, %r188;
	// end inline asm
	// begin inline asm
	shfl.sync.down.b32 %r144, %r145, %r146, %r187, %r188;
	// end inline asm
	mov.b64 	%rd95, {%r139, %r144};
	mov.b64 	%fd133, %rd95;
	setp.lt.s32 	%p65, %r138, %r187;
	setp.lt.f64 	%p66, %fd372, %fd133;
	selp.f64 	%fd134, %fd133, %fd372, %p66;
	selp.f64 	%fd135, %fd134, %fd372, %p65;
	mov.b64 	%rd96, %fd135;
	mov.b64 	{%r150, %r155}, %rd96;
	mov.b32 	%r156, 2;
	// begin inline asm
	shfl.sync.down.b32 %r149, %r150, %r156, %r187, %r188;
	// end inline asm
	// begin inline asm
	shfl.sync.down.b32 %r154, %r155, %r156, %r187, %r188;
	// end inline asm
	mov.b64 	%rd97, {%r149, %r154};
	mov.b64 	%fd136, %rd97;
	add.s32 	%r193, %r138, 2;
	setp.gt.s32 	%p67, %r193, %r187;
	setp.lt.f64 	%p68, %fd135, %fd136;
	selp.f64 	%fd137, %fd136, %fd135, %p68;
	selp.f64 	%fd138, %fd135, %fd137, %p67;
	mov.b64 	%rd98, %fd138;
	mov.b64 	{%r160, %r165}, %rd98;
	mov.b32 	%r166, 4;
	// begin inline asm
	shfl.sync.down.b32 %r159, %r160, %r166, %r187, %r188;
	// end inline asm
	// begin inline asm
	shfl.sync.down.b32 %r164, %r165, %r166, %r187, %r188;
	// end inline asm
	mov.b64 	%rd99, {%r159, %r164};
	mov.b64 	%fd139, %rd99;
	add.s32 	%r194, %r138, 4;
	setp.gt.s32 	%p69, %r194, %r187;
	setp.lt.f64 	%p70, %fd138, %fd139;
	selp.f64 	%fd140, %fd139, %fd138, %p70;
	selp.f64 	%fd141, %fd138, %fd140, %p69;
	mov.b64 	%rd100, %fd141;
	mov.b64 	{%r170, %r175}, %rd100;
	mov.b32 	%r176, 8;
	// begin inline asm
	shfl.sync.down.b32 %r169, %r170, %r176, %r187, %r188;
	// end inline asm
	// begin inline asm
	shfl.sync.down.b32 %r174, %r175, %r176, %r187, %r188;
	// end inline asm
	mov.b64 	%rd101, {%r169, %r174};
	mov.b64 	%fd142, %rd101;
	add.s32 	%r195, %r138, 8;
	setp.gt.s32 	%p71, %r195, %r187;
	setp.lt.f64 	%p72, %fd141, %fd142;
	selp.f64 	%fd143, %fd142, %fd141, %p72;
	selp.f64 	%fd144, %fd141, %fd143, %p71;
	mov.b64 	%rd102, %fd144;
	mov.b64 	{%r180, %r185}, %rd102;
	mov.b32 	%r186, 16;
	// begin inline asm
	shfl.sync.down.b32 %r179, %r180, %r186, %r187, %r188;
	// end inline asm
	// begin inline asm
	shfl.sync.down.b32 %r184, %r185, %r186, %r187, %r188;
	// end inline asm
	mov.b64 	%rd103, {%r179, %r184};
	mov.b64 	%fd145, %rd103;
	add.s32 	%r196, %r138, 16;
	setp.gt.s32 	%p73, %r196, %r187;
	setp.lt.f64 	%p74, %fd144, %fd145;
	selp.f64 	%fd146, %fd145, %fd144, %p74;
	selp.f64 	%fd380, %fd144, %fd146, %p73;
	setp.ne.s32 	%p75, %r138, 0;
	@%p75 bra 	$L__BB24_54;
	shr.u32 	%r197, %r35, 2;
	and.b32  	%r198, %r197, 248;
	mov.u32 	%r199, _ZZN3cub18CUB_300001_SM_10006detail6reduce28DeviceReduceSingleTileKernelINS2_10policy_hubIdy11max_functorIdEE10Policy1000EPdS9_iS6_ddN4cuda3std3__410__identityEEEvT0_T1_T2_T3_T4_T6_E12temp_storage;
	add.s32 	%r200, %r199, %r198;
	st.shared.f64 	[%r200+8], %fd380;
$L__BB24_54:
	bar.sync 	0;
	setp.ne.s32 	%p76, %r35, 0;
	@%p76 bra 	$L__BB24_72;
	setp.gt.s32 	%p77, %r68, 32;
	ld.shared.f64 	%fd147, [_ZZN3cub18CUB_300001_SM_10006detail6reduce28DeviceReduceSingleTileKernelINS2_10policy_hubIdy11max_functorIdEE10Policy1000EPdS9_iS6_ddN4cuda3std3__410__identityEEEvT0_T1_T2_T3_T4_T6_E12temp_storage+16];
	setp.lt.f64 	%p78, %fd380, %fd147;
	selp.f64 	%fd149, %fd147, %fd380, %p78;
	selp.f64 	%fd150, %fd149, %fd380, %p77;
	setp.gt.s32 	%p79, %r68, 64;
	ld.shared.f64 	%fd152, [_ZZN3cub18CUB_300001_SM_10006detail6reduce28DeviceReduceSingleTileKernelINS2_10policy_hubIdy11max_functorIdEE10Policy1000EPdS9_iS6_ddN4cuda3std3__410__identityEEEvT0_T1_T2_T3_T4_T6_E12temp_storage+24];
	setp.lt.f64 	%p80, %fd150, %fd152;
	selp.f64 	%fd154, %fd152, %fd150, %p80;
	selp.f64 	%fd155, %fd154, %fd150, %p79;
	setp.gt.s32 	%p81, %r68, 96;
	ld.shared.f64 	%fd157, [_ZZN3cub18CUB_300001_SM_10006detail6reduce28DeviceReduceSingleTileKernelINS2_10policy_hubIdy11max_functorIdEE10Policy1000EPdS9_iS6_ddN4cuda3std3__410__identityEEEvT0_T1_T2_T3_T4_T6_E12temp_storage+32];
	setp.lt.f64 	%p82, %fd155, %fd157;
	selp.f64 	%fd159, %fd157, %fd155, %p82;
	selp.f64 	%fd160, %fd159, %fd155, %p81;
	setp.gt.s32 	%p83, %r68, 128;
	ld.shared.f64 	%fd162, [_ZZN3cub18CUB_300001_SM_10006detail6reduce28DeviceReduceSingleTileKernelINS2_10policy_hubIdy11max_functorIdEE10Policy1000EPdS9_iS6_ddN4cuda3std3__410__identityEEEvT0_T1_T2_T3_T4_T6_E12temp_storage+40];
	setp.lt.f64 	%p84, %fd160, %fd162;
	selp.f64 	%fd164, %fd162, %fd160, %p84;
	selp.f64 	%fd165, %fd164, %fd160, %p83;
	setp.gt.s32 	%p85, %r68, 160;
	ld.shared.f64 	%fd167, [_ZZN3cub18CUB_300001_SM_10006detail6reduce28DeviceReduceSingleTileKernelINS2_10policy_hubIdy11max_functorIdEE10Policy1000EPdS9_iS6_ddN4cuda3std3__410__identityEEEvT0_T1_T2_T3_T4_T6_E12temp_storage+48];
	setp.lt.f64 	%p86, %fd165, %fd167;
	selp.f64 	%fd169, %fd167, %fd165, %p86;
	selp.f64 	%fd170, %fd169, %fd165, %p85;
	setp.gt.s32 	%p87, %r68, 192;
	ld.shared.f64 	%fd172, [_ZZN3cub18CUB_300001_SM_10006detail6reduce28DeviceReduceSingleTileKernelINS2_10policy_hubIdy11max_functorIdEE10Policy1000EPdS9_iS6_ddN4cuda3std3__410__identityEEEvT0_T1_T2_T3_T4_T6_E12temp_storage+56];
	setp.lt.f64 	%p88, %fd170, %fd172;
	selp.f64 	%fd174, %fd172, %fd170, %p88;
	selp.f64 	%fd175, %fd174, %fd170, %p87;
	setp.gt.s32 	%p89, %r68, 224;
	ld.shared.f64 	%fd177, [_ZZN3cub18CUB_300001_SM_10006detail6reduce28DeviceReduceSingleTileKernelINS2_10policy_hubIdy11max_functorIdEE10Policy1000EPdS9_iS6_ddN4cuda3std3__410__identityEEEvT0_T1_T2_T3_T4_T6_E12temp_storage+64];
	setp.lt.f64 	%p90, %fd175, %fd177;
	selp.f64 	%fd179, %fd177, %fd175, %p90;
	selp.f64 	%fd380, %fd179, %fd175, %p89;
	bra.uni 	$L__BB24_72;
$L__BB24_56:
	mov.u32 	%r47, %tid.x;
	mul.wide.u32 	%rd34, %r47, 8;
	add.s64 	%rd19, %rd15, %rd34;
	// begin inline asm
	ld.global.nc.u64 %rd18, [%rd19];
	// end inline asm
	mov.b64 	%fd59, %rd18;
	add.s64 	%rd21, %rd19, 2048;
	// begin inline asm
	ld.global.nc.u64 %rd20, [%rd21];
	// end inline asm
	mov.b64 	%fd60, %rd20;
	add.s64 	%rd23, %rd19, 4096;
	// begin inline asm
	ld.global.nc.u64 %rd22, [%rd23];
	// end inline asm
	mov.b64 	%fd61, %rd22;
	add.s64 	%rd25, %rd19, 6144;
	// begin inline asm
	ld.global.nc.u64 %rd24, [%rd25];
	// end inline asm
	mov.b64 	%fd62, %rd24;
	add.s64 	%rd27, %rd19, 8192;
	// begin inline asm
	ld.global.nc.u64 %rd26, [%rd27];
	// end inline asm
	mov.b64 	%fd63, %rd26;
	add.s64 	%rd29, %rd19, 10240;
	// begin inline asm
	ld.global.nc.u64 %rd28, [%rd29];
	// end inline asm
	mov.b64 	%fd64, %rd28;
	add.s64 	%rd31, %rd19, 12288;
	// begin inline asm
	ld.global.nc.u64 %rd30, [%rd31];
	// end inline asm
	mov.b64 	%fd65, %rd30;
	add.s64 	%rd33, %rd19, 14336;
	// begin inline asm
	ld.global.nc.u64 %rd32, [%rd33];
	// end inline asm
	mov.b64 	%fd66, %rd32;
	setp.lt.f64 	%p4, %fd59, %fd60;
	selp.f64 	%fd67, %fd60, %fd59, %p4;
	setp.lt.f64 	%p5, %fd67, %fd61;
	selp.f64 	%fd68, %fd61, %fd67, %p5;
	setp.lt.f64 	%p6, %fd68, %fd62;
	selp.f64 	%fd69, %fd62, %fd68, %p6;
	setp.lt.f64 	%p7, %fd69, %fd63;
	selp.f64 	%fd70, %fd63, %fd69, %p7;
	setp.lt.f64 	%p8, %fd70, %fd64;
	selp.f64 	%fd71, %fd64, %fd70, %p8;
	setp.lt.f64 	%p9, %fd71, %fd65;
	selp.f64 	%fd72, %fd65, %fd71, %p9;
	setp.lt.f64 	%p10, %fd72, %fd66;
	selp.f64 	%fd379, %fd66, %fd72, %p10;
	setp.lt.u32 	%p11, %r68, 4096;
	mov.b32 	%r465, 2048;
	@%p11 bra 	$L__BB24_60;
	add.s32 	%r48, %r68, -2048;
	mov.b32 	%r465, 2048;
$L__BB24_58:
	mul.wide.s32 	%rd51, %r465, 8;
	add.s64 	%rd36, %rd19, %rd51;
	// begin inline asm
	ld.global.nc.u64 %rd35, [%rd36];
	// end inline asm
	mov.b64 	%fd73, %rd35;
	add.s64 	%rd38, %rd36, 2048;
	// begin inline asm
	ld.global.nc.u64 %rd37, [%rd38];
	// end inline asm
	mov.b64 	%fd74, %rd37;
	add.s64 	%rd40, %rd36, 4096;
	// begin inline asm
	ld.global.nc.u64 %rd39, [%rd40];
	// end inline asm
	mov.b64 	%fd75, %rd39;
	add.s64 	%rd42, %rd36, 6144;
	// begin inline asm
	ld.global.nc.u64 %rd41, [%rd42];
	// end inline asm
	mov.b64 	%fd76, %rd41;
	add.s64 	%rd44, %rd36, 8192;
	// begin inline asm
	ld.global.nc.u64 %rd43, [%rd44];
	// end inline asm
	mov.b64 	%fd77, %rd43;
	add.s64 	%rd46, %rd36, 10240;
	// begin inline asm
	ld.global.nc.u64 %rd45, [%rd46];
	// end inline asm
	mov.b64 	%fd78, %rd45;
	add.s64 	%rd48, %rd36, 12288;
	// begin inline asm
	ld.global.nc.u64 %rd47, [%rd48];
	// end inline asm
	mov.b64 	%fd79, %rd47;
	add.s64 	%rd50, %rd36, 14336;
	// begin inline asm
	ld.global.nc.u64 %rd49, [%rd50];
	// end inline asm
	mov.b64 	%fd80, %rd49;
	setp.lt.f64 	%p12, %fd379, %fd73;
	selp.f64 	%fd81, %fd73, %fd379, %p12;
	setp.lt.f64 	%p13, %fd81, %fd74;
	selp.f64 	%fd82, %fd74, %fd81, %p13;
	setp.lt.f64 	%p14, %fd82, %fd75;
	selp.f64 	%fd83, %fd75, %fd82, %p14;
	setp.lt.f64 	%p15, %fd83, %fd76;
	selp.f64 	%fd84, %fd76, %fd83, %p15;
	setp.lt.f64 	%p16, %fd84, %fd77;
	selp.f64 	%fd85, %fd77, %fd84, %p16;
	setp.lt.f64 	%p17, %fd85, %fd78;
	selp.f64 	%fd86, %fd78, %fd85, %p17;
	setp.lt.f64 	%p18, %fd86, %fd79;
	selp.f64 	%fd87, %fd79, %fd86, %p18;
	setp.lt.f64 	%p19, %fd87, %fd80;
	selp.f64 	%fd379, %fd80, %fd87, %p19;
	sub.s32 	%r71, %r68, %r465;
	setp.lt.s32 	%p20, %r71, 2048;
	@%p20 bra 	$L__BB24_68;
	add.s32 	%r465, %r465, 2048;
	setp.le.s32 	%p21, %r465, %r48;
	@%p21 bra 	$L__BB24_58;
$L__BB24_60:
	setp.le.s32 	%p22, %r68, %r465;
	@%p22 bra 	$L__BB24_68;
	sub.s32 	%r52, %r68, %r465;
	setp.ge.s32 	%p23, %r47, %r52;
	@%p23 bra 	$L__BB24_68;
	not.b32 	%r72, %r47;
	add.s32 	%r73, %r68, %r72;
	sub.s32 	%r53, %r73, %r465;
	and.b32  	%r74, %r53, 768;
	setp.eq.s32 	%p24, %r74, 768;
	mov.u32 	%r469, %r47;
	@%p24 bra 	$L__BB24_65;
	add.s32 	%r467, %r47, %r465;
	shr.u32 	%r75, %r53, 8;
	add.s32 	%r76, %r75, 1;
	and.b32  	%r77, %r76, 3;
	neg.s32 	%r466, %r77;
	mov.u32 	%r469, %r47;
$L__BB24_64:
	.pragma "nounroll";
	mul.wide.u32 	%rd54, %r467, 8;
	add.s64 	%rd53, %rd15, %rd54;
	// begin inline asm
	ld.global.nc.u64 %rd52, [%rd53];
	// end inline asm
	mov.b64 	%fd89, %rd52;
	setp.lt.f64 	%p25, %fd379, %fd89;
	selp.f64 	%fd379, %fd89, %fd379, %p25;
	add.s32 	%r469, %r469, 256;
	add.s32 	%r467, %r467, 256;
	add.s32 	%r466, %r466, 1;
	setp.ne.s32 	%p26, %r466, 0;
	@%p26 bra 	$L__BB24_64;
$L__BB24_65:
	setp.lt.u32 	%p27, %r53, 768;
	@%p27 bra 	$L__BB24_68;
	cvt.u64.u32 	%rd55, %r469;
	cvt.u64.u32 	%rd56, %r465;
	add.s64 	%rd57, %rd55, %rd56;
	shl.b64 	%rd58, %rd57, 3;
	add.s64 	%rd59, %rd58, %rd15;
	add.s64 	%rd205, %rd59, 4096;
	add.s32 	%r470, %r469, %r465;
$L__BB24_67:
	mul.wide.u32 	%rd68, %r470, 8;
	add.s64 	%rd61, %rd15, %rd68;
	// begin inline asm
	ld.global.nc.u64 %rd60, [%rd61];
	// end inline asm
	mov.b64 	%fd90, %rd60;
	setp.lt.f64 	%p28, %fd379, %fd90;
	selp.f64 	%fd91, %fd90, %fd379, %p28;
	add.s64 	%rd63, %rd205, -2048;
	// begin inline asm
	ld.global.nc.u64 %rd62, [%rd63];
	// end inline asm
	mov.b64 	%fd92, %rd62;
	setp.lt.f64 	%p29, %fd91, %fd92;
	selp.f64 	%fd93, %fd92, %fd91, %p29;
	// begin inline asm
	ld.global.nc.u64 %rd64, [%rd205];
	// end inline asm
	mov.b64 	%fd94, %rd64;
	setp.lt.f64 	%p30, %fd93, %fd94;
	selp.f64 	%fd95, %fd94, %fd93, %p30;
	add.s64 	%rd67, %rd205, 2048;
	// begin inline asm
	ld.global.nc.u64 %rd66, [%rd67];
	// end inline asm
	mov.b64 	%fd96, %rd66;
	setp.lt.f64 	%p31, %fd95, %fd96;
	selp.f64 	%fd379, %fd96, %fd95, %p31;
	add.s32 	%r469, %r469, 1024;
	add.s64 	%rd205, %rd205, 8192;
	add.s32 	%r470, %r470, 1024;
	setp.lt.s32 	%p32, %r469, %r52;
	@%p32 bra 	$L__BB24_67;
$L__BB24_68:
	// begin inline asm
	mov.u32 %r78, %laneid;
	// end inline asm
	mov.b64 	%rd69, %fd379;
	mov.b64 	{%r80, %r85}, %rd69;
	mov.b32 	%r86, 1;
	mov.b32 	%r127, 31;
	mov.b32 	%r128, -1;
	// begin inline asm
	shfl.sync.down.b32 %r79, %r80, %r86, %r127, %r128;
	// end inline asm
	// begin inline asm
	shfl.sync.down.b32 %r84, %r85, %r86, %r127, %r128;
	// end inline asm
	mov.b64 	%rd70, {%r79, %r84};
	mov.b64 	%fd97, %rd70;
	setp.gt.s32 	%p33, %r78, 30;
	setp.lt.f64 	%p34, %fd379, %fd97;
	selp.f64 	%fd98, %fd97, %fd379, %p34;
	selp.f64 	%fd99, %fd379, %fd98, %p33;
	mov.b64 	%rd71, %fd99;
	mov.b64 	{%r90, %r95}, %rd71;
	mov.b32 	%r96, 2;
	// begin inline asm
	shfl.sync.down.b32 %r89, %r90, %r96, %r127, %r128;
	// end inline asm
	// begin inline asm
	shfl.sync.down.b32 %r94, %r95, %r96, %r127, %r128;
	// end inline asm
	mov.b64 	%rd72, {%r89, %r94};
	mov.b64 	%fd100, %rd72;
	setp.gt.s32 	%p35, %r78, 29;
	setp.lt.f64 	%p36, %fd99, %fd100;
	selp.f64 	%fd101, %fd100, %fd99, %p36;
	selp.f64 	%fd102, %fd99, %fd101, %p35;
	mov.b64 	%rd73, %fd102;
	mov.b64 	{%r100, %r105}, %rd73;
	mov.b32 	%r106, 4;
	// begin inline asm
	shfl.sync.down.b32 %r99, %r100, %r106, %r127, %r128;
	// end inline asm
	// begin inline asm
	shfl.sync.down.b32 %r104, %r105, %r106, %r127, %r128;
	// end inline asm
	mov.b64 	%rd74, {%r99, %r104};
	mov.b64 	%fd103, %rd74;
	setp.gt.s32 	%p37, %r78, 27;
	setp.lt.f64 	%p38, %fd102, %fd103;
	selp.f64 	%fd104, %fd103, %fd102, %p38;
	selp.f64 	%fd105, %fd102, %fd104, %p37;
	mov.b64 	%rd75, %fd105;
	mov.b64 	{%r110, %r115}, %rd75;
	mov.b32 	%r116, 8;
	// begin inline asm
	shfl.sync.down.b32 %r109, %r110, %r116, %r127, %r128;
	// end inline asm
	// begin inline asm
	shfl.sync.down.b32 %r114, %r115, %r116, %r127, %r128;
	// end inline asm
	mov.b64 	%rd76, {%r109, %r114};
	mov.b64 	%fd106, %rd76;
	setp.gt.s32 	%p39, %r78, 23;
	setp.lt.f64 	%p40, %fd105, %fd106;
	selp.f64 	%fd107, %fd106, %fd105, %p40;
	selp.f64 	%fd108, %fd105, %fd107, %p39;
	mov.b64 	%rd77, %fd108;
	mov.b64 	{%r120, %r125}, %rd77;
	mov.b32 	%r126, 16;
	// begin inline asm
	shfl.sync.down.b32 %r119, %r120, %r126, %r127, %r128;
	// end inline asm
	// begin inline asm
	shfl.sync.down.b32 %r124, %r125, %r126, %r127, %r128;
	// end inline asm
	mov.b64 	%rd78, {%r119, %r124};
	mov.b64 	%fd109, %rd78;
	setp.gt.s32 	%p41, %r78, 15;
	setp.lt.f64 	%p42, %fd108, %fd109;
	selp.f64 	%fd54, %fd109, %fd108, %p42;
	selp.f64 	%fd380, %fd108, %fd54, %p41;
	setp.ne.s32 	%p43, %r78, 0;
	@%p43 bra 	$L__BB24_70;
	shr.u32 	%r129, %r47, 2;
	and.b32  	%r130, %r129, 248;
	mov.u32 	%r131, _ZZN3cub18CUB_300001_SM_10006detail6reduce28DeviceReduceSingleTileKernelINS2_10policy_hubIdy11max_functorIdEE10Policy1000EPdS9_iS6_ddN4cuda3std3__410__identityEEEvT0_T1_T2_T3_T4_T6_E12temp_storage;
	add.s32 	%r132, %r131, %r130;
	st.shared.f64 	[%r132+8], %fd54;
$L__BB24_70:
	bar.sync 	0;
	setp.ne.s32 	%p44, %r47, 0;
	@%p44 bra 	$L__BB24_72;
	ld.shared.f64 	%fd110, [_ZZN3cub18CUB_300001_SM_10006detail6reduce28DeviceReduceSingleTileKernelINS2_10policy_hubIdy11max_functorIdEE10Policy1000EPdS9_iS6_ddN4cuda3std3__410__identityEEEvT0_T1_T2_T3_T4_T6_E12temp_storage+16];
	setp.lt.f64 	%p45, %fd380, %fd110;
	selp.f64 	%fd111, %fd110, %fd380, %p45;
	ld.shared.f64 	%fd112, [_ZZN3cub18CUB_300001_SM_10006detail6reduce28DeviceReduceSingleTileKernelINS2_10policy_hubIdy11max_functorIdEE10Policy1000EPdS9_iS6_ddN4cuda3std3__410__identityEEEvT0_T1_T2_T3_T4_T6_E12temp_storage+24];
	setp.lt.f64 	%p46, %fd111, %fd112;
	selp.f64 	%fd113, %fd112, %fd111, %p46;
	ld.shared.f64 	%fd114, [_ZZN3cub18CUB_300001_SM_10006detail6reduce28DeviceReduceSingleTileKernelINS2_10policy_hubIdy11max_functorIdEE10Policy1000EPdS9_iS6_ddN4cuda3std3__410__identityEEEvT0_T1_T2_T3_T4_T6_E12temp_storage+32];
	setp.lt.f64 	%p47, %fd113, %fd114;
	selp.f64 	%fd115, %fd114, %fd113, %p47;
	ld.shared.f64 	%fd116, [_ZZN3cub18CUB_300001_SM_10006detail6reduce28DeviceReduceSingleTileKernelINS2_10policy_hubIdy11max_functorIdEE10Policy1000EPdS9_iS6_ddN4cuda3std3__410__identityEEEvT0_T1_T2_T3_T4_T6_E12temp_storage+40];
	setp.lt.f64 	%p48, %fd115, %fd116;
	selp.f64 	%fd117, %fd116, %fd115, %p48;
	ld.shared.f64 	%fd118, [_ZZN3cub18CUB_300001_SM_10006detail6reduce28DeviceReduceSingleTileKernelINS2_10policy_hubIdy11max_functorIdEE10Policy1000EPdS9_iS6_ddN4cuda3std3__410__identityEEEvT0_T1_T2_T3_T4_T6_E12temp_storage+48];
	setp.lt.f64 	%p49, %fd117, %fd118;
	selp.f64 	%fd119, %fd118, %fd117, %p49;
	ld.shared.f64 	%fd120, [_ZZN3cub18CUB_300001_SM_10006detail6reduce28DeviceReduceSingleTileKernelINS2_10policy_hubIdy11max_functorIdEE10Policy1000EPdS9_iS6_ddN4cuda3std3__410__identityEEEvT0_T1_T2_T3_T4_T6_E12temp_storage+56];
	setp.lt.f64 	%p50, %fd119, %fd120;
	selp.f64 	%fd121, %fd120, %fd119, %p50;
	ld.shared.f64 	%fd122, [_ZZN3cub18CUB_300001_SM_10006detail6reduce28DeviceReduceSingleTileKernelINS2_10policy_hubIdy11max_functorIdEE10Policy1000EPdS9_iS6_ddN4cuda3std3__410__identityEEEvT0_T1_T2_T3_T4_T6_E12temp_storage+64];
	setp.lt.f64 	%p51, %fd121, %fd122;
	selp.f64 	%fd380, %fd122, %fd121, %p51;
$L__BB24_72:
	mov.u32 	%r444, %tid.x;
	setp.ne.s32 	%p217, %r444, 0;
	@%p217 bra 	$L__BB24_74;
	setp.lt.f64 	%p218, %fd58, %fd380;
	selp.f64 	%fd353, %fd380, %fd58, %p218;
	st.global.f64 	[%rd1], %fd353;
$L__BB24_74:
	ret;

}
	// .globl	_ZN3cub18CUB_300001_SM_10006detail6reduce28DeviceReduceSingleTileKernelINS2_10policy_hubImj11mul_functorImEE10Policy1000EN6thrust24THRUST_300001_SM_1000_NS6detail15normal_iteratorINSA_10device_ptrIjEEEEPmjS6_mm11inc_functorIjEEEvT0_T1_T2_T3_T4_T6_
.visible .entry _ZN3cub18CUB_300001_SM_10006detail6reduce28DeviceReduceSingleTileKernelINS2_10policy_hubImj11mul_functorImEE10Policy1000EN6thrust24THRUST_300001_SM_1000_NS6detail15normal_iteratorINSA_10device_ptrIjEEEEPmjS6_mm11inc_functorIjEEEvT0_T1_T2_T3_T4_T6_(
	.param .align 8 .b8 _ZN3cub18CUB_300001_SM_10006detail6reduce28DeviceReduceSingleTileKernelINS2_10policy_hubImj11mul_functorImEE10Policy1000EN6thrust24THRUST_300001_SM_1000_NS6detail15normal_iteratorINSA_10device_ptrIjEEEEPmjS6_mm11inc_functorIjEEEvT0_T1_T2_T3_T4_T6__param_0[8],
	.param .u64 .ptr .align 1 _ZN3cub18CUB_300001_SM_10006detail6reduce28DeviceReduceSingleTileKernelINS2_10policy_hubImj11mul_functorImEE10Policy1000EN6thrust24THRUST_300001_SM_1000_NS6detail15normal_iteratorINSA_10device_ptrIjEEEEPmjS6_mm11inc_functorIjEEEvT0_T1_T2_T3_T4_T6__param_1,
	.param .u32 _ZN3cub18CUB_300001_SM_10006detail6reduce28DeviceReduceSingleTileKernelINS2_10policy_hubImj11mul_functorImEE10Policy1000EN6thrust24THRUST_300001_SM_1000_NS6detail15normal_iteratorINSA_10device_ptrIjEEEEPmjS6_mm11inc_functorIjEEEvT0_T1_T2_T3_T4_T6__param_2,
	.param .align 1 .b8 _ZN3cub18CUB_300001_SM_10006detail6reduce28DeviceReduceSingleTileKernelINS2_10policy_hubImj11mul_functorImEE10Policy1000EN6thrust24THRUST_300001_SM_1000_NS6detail15normal_iteratorINSA_10device_ptrIjEEEEPmjS6_mm11inc_functorIjEEEvT0_T1_T2_T3_T4_T6__param_3[1],
	.param .u64 _ZN3cub18CUB_300001_SM_10006detail6reduce28DeviceReduceSingleTileKernelINS2_10policy_hubImj11mul_functorImEE10Policy1000EN6thrust24THRUST_300001_SM_1000_NS6detail15normal_iteratorINSA_10device_ptrIjEEEEPmjS6_mm11inc_functorIjEEEvT0_T1_T2_T3_T4_T6__param_4,
	.param .align 1 .b8 _ZN3cub18CUB_300001_SM_10006detail6reduce28DeviceReduceSingleTileKernelINS2_10policy_hubImj11mul_functorImEE10Policy1000EN6thrust24THRUST_300001_SM_1000_NS6detail15normal_iteratorINSA_10device_ptrIjEEEEPmjS6_mm11inc_functorIjEEEvT0_T1_T2_T3_T4_T6__param_5[1]
)
.maxntid 256
.minnctapersm 1
{
	.reg .pred 	%p<59>;
	.reg .b32 	%r<436>;
	.reg .b64 	%rd<377>;
	// demoted variable
	.shared .align 8 .b8 _ZZN3cub18CUB_300001_SM_10006detail6reduce28DeviceReduceSingleTileKernelINS2_10policy_hubImj11mul_functorImEE10Policy1000EN6thrust24THRUST_300001_SM_1000_NS6detail15normal_iteratorINSA_10device_ptrIjEEEEPmjS6_mm11inc_functorIjEEEvT0_T1_T2_T3_T4_T6_E12temp_storage[80];
	ld.param.u64 	%rd48, [_ZN3cub18CUB_300001_SM_10006detail6reduce28DeviceReduceSingleTileKernelINS2_10policy_hubImj11mul_functorImEE10Policy1000EN6thrust24THRUST_300001_SM_1000_NS6detail15normal_iteratorINSA_10device_ptrIjEEEEPmjS6_mm11inc_functorIjEEEvT0_T1_T2_T3_T4_T6__param_0];
	ld.param.u64 	%rd50, [_ZN3cub18CUB_300001_SM_10006detail6reduce28DeviceReduceSingleTileKernelINS2_10policy_hubImj11mul_functorImEE10Policy1000EN6thrust24THRUST_300001_SM_1000_NS6detail15normal_iteratorINSA_10device_ptrIjEEEEPmjS6_mm11inc_functorIjEEEvT0_T1_T2_T3_T4_T6__param_1];
	ld.param.u32 	%r51, [_ZN3cub18CUB_300001_SM_10006detail6reduce28DeviceReduceSingleTileKernelINS2_10policy_hubImj11mul_functorImEE10Policy1000EN6thrust24THRUST_300001_SM_1000_NS6detail15normal_iteratorINSA_10device_ptrIjEEEEPmjS6_mm11inc_functorIjEEEvT0_T1_T2_T3_T4_T6__param_2];
	ld.param.u64 	%rd49, [_ZN3cub18CUB_300001_SM_10006detail6reduce28DeviceReduceSingleTileKernelINS2_10policy_hubImj11mul_functorImEE10Policy1000EN6thrust24THRUST_300001_SM_1000_NS6detail15normal_iteratorINSA_10device_ptrIjEEEEPmjS6_mm11inc_functorIjEEEvT0_T1_T2_T3_T4_T6__param_4];
	cvta.to.global.u64 	%rd1, %rd50;
	setp.ne.s32 	%p1, %r51, 0;
	@%p1 bra 	$L__BB25_3;
	mov.u32 	%r418, %tid.x;
	setp.ne.s32 	%p58, %r418, 0;
	@%p58 bra 	$L__BB25_52;
	st.global.u64 	[%rd1], %rd49;
	bra.uni 	$L__BB25_52;
$L__BB25_3:
	cvta.to.global.u64 	%rd2, %rd48;
	setp.gt.u32 	%p2, %r51, 2047;
	@%p2 bra 	$L__BB25_28;
	mov.u32 	%r1, %tid.x;
	setp.ge.u32 	%p24, %r1, %r51;
	mov.b64 	%rd364, 0;
	mov.u32 	%r422, %r1;
	@%p24 bra 	$L__BB25_6;
	mul.wide.u32 	%rd225, %r1, 4;
	add.s64 	%rd226, %rd2, %rd225;
	ld.global.u32 	%r235, [%rd226];
	add.s32 	%r236, %r235, 1;
	cvt.u64.u32 	%rd364, %r236;
	add.s32 	%r422, %r1, 256;
$L__BB25_6:
	setp.ge.u32 	%p25, %r422, %r51;
	@%p25 bra 	$L__BB25_19;
	not.b32 	%r237, %r422;
	add.s32 	%r238, %r51, %r237;
	shr.u32 	%r239, %r238, 8;
	add.s32 	%r4, %r239, 1;
	and.b32  	%r5, %r4, 15;
	setp.lt.u32 	%p26, %r238, 3840;
	@%p26 bra 	$L__BB25_10;
	and.b32  	%r240, %r4, 33554416;
	neg.s32 	%r420, %r240;
	mul.wide.u32 	%rd228, %r422, 4;
	add.s64 	%rd229, %rd228, %rd2;
	add.s64 	%rd354, %rd229, 8192;
$L__BB25_9:
	.pragma "nounroll";
	ld.global.u32 	%r241, [%rd354+-8192];
	add.s32 	%r242, %r241, 1;
	cvt.u64.u32 	%rd230, %r242;
	mul.lo.s64 	%rd231, %rd364, %rd230;
	ld.global.u32 	%r243, [%rd354+-7168];
	add.s32 	%r244, %r243, 1;
	cvt.u64.u32 	%rd232, %r244;
	mul.lo.s64 	%rd233, %rd231, %rd232;
	ld.global.u32 	%r245, [%rd354+-6144];
	add.s32 	%r246, %r245, 1;
	cvt.u64.u32 	%rd234, %r246;
	mul.lo.s64 	%rd235, %rd233, %rd234;
	ld.global.u32 	%r247, [%rd354+-5120];
	add.s32 	%r248, %r247, 1;
	cvt.u64.u32 	%rd236, %r248;
	mul.lo.s64 	%rd237, %rd235, %rd236;
	ld.global.u32 	%r249, [%rd354+-4096];
	add.s32 	%r250, %r249, 1;
	cvt.u64.u32 	%rd238, %r250;
	mul.lo.s64 	%rd239, %rd237, %rd238;
	ld.global.u32 	%r251, [%rd354+-3072];
	add.s32 	%r252, %r251, 1;
	cvt.u64.u32 	%rd240, %r252;
	mul.lo.s64 	%rd241, %rd239, %rd240;
	ld.global.u32 	%r253, [%rd354+-2048];
	add.s32 	%r254, %r253, 1;
	cvt.u64.u32 	%rd242, %r254;
	mul.lo.s64 	%rd243, %rd241, %rd242;
	ld.global.u32 	%r255, [%rd354+-1024];
	add.s32 	%r256, %r255, 1;
	cvt.u64.u32 	%rd244, %r256;
	mul.lo.s64 	%rd245, %rd243, %rd244;
	ld.global.u32 	%r257, [%rd354];
	add.s32 	%r258, %r257, 1;
	cvt.u64.u32 	%rd246, %r258;
	mul.lo.s64 	%rd247, %rd245, %rd246;
	ld.global.u32 	%r259, [%rd354+1024];
	add.s32 	%r260, %r259, 1;
	cvt.u64.u32 	%rd248, %r260;
	mul.lo.s64 	%rd249, %rd247, %rd248;
	ld.global.u32 	%r261, [%rd354+2048];
	add.s32 	%r262, %r261, 1;
	cvt.u64.u32 	%rd250, %r262;
	mul.lo.s64 	%rd251, %rd249, %rd250;
	ld.global.u32 	%r263, [%rd354+3072];
	add.s32 	%r264, %r263, 1;
	cvt.u64.u32 	%rd252, %r264;
	mul.lo.s64 	%rd253, %rd251, %rd252;
	ld.global.u32 	%r265, [%rd354+4096];
	add.s32 	%r266, %r265, 1;
	cvt.u64.u32 	%rd254, %r266;
	mul.lo.s64 	%rd255, %rd253, %rd254;
	ld.global.u32 	%r267, [%rd354+5120];
	add.s32 	%r268, %r267, 1;
	cvt.u64.u32 	%rd256, %r268;
	mul.lo.s64 	%rd257, %rd255, %rd256;
	ld.global.u32 	%r269, [%rd354+6144];
	add.s32 	%r270, %r269, 1;
	cvt.u64.u32 	%rd258, %r270;
	mul.lo.s64 	%rd259, %rd257, %rd258;
	ld.global.u32 	%r271, [%rd354+7168];
	add.s32 	%r272, %r271, 1;
	cvt.u64.u32 	%rd260, %r272;
	mul.lo.s64 	%rd364, %rd259, %rd260;
	add.s32 	%r422, %r422, 4096;
	add.s32 	%r420, %r420, 16;
	add.s64 	%rd354, %rd354, 16384;
	setp.ne.s32 	%p27, %r420, 0;
	@%p27 bra 	$L__BB25_9;
$L__BB25_10:
	setp.eq.s32 	%p28, %r5, 0;
	@%p28 bra 	$L__BB25_19;
	and.b32  	%r12, %r4, 7;
	setp.lt.u32 	%p29, %r5, 8;
	@%p29 bra 	$L__BB25_13;
	mul.wide.u32 	%rd262, %r422, 4;
	add.s64 	%rd263, %rd2, %rd262;
	ld.global.u32 	%r273, [%rd263];
	add.s32 	%r274, %r273, 1;
	cvt.u64.u32 	%rd264, %r274;
	mul.lo.s64 	%rd265, %rd364, %rd264;
	ld.global.u32 	%r275, [%rd263+1024];
	add.s32 	%r276, %r275, 1;
	cvt.u64.u32 	%rd266, %r276;
	mul.lo.s64 	%rd267, %rd265, %rd266;
	ld.global.u32 	%r277, [%rd263+2048];
	add.s32 	%r278, %r277, 1;
	cvt.u64.u32 	%rd268, %r278;
	mul.lo.s64 	%rd269, %rd267, %rd268;
	ld.global.u32 	%r279, [%rd263+3072];
	add.s32 	%r280, %r279, 1;
	cvt.u64.u32 	%rd270, %r280;
	mul.lo.s64 	%rd271, %rd269, %rd270;
	ld.global.u32 	%r281, [%rd263+4096];
	add.s32 	%r282, %r281, 1;
	cvt.u64.u32 	%rd272, %r282;
	mul.lo.s64 	%rd273, %rd271, %rd272;
	ld.global.u32 	%r283, [%rd263+5120];
	add.s32 	%r284, %r283, 1;
	cvt.u64.u32 	%rd274, %r284;
	mul.lo.s64 	%rd275, %rd273, %rd274;
	ld.global.u32 	%r285, [%rd263+6144];
	add.s32 	%r286, %r285, 1;
	cvt.u64.u32 	%rd276, %r286;
	mul.lo.s64 	%rd277, %rd275, %rd276;
	ld.global.u32 	%r287, [%rd263+7168];
	add.s32 	%r288, %r287, 1;
	cvt.u64.u32 	%rd278, %r288;
	mul.lo.s64 	%rd364, %rd277, %rd278;
	add.s32 	%r422, %r422, 2048;
$L__BB25_13:
	setp.eq.s32 	%p30, %r12, 0;
	@%p30 bra 	$L__BB25_19;
	and.b32  	%r15, %r4, 3;
	setp.lt.u32 	%p31, %r12, 4;
	@%p31 bra 	$L__BB25_16;
	mul.wide.u32 	%rd280, %r422, 4;
	add.s64 	%rd281, %rd2, %rd280;
	ld.global.u32 	%r289, [%rd281];
	add.s32 	%r290, %r289, 1;
	cvt.u64.u32 	%rd282, %r290;
	mul.lo.s64 	%rd283, %rd364, %rd282;
	ld.global.u32 	%r291, [%rd281+1024];
	add.s32 	%r292, %r291, 1;
	cvt.u64.u32 	%rd284, %r292;
	mul.lo.s64 	%rd285, %rd283, %rd284;
	ld.global.u32 	%r293, [%rd281+2048];
	add.s32 	%r294, %r293, 1;
	cvt.u64.u32 	%rd286, %r294;
	mul.lo.s64 	%rd287, %rd285, %rd286;
	ld.global.u32 	%r295, [%rd281+3072];
	add.s32 	%r296, %r295, 1;
	cvt.u64.u32 	%rd288, %r296;
	mul.lo.s64 	%rd364, %rd287, %rd288;
	add.s32 	%r422, %r422, 1024;
$L__BB25_16:
	setp.eq.s32 	%p32, %r15, 0;
	@%p32 bra 	$L__BB25_19;
	mul.wide.u32 	%rd289, %r422, 4;
	add.s64 	%rd362, %rd2, %rd289;
	neg.s32 	%r425, %r15;
$L__BB25_18:
	.pragma "nounroll";
	ld.global.u32 	%r297, [%rd362];
	add.s32 	%r298, %r297, 1;
	cvt.u64.u32 	%rd290, %r298;
	mul.lo.s64 	%rd364, %rd364, %rd290;
	add.s64 	%rd362, %rd362, 1024;
	add.s32 	%r425, %r425, 1;
	setp.ne.s32 	%p33, %r425, 0;
	@%p33 bra 	$L__BB25_18;
$L__BB25_19:
	setp.lt.u32 	%p34, %r51, 256;
	@%p34 bra 	$L__BB25_24;
	// begin inline asm
	mov.u32 %r362, %laneid;
	// end inline asm
	mov.b64 	{%r364, %r369}, %rd364;
	mov.b32 	%r370, 1;
	mov.b32 	%r411, 31;
	mov.b32 	%r412, -1;
	// begin inline asm
	shfl.sync.down.b32 %r363, %r364, %r370, %r411, %r412;
	// end inline asm
	// begin inline asm
	shfl.sync.down.b32 %r368, %r369, %r370, %r411, %r412;
	// end inline asm
	mov.b64 	%rd325, {%r363, %r368};
	setp.gt.s32 	%p50, %r362, 30;
	selp.b64 	%rd326, 1, %rd325, %p50;
	mul.lo.s64 	%rd327, %rd326, %rd364;
	mov.b64 	{%r374, %r379}, %rd327;
	mov.b32 	%r380, 2;
	// begin inline asm
	shfl.sync.down.b32 %r373, %r374, %r380, %r411, %r412;
	// end inline asm
	// begin inline asm
	shfl.sync.down.b32 %r378, %r379, %r380, %r411, %r412;
	// end inline asm
	mov.b64 	%rd328, {%r373, %r378};
	setp.gt.s32 	%p51, %r362, 29;
	selp.b64 	%rd329, 1, %rd328, %p51;
	mul.lo.s64 	%rd330, %rd329, %rd327;
	mov.b64 	{%r384, %r389}, %rd330;
	mov.b32 	%r390, 4;
	// begin inline asm
	shfl.sync.down.b32 %r383, %r384, %r390, %r411, %r412;
	// end inline asm
	// begin inline asm
	shfl.sync.down.b32 %r388, %r389, %r390, %r411, %r412;
	// end inline asm
	mov.b64 	%rd331, {%r383, %r388};
	setp.gt.s32 	%p52, %r362, 27;
	selp.b64 	%rd332, 1, %rd331, %p52;
	mul.lo.s64 	%rd333, %rd332, %rd330;
	mov.b64 	{%r394, %r399}, %rd333;
	mov.b32 	%r400, 8;
	// begin inline asm
	shfl.sync.down.b32 %r393, %r394, %r400, %r411, %r412;
	// end inline asm
	// begin inline asm
	shfl.sync.down.b32 %r398, %r399, %r400, %r411, %r412;
	// end inline asm
	mov.b64 	%rd334, {%r393, %r398};
	setp.gt.s32 	%p53, %r362, 23;
	selp.b64 	%rd335, 1, %rd334, %p53;
	mul.lo.s64 	%rd336, %rd335, %rd333;
	mov.b64 	{%r404, %r409}, %rd336;
	mov.b32 	%r410, 16;
	// begin inline asm
	shfl.sync.down.b32 %r403, %r404, %r410, %r411, %r412;
	// end inline asm
	// begin inline asm
	shfl.sync.down.b32 %r408, %r409, %r410, %r411, %r412;
	// end inline asm
	mov.b64 	%rd337, {%r403, %r408};
	setp.gt.s32 	%p54, %r362, 15;
	selp.b64 	%rd338, 1, %rd337, %p54;
	mul.lo.s64 	%rd376, %rd338, %rd336;
	setp.ne.s32 	%p55, %r362, 0;
	@%p55 bra 	$L__BB25_22;
	shr.u32 	%r413, %r1, 2;
	and.b32  	%r414, %r413, 248;
	mov.u32 	%r415, _ZZN3cub18CUB_300001_SM_10006detail6reduce28DeviceReduceSingleTileKernelINS2_10policy_hubImj11mul_functorImEE10Policy1000EN6thrust24THRUST_300001_SM_1000_NS6detail15normal_iteratorINSA_10device_ptrIjEEEEPmjS6_mm11inc_functorIjEEEvT0_T1_T2_T3_T4_T6_E12temp_storage;
	add.s32 	%r416, %r415, %r414;
	st.shared.u64 	[%r416+8], %rd376;
$L__BB25_22:
	bar.sync 	0;
	setp.ne.s32 	%p56, %r1, 0;
	@%p56 bra 	$L__BB25_50;
	ld.shared.u64 	%rd339, [_ZZN3cub18CUB_300001_SM_10006detail6reduce28DeviceReduceSingleTileKernelINS2_10policy_hubImj11mul_functorImEE10Policy1000EN6thrust24THRUST_300001_SM_1000_NS6detail15normal_iteratorINSA_10device_ptrIjEEEEPmjS6_mm11inc_functorIjEEEvT0_T1_T2_T3_T4_T6_E12temp_storage+16];
	mul.lo.s64 	%rd340, %rd339, %rd376;
	ld.shared.u64 	%rd341, [_ZZN3cub18CUB_300001_SM_10006detail6reduce28DeviceReduceSingleTileKernelINS2_10policy_hubImj11mul_functorImEE10Policy1000EN6thrust24THRUST_300001_SM_1000_NS6detail15normal_iteratorINSA_10device_ptrIjEEEEPmjS6_mm11inc_functorIjEEEvT0_T1_T2_T3_T4_T6_E12temp_storage+24];
	mul.lo.s64 	%rd342, %rd340, %rd341;
	ld.shared.u64 	%rd343, [_ZZN3cub18CUB_300001_SM_10006detail6reduce28DeviceReduceSingleTileKernelINS2_10policy_hubImj11mul_functorImEE10Policy1000EN6thrust24THRUST_300001_SM_1000_NS6detail15normal_iteratorINSA_10device_ptrIjEEEEPmjS6_mm11inc_functorIjEEEvT0_T1_T2_T3_T4_T6_E12temp_storage+32];
	mul.lo.s64 	%rd344, %rd342, %rd343;
	ld.shared.u64 	%rd345, [_ZZN3cub18CUB_300001_SM_10006detail6reduce28DeviceReduceSingleTileKernelINS2_10policy_hubImj11mul_functorImEE10Policy1000EN6thrust24THRUST_300001_SM_1000_NS6detail15normal_iteratorINSA_10device_ptrIjEEEEPmjS6_mm11inc_functorIjEEEvT0_T1_T2_T3_T4_T6_E12temp_storage+40];
	mul.lo.s64 	%rd346, %rd344, %rd345;
	ld.shared.u64 	%rd347, [_ZZN3cub18CUB_300001_SM_10006detail6reduce28DeviceReduceSingleTileKernelINS2_10policy_hubImj11mul_functorImEE10Policy1000EN6thrust24THRUST_300001_SM_1000_NS6detail15normal_iteratorINSA_10device_ptrIjEEEEPmjS6_mm11inc_functorIjEEEvT0_T1_T2_T3_T4_T6_E12temp_storage+48];
	mul.lo.s64 	%rd348, %rd346, %rd347;
	ld.shared.u64 	%rd349, [_ZZN3cub18CUB_300001_SM_10006detail6reduce28DeviceReduceSingleTileKernelINS2_10policy_hubImj11mul_functorImEE10Policy1000EN6thrust24THRUST_300001_SM_1000_NS6detail15normal_iteratorINSA_10device_ptrIjEEEEPmjS6_mm11inc_functorIjEEEvT0_T1_T2_T3_T4_T6_E12temp_storage+56];
	mul.lo.s64 	%rd350, %rd348, %rd349;
	ld.shared.u64 	%rd351, [_ZZN3cub18CUB_300001_SM_10006detail6reduce28DeviceReduceSingleTileKernelINS2_10policy_hubImj11mul_functorImEE10Policy1000EN6thrust24THRUST_300001_SM_1000_NS6detail15normal_iteratorINSA_10device_ptrIjEEEEPmjS6_mm11inc_functorIjEEEvT0_T1_T2_T3_T4_T6_E12temp_storage+64];
	mul.lo.s64 	%rd376, %rd350, %rd351;
	bra.uni 	$L__BB25_50;
$L__BB25_24:
	// begin inline asm
	mov.u32 %r299, %laneid;
	// end inline asm
	and.b32  	%r350, %r1, 992;
	add.s32 	%r351, %r350, 32;
	setp.gt.u32 	%p35, %r351, %r51;
	not.b32 	%r352, %r350;
	add.s32 	%r353, %r51, %r352;
	selp.b32 	%r348, %r353, 31, %p35;
	mov.b64 	{%r301, %r306}, %rd364;
	mov.b32 	%r307, 1;
	mov.b32 	%r349, -1;
	// begin inline asm
	shfl.sync.down.b32 %r300, %r301, %r307, %r348, %r349;
	// end inline asm
	// begin inline asm
	shfl.sync.down.b32 %r305, %r306, %r307, %r348, %r349;
	// end inline asm
	mov.b64 	%rd291, {%r300, %r305};
	setp.lt.s32 	%p36, %r299, %r348;
	selp.b64 	%rd292, %rd291, 1, %p36;
	mul.lo.s64 	%rd293, %rd292, %rd364;
	mov.b64 	{%r311, %r316}, %rd293;
	mov.b32 	%r317, 2;
	// begin inline asm
	shfl.sync.down.b32 %r310, %r311, %r317, %r348, %r349;
	// end inline asm
	// begin inline asm
	shfl.sync.down.b32 %r315, %r316, %r317, %r348, %r349;
	// end inline asm
	mov.b64 	%rd294, {%r310, %r315};
	add.s32 	%r354, %r299, 2;
	setp.gt.s32 	%p37, %r354, %r348;
	selp.b64 	%rd295, 1, %rd294, %p37;
	mul.lo.s64 	%rd296, %rd295, %rd293;
	mov.b64 	{%r321, %r326}, %rd296;
	mov.b32 	%r327, 4;
	// begin inline asm
	shfl.sync.down.b32 %r320, %r321, %r327, %r348, %r349;
	// end inline asm
	// begin inline asm
	shfl.sync.down.b32 %r325, %r326, %r327, %r348, %r349;
	// end inline asm
	mov.b64 	%rd297, {%r320, %r325};
	add.s32 	%r355, %r299, 4;
	setp.gt.s32 	%p38, %r355, %r348;
	selp.b64 	%rd298, 1, %rd297, %p38;
	mul.lo.s64 	%rd299, %rd298, %rd296;
	mov.b64 	{%r331, %r336}, %rd299;
	mov.b32 	%r337, 8;
	// begin inline asm
	shfl.sync.down.b32 %r330, %r331, %r337, %r348, %r349;
	// end inline asm
	// begin inline asm
	shfl.sync.down.b32 %r335, %r336, %r337, %r348, %r349;
	// end inline asm
	mov.b64 	%rd300, {%r330, %r335};
	add.s32 	%r356, %r299, 8;
	setp.gt.s32 	%p39, %r356, %r348;
	selp.b64 	%rd301, 1, %rd300, %p39;
	mul.lo.s64 	%rd302, %rd301, %rd299;
	mov.b64 	{%r341, %r346}, %rd302;
	mov.b32 	%r347, 16;
	// begin inline asm
	shfl.sync.down.b32 %r340, %r341, %r347, %r348, %r349;
	// end inline asm
	// begin inline asm
	shfl.sync.down.b32 %r345, %r346, %r347, %r348, %r349;
	// end inline asm
	mov.b64 	%rd303, {%r340, %r345};
	add.s32 	%r357, %r299, 16;
	setp.gt.s32 	%p40, %r357, %r348;
	selp.b64 	%rd304, 1, %rd303, %p40;
	mul.lo.s64 	%rd376, %rd304, %rd302;
	setp.ne.s32 	%p41, %r299, 0;
	@%p41 bra 	$L__BB25_26;
	shr.u32 	%r358, %r1, 2;
	and.b32  	%r359, %r358, 248;
	mov.u32 	%r360, _ZZN3cub18CUB_300001_SM_10006detail6reduce28DeviceReduceSingleTileKernelINS2_10policy_hubImj11mul_functorImEE10Policy1000EN6thrust24THRUST_300001_SM_1000_NS6detail15normal_iteratorINSA_10device_ptrIjEEEEPmjS6_mm11inc_functorIjEEEvT0_T1_T2_T3_T4_T6_E12temp_storage;
	add.s32 	%r361, %r360, %r359;
	st.shared.u64 	[%r361+8], %rd376;
$L__BB25_26:
	bar.sync 	0;
	setp.ne.s32 	%p42, %r1, 0;
	@%p42 bra 	$L__BB25_50;
	setp.gt.u32 	%p43, %r51, 32;
	ld.shared.u64 	%rd305, [_ZZN3cub18CUB_300001_SM_10006detail6reduce28DeviceReduceSingleTileKernelINS2_10policy_hubImj11mul_functorImEE10Policy1000EN6thrust24THRUST_300001_SM_1000_NS6detail15normal_iteratorINSA_10device_ptrIjEEEEPmjS6_mm11inc_functorIjEEEvT0_T1_T2_T3_T4_T6_E12temp_storage+16];
	selp.b64 	%rd306, %rd305, 1, %p43;
	mul.lo.s64 	%rd307, %rd306, %rd376;
	setp.gt.u32 	%p44, %r51, 64;
	ld.shared.u64 	%rd308, [_ZZN3cub18CUB_300001_SM_10006detail6reduce28DeviceReduceSingleTileKernelINS2_10policy_hubImj11mul_functorImEE10Policy1000EN6thrust24THRUST_300001_SM_1000_NS6detail15normal_iteratorINSA_10device_ptrIjEEEEPmjS6_mm11inc_functorIjEEEvT0_T1_T2_T3_T4_T6_E12temp_storage+24];
	selp.b64 	%rd309, %rd308, 1, %p44;
	mul.lo.s64 	%rd310, %rd307, %rd309;
	setp.gt.u32 	%p45, %r51, 96;
	ld.shared.u64 	%rd311, [_ZZN3cub18CUB_300001_SM_10006detail6reduce28DeviceReduceSingleTileKernelINS2_10policy_hubImj11mul_functorImEE10Policy1000EN6thrust24THRUST_300001_SM_1000_NS6detail15normal_iteratorINSA_10device_ptrIjEEEEPmjS6_mm11inc_functorIjEEEvT0_T1_T2_T3_T4_T6_E12temp_storage+32];
	selp.b64 	%rd312, %rd311, 1, %p45;
	mul.lo.s64 	%rd313, %rd310, %rd312;
	setp.gt.u32 	%p46, %r51, 128;
	ld.shared.u64 	%rd314, [_ZZN3cub18CUB_300001_SM_10006detail6reduce28DeviceReduceSingleTileKernelINS2_10policy_hubImj11mul_functorImEE10Policy1000EN6thrust24THRUST_300001_SM_1000_NS6detail15normal_iteratorINSA_10device_ptrIjEEEEPmjS6_mm11inc_functorIjEEEvT0_T1_T2_T3_T4_T6_E12temp_storage+40];
	selp.b64 	%rd315, %rd314, 1, %p46;
	mul.lo.s64 	%rd316, %rd313, %rd315;
	setp.gt.u32 	%p47, %r51, 160;
	ld.shared.u64 	%rd317, [_ZZN3cub18CUB_300001_SM_10006detail6reduce28DeviceReduceSingleTileKernelINS2_10policy_hubImj11mul_functorImEE10Policy1000EN6thrust24THRUST_300001_SM_1000_NS6detail15normal_iteratorINSA_10device_ptrIjEEEEPmjS6_mm11inc_functorIjEEEvT0_T1_T2_T3_T4_T6_E12temp_storage+48];
	selp.b64 	%rd318, %rd317, 1, %p47;
	mul.lo.s64 	%rd319, %rd316, %rd318;
	setp.gt.u32 	%p48, %r51, 192;
	ld.shared.u64 	%rd320, [_ZZN3cub18CUB_300001_SM_10006detail6reduce28DeviceReduceSingleTileKernelINS2_10policy_hubImj11mul_functorImEE10Policy1000EN6thrust24THRUST_300001_SM_1000_NS6detail15normal_iteratorINSA_10device_ptrIjEEEEPmjS6_mm11inc_functorIjEEEvT0_T1_T2_T3_T4_T6_E12temp_storage+56];
	selp.b64 	%rd321, %rd320, 1, %p48;
	mul.lo.s64 	%rd322, %rd319, %rd321;
	setp.gt.u32 	%p49, %r51, 224;
	ld.shared.u64 	%rd323, [_ZZN3cub18CUB_300001_SM_10006detail6reduce28DeviceReduceSingleTileKernelINS2_10policy_hubImj11mul_functorImEE10Policy1000EN6thrust24THRUST_300001_SM_1000_NS6detail15normal_iteratorINSA_10device_ptrIjEEEEPmjS6_mm11inc_functorIjEEEvT0_T1_T2_T3_T4_T6_E12temp_storage+64];
	selp.b64 	%rd324, %rd323, 1, %p49;
	mul.lo.s64 	%rd376, %rd322, %rd324;
	bra.uni 	$L__BB25_50;
$L__BB25_28:
	mov.u32 	%r21, %tid.x;
	mul.wide.u32 	%rd51, %r21, 4;
	add.s64 	%rd52, %rd2, %rd51;
	ld.global.u32 	%r53, [%rd52];
	add.s32 	%r54, %r53, 1;
	ld.global.u32 	%r55, [%rd52+1024];
	add.s32 	%r56, %r55, 1;
	ld.global.u32 	%r57, [%rd52+2048];
	add.s32 	%r58, %r57, 1;
	cvt.u64.u32 	%rd53, %r58;
	ld.global.u32 	%r59, [%rd52+3072];
	add.s32 	%r60, %r59, 1;
	cvt.u64.u32 	%rd54, %r60;
	ld.global.u32 	%r61, [%rd52+4096];
	add.s32 	%r62, %r61, 1;
	cvt.u64.u32 	%rd55, %r62;
	ld.global.u32 	%r63, [%rd52+5120];
	add.s32 	%r64, %r63, 1;
	cvt.u64.u32 	%rd56, %r64;
	ld.global.u32 	%r65, [%rd52+6144];
	add.s32 	%r66, %r65, 1;
	cvt.u64.u32 	%rd57, %r66;
	ld.global.u32 	%r67, [%rd52+7168];
	add.s32 	%r68, %r67, 1;
	cvt.u64.u32 	%rd58, %r68;
	mul.wide.u32 	%rd59, %r56, %r54;
	mul.lo.s64 	%rd60, %rd59, %rd53;
	mul.lo.s64 	%rd61, %rd60, %rd54;
	mul.lo.s64 	%rd62, %rd61, %rd55;
	mul.lo.s64 	%rd63, %rd62, %rd56;
	mul.lo.s64 	%rd64, %rd63, %rd57;
	mul.lo.s64 	%rd375, %rd64, %rd58;
	add.s32 	%r22, %r51, -2048;
	setp.lt.u32 	%p3, %r22, 2048;
	mov.b32 	%r427, 2048;
	@%p3 bra 	$L__BB25_32;
	mov.b32 	%r427, 2048;
$L__BB25_30:
	add.s32 	%r70, %r21, %r427;
	mul.wide.u32 	%rd65, %r70, 4;
	add.s64 	%rd66, %rd2, %rd65;
	ld.global.u32 	%r71, [%rd66];
	add.s32 	%r72, %r71, 1;
	cvt.u64.u32 	%rd67, %r72;
	ld.global.u32 	%r73, [%rd66+1024];
	add.s32 	%r74, %r73, 1;
	cvt.u64.u32 	%rd68, %r74;
	ld.global.u32 	%r75, [%rd66+2048];
	add.s32 	%r76, %r75, 1;
	cvt.u64.u32 	%rd69, %r76;
	ld.global.u32 	%r77, [%rd66+3072];
	add.s32 	%r78, %r77, 1;
	cvt.u64.u32 	%rd70, %r78;
	ld.global.u32 	%r79, [%rd66+4096];
	add.s32 	%r80, %r79, 1;
	cvt.u64.u32 	%rd71, %r80;
	ld.global.u32 	%r81, [%rd66+5120];
	add.s32 	%r82, %r81, 1;
	cvt.u64.u32 	%rd72, %r82;
	ld.global.u32 	%r83, [%rd66+6144];
	add.s32 	%r84, %r83, 1;
	cvt.u64.u32 	%rd73, %r84;
	ld.global.u32 	%r85, [%rd66+7168];
	add.s32 	%r86, %r85, 1;
	cvt.u64.u32 	%rd74, %r86;
	mul.lo.s64 	%rd75, %rd375, %rd67;
	mul.lo.s64 	%rd76, %rd75, %rd68;
	mul.lo.s64 	%rd77, %rd76, %rd69;
	mul.lo.s64 	%rd78, %rd77, %rd70;
	mul.lo.s64 	%rd79, %rd78, %rd71;
	mul.lo.s64 	%rd80, %rd79, %rd72;
	mul.lo.s64 	%rd81, %rd80, %rd73;
	mul.lo.s64 	%rd375, %rd81, %rd74;
	sub.s32 	%r87, %r51, %r427;
	setp.lt.u32 	%p4, %r87, 2048;
	@%p4 bra 	$L__BB25_46;
	add.s32 	%r427, %r427, 2048;
	setp.le.u32 	%p5, %r427, %r22;
	@%p5 bra 	$L__BB25_30;
$L__BB25_32:
	setp.le.u32 	%p6, %r51, %r427;
	sub.s32 	%r88, %r51, %r427;
	setp.ge.s32 	%p7, %r21, %r88;
	or.pred  	%p8, %p6, %p7;
	@%p8 bra 	$L__BB25_46;
	not.b32 	%r90, %r21;
	add.s32 	%r91, %r51, %r90;
	sub.s32 	%r92, %r91, %r427;
	shr.u32 	%r93, %r92, 8;
	add.s32 	%r26, %r93, 1;
	and.b32  	%r27, %r26, 15;
	setp.lt.u32 	%p9, %r92, 3840;
	mov.u32 	%r432, %r21;
	@%p9 bra 	$L__BB25_37;
	or.b32  	%r430, %r21, 2048;
	add.s32 	%r429, %r21, %r427;
	and.b32  	%r94, %r26, 33554416;
	neg.s32 	%r428, %r94;
$L__BB25_35:
	.pragma "nounroll";
	mul.wide.u32 	%rd83, %r429, 4;
	add.s64 	%rd84, %rd2, %rd83;
	ld.global.u32 	%r95, [%rd84];
	add.s32 	%r96, %r95, 1;
	cvt.u64.u32 	%rd85, %r96;
	mul.lo.s64 	%rd86, %rd375, %rd85;
	add.s32 	%r97, %r429, 256;
	mul.wide.u32 	%rd87, %r97, 4;
	add.s64 	%rd88, %rd2, %rd87;
	ld.global.u32 	%r98, [%rd88];
	add.s32 	%r99, %r98, 1;
	cvt.u64.u32 	%rd89, %r99;
	mul.lo.s64 	%rd90, %rd86, %rd89;
	add.s32 	%r100, %r429, 512;
	mul.wide.u32 	%rd91, %r100, 4;
	add.s64 	%rd92, %rd2, %rd91;
	ld.global.u32 	%r101, [%rd92];
	add.s32 	%r102, %r101, 1;
	cvt.u64.u32 	%rd93, %r102;
	mul.lo.s64 	%rd94, %rd90, %rd93;
	add.s32 	%r103, %r429, 768;
	mul.wide.u32 	%rd95, %r103, 4;
	add.s64 	%rd96, %rd2, %rd95;
	ld.global.u32 	%r104, [%rd96];
	add.s32 	%r105, %r104, 1;
	cvt.u64.u32 	%rd97, %r105;
	mul.lo.s64 	%rd98, %rd94, %rd97;
	add.s32 	%r106, %r429, 1024;
	mul.wide.u32 	%rd99, %r106, 4;
	add.s64 	%rd100, %rd2, %rd99;
	ld.global.u32 	%r107, [%rd100];
	add.s32 	%r108, %r107, 1;
	cvt.u64.u32 	%rd101, %r108;
	mul.lo.s64 	%rd102, %rd98, %rd101;
	add.s32 	%r109, %r429, 1280;
	mul.wide.u32 	%rd103, %r109, 4;
	add.s64 	%rd104, %rd2, %rd103;
	ld.global.u32 	%r110, [%rd104];
	add.s32 	%r111, %r110, 1;
	cvt.u64.u32 	%rd105, %r111;
	mul.lo.s64 	%rd106, %rd102, %rd105;
	add.s32 	%r112, %r429, 1536;
	mul.wide.u32 	%rd107, %r112, 4;
	add.s64 	%rd108, %rd2, %rd107;
	ld.global.u32 	%r113, [%rd108];
	add.s32 	%r114, %r113, 1;
	cvt.u64.u32 	%rd109, %r114;
	mul.lo.s64 	%rd110, %rd106, %rd109;
	add.s32 	%r115, %r429, 1792;
	mul.wide.u32 	%rd111, %r115, 4;
	add.s64 	%rd112, %rd2, %rd111;
	ld.global.u32 	%r116, [%rd112];
	add.s32 	%r117, %r116, 1;
	cvt.u64.u32 	%rd113, %r117;
	mul.lo.s64 	%rd114, %rd110, %rd113;
	add.s32 	%r118, %r429, 2048;
	mul.wide.u32 	%rd115, %r118, 4;
	add.s64 	%rd116, %rd2, %rd115;
	ld.global.u32 	%r119, [%rd116];
	add.s32 	%r120, %r119, 1;
	cvt.u64.u32 	%rd117, %r120;
	mul.lo.s64 	%rd118, %rd114, %rd117;
	add.s32 	%r121, %r429, 2304;
	mul.wide.u32 	%rd119, %r121, 4;
	add.s64 	%rd120, %rd2, %rd119;
	ld.global.u32 	%r122, [%rd120];
	add.s32 	%r123, %r122, 1;
	cvt.u64.u32 	%rd121, %r123;
	mul.lo.s64 	%rd122, %rd118, %rd121;
	add.s32 	%r124, %r429, 2560;
	mul.wide.u32 	%rd123, %r124, 4;
	add.s64 	%rd124, %rd2, %rd123;
	ld.global.u32 	%r125, [%rd124];
	add.s32 	%r126, %r125, 1;
	cvt.u64.u32 	%rd125, %r126;
	mul.lo.s64 	%rd126, %rd122, %rd125;
	add.s32 	%r127, %r429, 2816;
	mul.wide.u32 	%rd127, %r127, 4;
	add.s64 	%rd128, %rd2, %rd127;
	ld.global.u32 	%r128, [%rd128];
	add.s32 	%r129, %r128, 1;
	cvt.u64.u32 	%rd129, %r129;
	mul.lo.s64 	%rd130, %rd126, %rd129;
	add.s32 	%r130, %r429, 3072;
	mul.wide.u32 	%rd131, %r130, 4;
	add.s64 	%rd132, %rd2, %rd131;
	ld.global.u32 	%r131, [%rd132];
	add.s32 	%r132, %r131, 1;
	cvt.u64.u32 	%rd133, %r132;
	mul.lo.s64 	%rd134, %rd130, %rd133;
	add.s32 	%r133, %r429, 3328;
	mul.wide.u32 	%rd135, %r133, 4;
	add.s64 	%rd136, %rd2, %rd135;
	ld.global.u32 	%r134, [%rd136];
	add.s32 	%r135, %r134, 1;
	cvt.u64.u32 	%rd137, %r135;
	mul.lo.s64 	%rd138, %rd134, %rd137;
	add.s32 	%r136, %r429, 3584;
	mul.wide.u32 	%rd139, %r136, 4;
	add.s64 	%rd140, %rd2, %rd139;
	ld.global.u32 	%r137, [%rd140];
	add.s32 	%r138, %r137, 1;
	cvt.u64.u32 	%rd141, %r138;
	mul.lo.s64 	%rd142, %rd138, %rd141;
	add.s32 	%r139, %r429, 3840;
	mul.wide.u32 	%rd143, %r139, 4;
	add.s64 	%rd144, %rd2, %rd143;
	ld.global.u32 	%r140, [%rd144];
	add.s32 	%r141, %r140, 1;
	cvt.u64.u32 	%rd145, %r141;
	mul.lo.s64 	%rd375, %rd142, %rd145;
	add.s32 	%r430, %r430, 4096;
	add.s32 	%r429, %r429, 4096;
	add.s32 	%r428, %r428, 16;
	setp.ne.s32 	%p10, %r428, 0;
	@%p10 bra 	$L__BB25_35;
	add.s32 	%r432, %r430, -2048;
$L__BB25_37:
	setp.eq.s32 	%p11, %r27, 0;
	@%p11 bra 	$L__BB25_46;
	and.b32  	%r39, %r26, 7;
	setp.lt.u32 	%p12, %r27, 8;
	@%p12 bra 	$L__BB25_40;
	add.s32 	%r142, %r432, %r427;
	mul.wide.u32 	%rd147, %r142, 4;
	add.s64 	%rd148, %rd2, %rd147;
	ld.global.u32 	%r143, [%rd148];
	add.s32 	%r144, %r143, 1;
	cvt.u64.u32 	%rd149, %r144;
	mul.lo.s64 	%rd150, %rd375, %rd149;
	add.s32 	%r145, %r142, 256;
	mul.wide.u32 	%rd151, %r145, 4;
	add.s64 	%rd152, %rd2, %rd151;
	ld.global.u32 	%r146, [%rd152];
	add.s32 	%r147, %r146, 1;
	cvt.u64.u32 	%rd153, %r147;
	mul.lo.s64 	%rd154, %rd150, %rd153;
	add.s32 	%r148, %r142, 512;
	mul.wide.u32 	%rd155, %r148, 4;
	add.s64 	%rd156, %rd2, %rd155;
	ld.global.u32 	%r149, [%rd156];
	add.s32 	%r150, %r149, 1;
	cvt.u64.u32 	%rd157, %r150;
	mul.lo.s64 	%rd158, %rd154, %rd157;
	add.s32 	%r151, %r142, 768;
	mul.wide.u32 	%rd159, %r151, 4;
	add.s64 	%rd160, %rd2, %rd159;
	ld.global.u32 	%r152, [%rd160];
	add.s32 	%r153, %r152, 1;
	cvt.u64.u32 	%rd161, %r153;
	mul.lo.s64 	%rd162, %rd158, %rd161;
	add.s32 	%r154, %r142, 1024;
	mul.wide.u32 	%rd163, %r154, 4;
	add.s64 	%rd164, %rd2, %rd163;
	ld.global.u32 	%r155, [%rd164];
	add.s32 	%r156, %r155, 1;
	cvt.u64.u32 	%rd165, %r156;
	mul.lo.s64 	%rd166, %rd162, %rd165;
	add.s32 	%r157, %r142, 1280;
	mul.wide.u32 	%rd167, %r157, 4;
	add.s64 	%rd168, %rd2, %rd167;
	ld.global.u32 	%r158, [%rd168];
	add.s32 	%r159, %r158, 1;
	cvt.u64.u32 	%rd169, %r159;
	mul.lo.s64 	%rd170, %rd166, %rd169;
	add.s32 	%r160, %r142, 1536;
	mul.wide.u32 	%rd171, %r160, 4;
	add.s64 	%rd172, %rd2, %rd171;
	ld.global.u32 	%r161, [%rd172];
	add.s32 	%r162, %r161, 1;
	cvt.u64.u32 	%rd173, %r162;
	mul.lo.s64 	%rd174, %rd170, %rd173;
	add.s32 	%r163, %r142, 1792;
	mul.wide.u32 	%rd175, %r163, 4;
	add.s64 	%rd176, %rd2, %rd175;
	ld.global.u32 	%r164, [%rd176];
	add.s32 	%r165, %r164, 1;
	cvt.u64.u32 	%rd177, %r165;
	mul.lo.s64 	%rd375, %rd174, %rd177;
	add.s32 	%r432, %r432, 2048;
$L__BB25_40:
	setp.eq.s32 	%p13, %r39, 0;
	@%p13 bra 	$L__BB25_46;
	and.b32  	%r42, %r26, 3;
	setp.lt.u32 	%p14, %r39, 4;
	@%p14 bra 	$L__BB25_43;
	add.s32 	%r166, %r432, %r427;
	mul.wide.u32 	%rd179, %r166, 4;
	add.s64 	%rd180, %rd2, %rd179;
	ld.global.u32 	%r167, [%rd180];
	add.s32 	%r168, %r167, 1;
	cvt.u64.u32 	%rd181, %r168;
	mul.lo.s64 	%rd182, %rd375, %rd181;
	add.s32 	%r169, %r166, 256;
	mul.wide.u32 	%rd183, %r169, 4;
	add.s64 	%rd184, %rd2, %rd183;
	ld.global.u32 	%r170, [%rd184];
	add.s32 	%r171, %r170, 1;
	cvt.u64.u32 	%rd185, %r171;
	mul.lo.s64 	%rd186, %rd182, %rd185;
	add.s32 	%r172, %r166, 512;
	mul.wide.u32 	%rd187, %r172, 4;
	add.s64 	%rd188, %rd2, %rd187;
	ld.global.u32 	%r173, [%rd188];
	add.s32 	%r174, %r173, 1;
	cvt.u64.u32 	%rd189, %r174;
	mul.lo.s64 	%rd190, %rd186, %rd189;
	add.s32 	%r175, %r166, 768;
	mul.wide.u32 	%rd191, %r175, 4;
	add.s64 	%rd192, %rd2, %rd191;
	ld.global.u32 	%r176, [%rd192];
	add.s32 	%r177, %r176, 1;
	cvt.u64.u32 	%rd193, %r177;
	mul.lo.s64 	%rd375, %rd190, %rd193;
	add.s32 	%r432, %r432, 1024;
$L__BB25_43:
	setp.eq.s32 	%p15, %r42, 0;
	@%p15 bra 	$L__BB25_46;
	add.s32 	%r435, %r432, %r427;
	neg.s32 	%r434, %r42;
$L__BB25_45:
	.pragma "nounroll";
	mul.wide.u32 	%rd194, %r435, 4;
	add.s64 	%rd195, %rd2, %rd194;
	ld.global.u32 	%r178, [%rd195];
	add.s32 	%r179, %r178, 1;
	cvt.u64.u32 	%rd196, %r179;
	mul.lo.s64 	%rd375, %rd375, %rd196;
	add.s32 	%r435, %r435, 256;
	add.s32 	%r434, %r434, 1;
	setp.ne.s32 	%p16, %r434, 0;
	@%p16 bra 	$L__BB25_45;
$L__BB25_46:
	// begin inline asm
	mov.u32 %r180, %laneid;
	// end inline asm
	mov.b64 	{%r182, %r187}, %rd375;
	mov.b32 	%r188, 1;
	mov.b32 	%r229, 31;
	mov.b32 	%r230, -1;
	// begin inline asm
	shfl.sync.down.b32 %r181, %r182, %r188, %r229, %r230;
	// end inline asm
	// begin inline asm
	shfl.sync.down.b32 %r186, %r187, %r188, %r229, %r230;
	// end inline asm
	mov.b64 	%rd197, {%r181, %r186};
	setp.gt.s32 	%p17, %r180, 30;
	selp.b64 	%rd198, 1, %rd197, %p17;
	mul.lo.s64 	%rd199, %rd198, %rd375;
	mov.b64 	{%r192, %r197}, %rd199;
	mov.b32 	%r198, 2;
	// begin inline asm
	shfl.sync.down.b32 %r191, %r192, %r198, %r229, %r230;
	// end inline asm
	// begin inline asm
	shfl.sync.down.b32 %r196, %r197, %r198, %r229, %r230;
	// end inline asm
	mov.b64 	%rd200, {%r191, %r196};
	setp.gt.s32 	%p18, %r180, 29;
	selp.b64 	%rd201, 1, %rd200, %p18;
	mul.lo.s64 	%rd202, %rd201, %rd199;
	mov.b64 	{%r202, %r207}, %rd202;
	mov.b32 	%r208, 4;
	// begin inline asm
	shfl.sync.down.b32 %r201, %r202, %r208, %r229, %r230;
	// end inline asm
	// begin inline asm
	shfl.sync.down.b32 %r206, %r207, %r208, %r229, %r230;
	// end inline asm
	mov.b64 	%rd203, {%r201, %r206};
	setp.gt.s32 	%p19, %r180, 27;
	selp.b64 	%rd204, 1, %rd203, %p19;
	mul.lo.s64 	%rd205, %rd204, %rd202;
	mov.b64 	{%r212, %r217}, %rd205;
	mov.b32 	%r218, 8;
	// begin inline asm
	shfl.sync.down.b32 %r211, %r212, %r218, %r229, %r230;
	// end inline asm
	// begin inline asm
	shfl.sync.down.b32 %r216, %r217, %r218, %r229, %r230;
	// end inline asm
	mov.b64 	%rd206, {%r211, %r216};
	setp.gt.s32 	%p20, %r180, 23;
	selp.b64 	%rd207, 1, %rd206, %p20;
	mul.lo.s64 	%rd208, %rd207, %rd205;
	mov.b64 	{%r222, %r227}, %rd208;
	mov.b32 	%r228, 16;
	// begin inline asm
	shfl.sync.down.b32 %r221, %r222, %r228, %r229, %r230;
	// end inline asm
	// begin inline asm
	shfl.sync.down.b32 %r226, %r227, %r228, %r229, %r230;
	// end inline asm
	mov.b64 	%rd209, {%r221, %r226};
	setp.gt.s32 	%p21, %r180, 15;
	selp.b64 	%rd210, 1, %rd209, %p21;
	mul.lo.s64 	%rd376, %rd210, %rd208;
	setp.ne.s32 	%p22, %r180, 0;
	@%p22 bra 	$L__BB25_48;
	shr.u32 	%r231, %r21, 2;
	and.b32  	%r232, %r231, 248;
	mov.u32 	%r233, _ZZN3cub18CUB_300001_SM_10006detail6reduce28DeviceReduceSingleTileKernelINS2_10policy_hubImj11mul_functorImEE10Policy1000EN6thrust24THRUST_300001_SM_1000_NS6detail15normal_iteratorINSA_10device_ptrIjEEEEPmjS6_mm11inc_functorIjEEEvT0_T1_T2_T3_T4_T6_E12temp_storage;
	add.s32 	%r234, %r233, %r232;
	st.shared.u64 	[%r234+8], %rd376;
$L__BB25_48:
	bar.sync 	0;
	setp.ne.s32 	%p23, %r21, 0;
	@%p23 bra 	$L__BB25_50;
	ld.shared.u64 	%rd211, [_ZZN3cub18CUB_300001_SM_10006detail6reduce28DeviceReduceSingleTileKernelINS2_10policy_hubImj11mul_functorImEE10Policy1000EN6thrust24THRUST_300001_SM_1000_NS6detail15normal_iteratorINSA_10device_ptrIjEEEEPmjS6_mm11inc_functorIjEEEvT0_T1_T2_T3_T4_T6_E12temp_storage+16];
	mul.lo.s64 	%rd212, %rd211, %rd376;
	ld.shared.u64 	%rd213, [_ZZN3cub18CUB_300001_SM_10006detail6reduce28DeviceReduceSingleTileKernelINS2_10policy_hubImj11mul_functorImEE10Policy1000EN6thrust24THRUST_300001_SM_1000_NS6detail15normal_iteratorINSA_10device_ptrIjEEEEPmjS6_mm11inc_functorIjEEEvT0_T1_T2_T3_T4_T6_E12temp_storage+24];
	mul.lo.s64 	%rd214, %rd212, %rd213;
	ld.shared.u64 	%rd215, [_ZZN3cub18CUB_300001_SM_10006detail6reduce28DeviceReduceSingleTileKernelINS2_10policy_hubImj11mul_functorImEE10Policy1000EN6thrust24THRUST_300001_SM_1000_NS6detail15normal_iteratorINSA_10device_ptrIjEEEEPmjS6_mm11inc_functorIjEEEvT0_T1_T2_T3_T4_T6_E12temp_storage+32];
	mul.lo.s64 	%rd216, %rd214, %rd215;
	ld.shared.u64 	%rd217, [_ZZN3cub18CUB_300001_SM_10006detail6reduce28DeviceReduceSingleTileKernelINS2_10policy_hubImj11mul_functorImEE10Policy1000EN6thrust24THRUST_300001_SM_1000_NS6detail15normal_iteratorINSA_10device_ptrIjEEEEPmjS6_mm11inc_functorIjEEEvT0_T1_T2_T3_T4_T6_E12temp_storage+40];
	mul.lo.s64 	%rd218, %rd216, %rd217;
	ld.shared.u64 	%rd219, [_ZZN3cub18CUB_300001_SM_10006detail6reduce28DeviceReduceSingleTileKernelINS2_10policy_hubImj11mul_functorImEE10Policy1000EN6thrust24THRUST_300001_SM_1000_NS6detail15normal_iteratorINSA_10device_ptrIjEEEEPmjS6_mm11inc_functorIjEEEvT0_T1_T2_T3_T4_T6_E12temp_storage+48];
	mul.lo.s64 	%rd220, %rd218, %rd219;
	ld.shared.u64 	%rd221, [_ZZN3cub18CUB_300001_SM_10006detail6reduce28DeviceReduceSingleTileKernelINS2_10policy_hubImj11mul_functorImEE10Policy1000EN6thrust24THRUST_300001_SM_1000_NS6detail15normal_iteratorINSA_10device_ptrIjEEEEPmjS6_mm11inc_functorIjEEEvT0_T1_T2_T3_T4_T6_E12temp_storage+56];
	mul.lo.s64 	%rd222, %rd220, %rd221;
	ld.shared.u64 	%rd223, [_ZZN3cub18CUB_300001_SM_10006detail6reduce28DeviceReduceSingleTileKernelINS2_10policy_hubImj11mul_functorImEE10Policy1000EN6thrust24THRUST_300001_SM_1000_NS6detail15normal_iteratorINSA_10device_ptrIjEEEEPmjS6_mm11inc_functorIjEEEvT0_T1_T2_T3_T4_T6_E12temp_storage+64];
	mul.lo.s64 	%rd376, %rd222, %rd223;
$L__BB25_50:
	mov.u32 	%r417, %tid.x;
	setp.ne.s32 	%p57, %r417, 0;
	@%p57 bra 	$L__BB25_52;
	mul.lo.s64 	%rd352, %rd376, %rd49;
	st.global.u64 	[%rd1], %rd352;
$L__BB25_52:
	ret;

}
	// .globl	_ZN3cub18CUB_300001_SM_10006detail6reduce18DeviceReduceKernelINS2_10policy_hubImj11mul_functorImEE10Policy1000EN6thrust24THRUST_300001_SM_1000_NS6detail15normal_iteratorINSA_10device_ptrIjEEEEjS6_m11inc_functorIjEEEvT0_PT3_T1_NS0_13GridEvenShareISL_EET2_T4_
.visible .entry _ZN3cub18CUB_300001_SM_10006detail6reduce18DeviceReduceKernelINS2_10policy_hubImj11mul_functorImEE10Policy1000EN6thrust24THRUST_300001_SM_1000_NS6detail15normal_iteratorINSA_10device_ptrIjEEEEjS6_m11inc_functorIjEEEvT0_PT3_T1_NS0_13GridEvenShareISL_EET2_T4_(
	.param .align 8 .b8 _ZN3cub18CUB_300001_SM_10006detail6reduce18DeviceReduceKernelINS2_10policy_hubImj11mul_functorImEE10Policy1000EN6thrust24THRUST_300001_SM_1000_NS6detail15normal_iteratorINSA_10device_ptrIjEEEEjS6_m11inc_functorIjEEEvT0_PT3_T1_NS0_13GridEvenShareISL_EET2_T4__param_0[8],
	.param .u64 .ptr .align 1 _ZN3cub18CUB_300001_SM_10006detail6reduce18DeviceReduceKernelINS2_10policy_hubImj11mul_functorImEE10Policy1000EN6thrust24THRUST_300001_SM_1000_NS6detail15normal_iteratorINSA_10device_ptrIjEEEEjS6_m11inc_functorIjEEEvT0_PT3_T1_NS0_13GridEvenShareISL_EET2_T4__param_1,
	.param .u32 _ZN3cub18CUB_300001_SM_10006detail6reduce18DeviceReduceKernelINS2_10policy_hubImj11mul_functorImEE10Policy1000EN6thrust24THRUST_300001_SM_1000_NS6detail15normal_iteratorINSA_10device_ptrIjEEEEjS6_m11inc_functorIjEEEvT0_PT3_T1_NS0_13GridEvenShareISL_EET2_T4__param_2,
	.param .align 4 .b8 _ZN3cub18CUB_300001_SM_10006detail6reduce18DeviceReduceKernelINS2_10policy_hubImj11mul_functorImEE10Policy1000EN6thrust24THRUST_300001_SM_1000_NS6detail15normal_iteratorINSA_10device_ptrIjEEEEjS6_m11inc_functorIjEEEvT0_PT3_T1_NS0_13GridEvenShareISL_EET2_T4__param_3[40],
	.param .align 1 .b8 _ZN3cub18CUB_300001_SM_10006detail6reduce18DeviceReduceKernelINS2_10policy_hubImj11mul_functorImEE10Policy1000EN6thrust24THRUST_300001_SM_1000_NS6detail15normal_iteratorINSA_10device_ptrIjEEEEjS6_m11inc_functorIjEEEvT0_PT3_T1_NS0_13GridEvenShareISL_EET2_T4__param_4[1],
	.param .align 1 .b8 _ZN3cub18CUB_300001_SM_10006detail6reduce18DeviceReduceKernelINS2_10policy_hubImj11mul_functorImEE10Policy1000EN6thrust24THRUST_300001_SM_1000_NS6detail15normal_iteratorINSA_10device_ptrIjEEEEjS6_m11inc_functorIjEEEvT0_PT3_T1_NS0_13GridEvenShareISL_EET2_T4__param_5[1]
)
.maxntid 256
{
	.reg .pred 	%p<57>;
	.reg .b16 	%rs<4>;
	.reg .b32 	%r<504>;
	.reg .b64 	%rd<419>;
	// demoted variable
	.shared .align 8 .b8 _ZZN3cub18CUB_300001_SM_10006detail6reduce18DeviceReduceKernelINS2_10policy_hubImj11mul_functorImEE10Policy1000EN6thrust24THRUST_300001_SM_1000_NS6detail15normal_iteratorINSA_10device_ptrIjEEEEjS6_m11inc_functorIjEEEvT0_PT3_T1_NS0_13GridEvenShareISL_EET2_T4_E12temp_storage[80];
	ld.param.u32 	%r1, [_ZN3cub18CUB_300001_SM_10006detail6reduce18DeviceReduceKernelINS2_10policy_hubImj11mul_functorImEE10Policy1000EN6thrust24THRUST_300001_SM_1000_NS6detail15normal_iteratorINSA_10device_ptrIjEEEEjS6_m11inc_functorIjEEEvT0_PT3_T1_NS0_13GridEvenShareISL_EET2_T4__param_3+20];
	ld.param.u32 	%r2, [_ZN3cub18CUB_300001_SM_10006detail6reduce18DeviceReduceKernelINS2_10policy_hubImj11mul_functorImEE10Policy1000EN6thrust24THRUST_300001_SM_1000_NS6detail15normal_iteratorINSA_10device_ptrIjEEEEjS6_m11inc_functorIjEEEvT0_PT3_T1_NS0_13GridEvenShareISL_EET2_T4__param_3+24];
	ld.param.u64 	%rd41, [_ZN3cub18CUB_300001_SM_10006detail6reduce18DeviceReduceKernelINS2_10policy_hubImj11mul_functorImEE10Policy1000EN6thrust24THRUST_300001_SM_1000_NS6detail15normal_iteratorINSA_10device_ptrIjEEEEjS6_m11inc_functorIjEEEvT0_PT3_T1_NS0_13GridEvenShareISL_EET2_T4__param_0];
	cvta.to.global.u64 	%rd1, %rd41;
	mov.u32 	%r3, %ctaid.x;
	shl.b32 	%r4, %r2, 11;
	shl.b32 	%r495, %r3, 11;
	sub.s32 	%r6, %r1, %r495;
	setp.gt.u32 	%p1, %r6, 2047;
	@%p1 bra 	$L__BB26_26;
	mov.u32 	%r7, %tid.x;
	setp.ge.u32 	%p23, %r7, %r6;
	mov.b64 	%rd407, 0;
	mov.u32 	%r486, %r7;
	@%p23 bra 	$L__BB26_3;
	add.s32 	%r270, %r495, %r7;
	mul.wide.u32 	%rd216, %r270, 4;
	add.s64 	%rd217, %rd1, %rd216;
	ld.global.u32 	%r271, [%rd217];
	add.s32 	%r272, %r271, 1;
	cvt.u64.u32 	%rd407, %r272;
	add.s32 	%r486, %r7, 256;
$L__BB26_3:
	setp.ge.u32 	%p24, %r486, %r6;
	@%p24 bra 	$L__BB26_17;
	not.b32 	%r273, %r486;
	add.s32 	%r274, %r1, %r273;
	sub.s32 	%r275, %r274, %r495;
	shr.u32 	%r276, %r275, 8;
	add.s32 	%r10, %r276, 1;
	and.b32  	%r11, %r10, 15;
	setp.lt.u32 	%p25, %r275, 3840;
	@%p25 bra 	$L__BB26_8;
	or.b32  	%r485, %r486, 2048;
	add.s32 	%r484, %r486, %r495;
	and.b32  	%r277, %r10, 33554416;
	neg.s32 	%r483, %r277;
$L__BB26_6:
	.pragma "nounroll";
	mul.wide.u32 	%rd219, %r484, 4;
	add.s64 	%rd220, %rd1, %rd219;
	ld.global.u32 	%r278, [%rd220];
	add.s32 	%r279, %r278, 1;
	cvt.u64.u32 	%rd221, %r279;
	mul.lo.s64 	%rd222, %rd407, %rd221;
	add.s32 	%r280, %r484, 256;
	mul.wide.u32 	%rd223, %r280, 4;
	add.s64 	%rd224, %rd1, %rd223;
	ld.global.u32 	%r281, [%rd224];
	add.s32 	%r282, %r281, 1;
	cvt.u64.u32 	%rd225, %r282;
	mul.lo.s64 	%rd226, %rd222, %rd225;
	add.s32 	%r283, %r484, 512;
	mul.wide.u32 	%rd227, %r283, 4;
	add.s64 	%rd228, %rd1, %rd227;
	ld.global.u32 	%r284, [%rd228];
	add.s32 	%r285, %r284, 1;
	cvt.u64.u32 	%rd229, %r285;
	mul.lo.s64 	%rd230, %rd226, %rd229;
	add.s32 	%r286, %r484, 768;
	mul.wide.u32 	%rd231, %r286, 4;
	add.s64 	%rd232, %rd1, %rd231;
	ld.global.u32 	%r287, [%rd232];
	add.s32 	%r288, %r287, 1;
	cvt.u64.u32 	%rd233, %r288;
	mul.lo.s64 	%rd234, %rd230, %rd233;
	add.s32 	%r289, %r484, 1024;
	mul.wide.u32 	%rd235, %r289, 4;
	add.s64 	%rd236, %rd1, %rd235;
	ld.global.u32 	%r290, [%rd236];
	add.s32 	%r291, %r290, 1;
	cvt.u64.u32 	%rd237, %r291;
	mul.lo.s64 	%rd238, %rd234, %rd237;
	add.s32 	%r292, %r484, 1280;
	mul.wide.u32 	%rd239, %r292, 4;
	add.s64 	%rd240, %rd1, %rd239;
	ld.global.u32 	%r293, [%rd240];
	add.s32 	%r294, %r293, 1;
	cvt.u64.u32 	%rd241, %r294;
	mul.lo.s64 	%rd242, %rd238, %rd241;
	add.s32 	%r295, %r484, 1536;
	mul.wide.u32 	%rd243, %r295, 4;
	add.s64 	%rd244, %rd1, %rd243;
	ld.global.u32 	%r296, [%rd244];
	add.s32 	%r297, %r296, 1;
	cvt.u64.u32 	%rd245, %r297;
	mul.lo.s64 	%rd246, %rd242, %rd245;
	add.s32 	%r298, %r484, 1792;
	mul.wide.u32 	%rd247, %r298, 4;
	add.s64 	%rd248, %rd1, %rd247;
	ld.global.u32 	%r299, [%rd248];
	add.s32 	%r300, %r299, 1;
	cvt.u64.u32 	%rd249, %r300;
	mul.lo.s64 	%rd250, %rd246, %rd249;
	add.s32 	%r301, %r484, 2048;
	mul.wide.u32 	%rd251, %r301, 4;
	add.s64 	%rd252, %rd1, %rd251;
	ld.global.u32 	%r302, [%rd252];
	add.s32 	%r303, %r302, 1;
	cvt.u64.u32 	%rd253, %r303;
	mul.lo.s64 	%rd254, %rd250, %rd253;
	add.s32 	%r304, %r484, 2304;
	mul.wide.u32 	%rd255, %r304, 4;
	add.s64 	%rd256, %rd1, %rd255;
	ld.global.u32 	%r305, [%rd256];
	add.s32 	%r306, %r305, 1;
	cvt.u64.u32 	%rd257, %r306;
	mul.lo.s64 	%rd258, %rd254, %rd257;
	add.s32 	%r307, %r484, 2560;
	mul.wide.u32 	%rd259, %r307, 4;
	add.s64 	%rd260, %rd1, %rd259;
	ld.global.u32 	%r308, [%rd260];
	add.s32 	%r309, %r308, 1;
	cvt.u64.u32 	%rd261, %r309;
	mul.lo.s64 	%rd262, %rd258, %rd261;
	add.s32 	%r310, %r484, 2816;
	mul.wide.u32 	%rd263, %r310, 4;
	add.s64 	%rd264, %rd1, %rd263;
	ld.global.u32 	%r311, [%rd264];
	add.s32 	%r312, %r311, 1;
	cvt.u64.u32 	%rd265, %r312;
	mul.lo.s64 	%rd266, %rd262, %rd265;
	add.s32 	%r313, %r484, 3072;
	mul.wide.u32 	%rd267, %r313, 4;
	add.s64 	%rd268, %rd1, %rd267;
	ld.global.u32 	%r314, [%rd268];
	add.s32 	%r315, %r314, 1;
	cvt.u64.u32 	%rd269, %r315;
	mul.lo.s64 	%rd270, %rd266, %rd269;
	add.s32 	%r316, %r484, 3328;
	mul.wide.u32 	%rd271, %r316, 4;
	add.s64 	%rd272, %rd1, %rd271;
	ld.global.u32 	%r317, [%rd272];
	add.s32 	%r318, %r317, 1;
	cvt.u64.u32 	%rd273, %r318;
	mul.lo.s64 	%rd274, %rd270, %rd273;
	add.s32 	%r319, %r484, 3584;
	mul.wide.u32 	%rd275, %r319, 4;
	add.s64 	%rd276, %rd1, %rd275;
	ld.global.u32 	%r320, [%rd276];
	add.s32 	%r321, %r320, 1;
	cvt.u64.u32 	%rd277, %r321;
	mul.lo.s64 	%rd278, %rd274, %rd277;
	add.s32 	%r322, %r484, 3840;
	mul.wide.u32 	%rd279, %r322, 4;
	add.s64 	%rd280, %rd1, %rd279;
	ld.global.u32 	%r323, [%rd280];
	add.s32 	%r324, %r323, 1;
	cvt.u64.u32 	%rd281, %r324;
	mul.lo.s64 	%rd407, %rd278, %rd281;
	add.s32 	%r485, %r485, 4096;
	add.s32 	%r484, %r484, 4096;
	add.s32 	%r483, %r483, 16;
	setp.ne.s32 	%p26, %r483, 0;
	@%p26 bra 	$L__BB26_6;
	add.s32 	%r486, %r485, -2048;
$L__BB26_8:
	setp.eq.s32 	%p27, %r11, 0;
	@%p27 bra 	$L__BB26_17;
	and.b32  	%r23, %r10, 7;
	setp.lt.u32 	%p28, %r11, 8;
	@%p28 bra 	$L__BB26_11;
	add.s32 	%r325, %r495, %r486;
	mul.wide.u32 	%rd283, %r325, 4;
	add.s64 	%rd284, %rd1, %rd283;
	ld.global.u32 	%r326, [%rd284];
	add.s32 	%r327, %r326, 1;
	cvt.u64.u32 	%rd285, %r327;
	mul.lo.s64 	%rd286, %rd407, %rd285;
	add.s32 	%r328, %r325, 256;
	mul.wide.u32 	%rd287, %r328, 4;
	add.s64 	%rd288, %rd1, %rd287;
	ld.global.u32 	%r329, [%rd288];
	add.s32 	%r330, %r329, 1;
	cvt.u64.u32 	%rd289, %r330;
	mul.lo.s64 	%rd290, %rd286, %rd289;
	add.s32 	%r331, %r325, 512;
	mul.wide.u32 	%rd291, %r331, 4;
	add.s64 	%rd292, %rd1, %rd291;
	ld.global.u32 	%r332, [%rd292];
	add.s32 	%r333, %r332, 1;
	cvt.u64.u32 	%rd293, %r333;
	mul.lo.s64 	%rd294, %rd290, %rd293;
	add.s32 	%r334, %r325, 768;
	mul.wide.u32 	%rd295, %r334, 4;
	add.s64 	%rd296, %rd1, %rd295;
	ld.global.u32 	%r335, [%rd296];
	add.s32 	%r336, %r335, 1;
	cvt.u64.u32 	%rd297, %r336;
	mul.lo.s64 	%rd298, %rd294, %rd297;
	add.s32 	%r337, %r325, 1024;
	mul.wide.u32 	%rd299, %r337, 4;
	add.s64 	%rd300, %rd1, %rd299;
	ld.global.u32 	%r338, [%rd300];
	add.s32 	%r339, %r338, 1;
	cvt.u64.u32 	%rd301, %r339;
	mul.lo.s64 	%rd302, %rd298, %rd301;
	add.s32 	%r340, %r325, 1280;
	mul.wide.u32 	%rd303, %r340, 4;
	add.s64 	%rd304, %rd1, %rd303;
	ld.global.u32 	%r341, [%rd304];
	add.s32 	%r342, %r341, 1;
	cvt.u64.u32 	%rd305, %r342;
	mul.lo.s64 	%rd306, %rd302, %rd305;
	add.s32 	%r343, %r325, 1536;
	mul.wide.u32 	%rd307, %r343, 4;
	add.s64 	%rd308, %rd1, %rd307;
	ld.global.u32 	%r344, [%rd308];
	add.s32 	%r345, %r344, 1;
	cvt.u64.u32 	%rd309, %r345;
	mul.lo.s64 	%rd310, %rd306, %rd309;
	add.s32 	%r346, %r325, 1792;
	mul.wide.u32 	%rd311, %r346, 4;
	add.s64 	%rd312, %rd1, %rd311;
	ld.global.u32 	%r347, [%rd312];
	add.s32 	%r348, %r347, 1;
	cvt.u64.u32 	%rd313, %r348;
	mul.lo.s64 	%rd407, %rd310, %rd313;
	add.s32 	%r486, %r486, 2048;
$L__BB26_11:
	setp.eq.s32 	%p29, %r23, 0;
	@%p29 bra 	$L__BB26_17;
	and.b32  	%r26, %r10, 3;
	setp.lt.u32 	%p30, %r23, 4;
	@%p30 bra 	$L__BB26_14;
	add.s32 	%r349, %r495, %r486;
	mul.wide.u32 	%rd315, %r349, 4;
	add.s64 	%rd316, %rd1, %rd315;
	ld.global.u32 	%r350, [%rd316];
	add.s32 	%r351, %r350, 1;
	cvt.u64.u32 	%rd317, %r351;
	mul.lo.s64 	%rd318, %rd407, %rd317;
	add.s32 	%r352, %r349, 256;
	mul.wide.u32 	%rd319, %r352, 4;
	add.s64 	%rd320, %rd1, %rd319;
	ld.global.u32 	%r353, [%rd320];
	add.s32 	%r354, %r353, 1;
	cvt.u64.u32 	%rd321, %r354;
	mul.lo.s64 	%rd322, %rd318, %rd321;
	add.s32 	%r355, %r349, 512;
	mul.wide.u32 	%rd323, %r355, 4;
	add.s64 	%rd324, %rd1, %rd323;
	ld.global.u32 	%r356, [%rd324];
	add.s32 	%r357, %r356, 1;
	cvt.u64.u32 	%rd325, %r357;
	mul.lo.s64 	%rd326, %rd322, %rd325;
	add.s32 	%r358, %r349, 768;
	mul.wide.u32 	%rd327, %r358, 4;
	add.s64 	%rd328, %rd1, %rd327;
	ld.global.u32 	%r359, [%rd328];
	add.s32 	%r360, %r359, 1;
	cvt.u64.u32 	%rd329, %r360;
	mul.lo.s64 	%rd407, %rd326, %rd329;
	add.s32 	%r486, %r486, 1024;
$L__BB26_14:
	setp.eq.s32 	%p31, %r26, 0;
	@%p31 bra 	$L__BB26_17;
	add.s32 	%r490, %r486, %r495;
	neg.s32 	%r489, %r26;
$L__BB26_16:
	.pragma "nounroll";
	mul.wide.u32 	%rd330, %r490, 4;
	add.s64 	%rd331, %rd1, %rd330;
	ld.global.u32 	%r361, [%rd331];
	add.s32 	%r362, %r361, 1;
	cvt.u64.u32 	%rd332, %r362;
	mul.lo.s64 	%rd407, %rd407, %rd332;
	add.s32 	%r490, %r490, 256;
	add.s32 	%r489, %r489, 1;
	setp.ne.s32 	%p32, %r489, 0;
	@%p32 bra 	$L__BB26_16;
$L__BB26_17:
	setp.lt.u32 	%p33, %r6, 256;
	@%p33 bra 	$L__BB26_22;
	// begin inline asm
	mov.u32 %r426, %laneid;
	// end inline asm
	mov.b64 	{%r428, %r433}, %rd407;
	mov.b32 	%r434, 1;
	mov.b32 	%r475, 31;
	mov.b32 	%r476, -1;
	// begin inline asm
	shfl.sync.down.b32 %r427, %r428, %r434, %r475, %r476;
	// end inline asm
	// begin inline asm
	shfl.sync.down.b32 %r432, %r433, %r434, %r475, %r476;
	// end inline asm
	mov.b64 	%rd367, {%r427, %r432};
	setp.gt.s32 	%p49, %r426, 30;
	selp.b64 	%rd368, 1, %rd367, %p49;
	mul.lo.s64 	%rd369, %rd368, %rd407;
	mov.b64 	{%r438, %r443}, %rd369;
	mov.b32 	%r444, 2;
	// begin inline asm
	shfl.sync.down.b32 %r437, %r438, %r444, %r475, %r476;
	// end inline asm
	// begin inline asm
	shfl.sync.down.b32 %r442, %r443, %r444, %r475, %r476;
	// end inline asm
	mov.b64 	%rd370, {%r437, %r442};
	setp.gt.s32 	%p50, %r426, 29;
	selp.b64 	%rd371, 1, %rd370, %p50;
	mul.lo.s64 	%rd372, %rd371, %rd369;
	mov.b64 	{%r448, %r453}, %rd372;
	mov.b32 	%r454, 4;
	// begin inline asm
	shfl.sync.down.b32 %r447, %r448, %r454, %r475, %r476;
	// end inline asm
	// begin inline asm
	shfl.sync.down.b32 %r452, %r453, %r454, %r475, %r476;
	// end inline asm
	mov.b64 	%rd373, {%r447, %r452};
	setp.gt.s32 	%p51, %r426, 27;
	selp.b64 	%rd374, 1, %rd373, %p51;
	mul.lo.s64 	%rd375, %rd374, %rd372;
	mov.b64 	{%r458, %r463}, %rd375;
	mov.b32 	%r464, 8;
	// begin inline asm
	shfl.sync.down.b32 %r457, %r458, %r464, %r475, %r476;
	// end inline asm
	// begin inline asm
	shfl.sync.down.b32 %r462, %r463, %r464, %r475, %r476;
	// end inline asm
	mov.b64 	%rd376, {%r457, %r462};
	setp.gt.s32 	%p52, %r426, 23;
	selp.b64 	%rd377, 1, %rd376, %p52;
	mul.lo.s64 	%rd378, %rd377, %rd375;
	mov.b64 	{%r468, %r473}, %rd378;
	mov.b32 	%r474, 16;
	// begin inline asm
	shfl.sync.down.b32 %r467, %r468, %r474, %r475, %r476;
	// end inline asm
	// begin inline asm
	shfl.sync.down.b32 %r472, %r473, %r474, %r475, %r476;
	// end inline asm
	mov.b64 	%rd379, {%r467, %r472};
	setp.gt.s32 	%p53, %r426, 15;
	selp.b64 	%rd380, 1, %rd379, %p53;
	mul.lo.s64 	%rd418, %rd380, %rd378;
	setp.ne.s32 	%p54, %r426, 0;
	@%p54 bra 	$L__BB26_20;
	shr.u32 	%r477, %r7, 2;
	and.b32  	%r478, %r477, 248;
	mov.u32 	%r479, _ZZN3cub18CUB_300001_SM_10006detail6reduce18DeviceReduceKernelINS2_10policy_hubImj11mul_functorImEE10Policy1000EN6thrust24THRUST_300001_SM_1000_NS6detail15normal_iteratorINSA_10device_ptrIjEEEEjS6_m11inc_functorIjEEEvT0_PT3_T1_NS0_13GridEvenShareISL_EET2_T4_E12temp_storage;
	add.s32 	%r480, %r479, %r478;
	st.shared.u64 	[%r480+8], %rd418;
$L__BB26_20:
	bar.sync 	0;
	setp.ne.s32 	%p55, %r7, 0;
	@%p55 bra 	$L__BB26_48;
	ld.shared.u64 	%rd381, [_ZZN3cub18CUB_300001_SM_10006detail6reduce18DeviceReduceKernelINS2_10policy_hubImj11mul_functorImEE10Policy1000EN6thrust24THRUST_300001_SM_1000_NS6detail15normal_iteratorINSA_10device_ptrIjEEEEjS6_m11inc_functorIjEEEvT0_PT3_T1_NS0_13GridEvenShareISL_EET2_T4_E12temp_storage+16];
	mul.lo.s64 	%rd382, %rd381, %rd418;
	ld.shared.u64 	%rd383, [_ZZN3cub18CUB_300001_SM_10006detail6reduce18DeviceReduceKernelINS2_10policy_hubImj11mul_functorImEE10Policy1000EN6thrust24THRUST_300001_SM_1000_NS6detail15normal_iteratorINSA_10device_ptrIjEEEEjS6_m11inc_functorIjEEEvT0_PT3_T1_NS0_13GridEvenShareISL_EET2_T4_E12temp_storage+24];
	mul.lo.s64 	%rd384, %rd382, %rd383;
	ld.shared.u64 	%rd385, [_ZZN3cub18CUB_300001_SM_10006detail6reduce18DeviceReduceKernelINS2_10policy_hubImj11mul_functorImEE10Policy1000EN6thrust24THRUST_300001_SM_1000_NS6detail15normal_iteratorINSA_10device_ptrIjEEEEjS6_m11inc_functorIjEEEvT0_PT3_T1_NS0_13GridEvenShareISL_EET2_T4_E12temp_storage+32];
	mul.lo.s64 	%rd386, %rd384, %rd385;
	ld.shared.u64 	%rd387, [_ZZN3cub18CUB_300001_SM_10006detail6reduce18DeviceReduceKernelINS2_10policy_hubImj11mul_functorImEE10Policy1000EN6thrust24THRUST_300001_SM_1000_NS6detail15normal_iteratorINSA_10device_ptrIjEEEEjS6_m11inc_functorIjEEEvT0_PT3_T1_NS0_13GridEvenShareISL_EET2_T4_E12temp_storage+40];
	mul.lo.s64 	%rd388, %rd386, %rd387;
	ld.shared.u64 	%rd389, [_ZZN3cub18CUB_300001_SM_10006detail6reduce18DeviceReduceKernelINS2_10policy_hubImj11mul_functorImEE10Policy1000EN6thrust24THRUST_300001_SM_1000_NS6detail15normal_iteratorINSA_10device_ptrIjEEEEjS6_m11inc_functorIjEEEvT0_PT3_T1_NS0_13GridEvenShareISL_EET2_T4_E12temp_storage+48];
	mul.lo.s64 	%rd390, %rd388, %rd389;
	ld.shared.u64 	%rd391, [_ZZN3cub18CUB_300001_SM_10006detail6reduce18DeviceReduceKernelINS2_10policy_hubImj11mul_functorImEE10Policy1000EN6thrust24THRUST_300001_SM_1000_NS6detail15normal_iteratorINSA_10device_ptrIjEEEEjS6_m11inc_functorIjEEEvT0_PT3_T1_NS0_13GridEvenShareISL_EET2_T4_E12temp_storage+56];
	mul.lo.s64 	%rd392, %rd390, %rd391;
	ld.shared.u64 	%rd393, [_ZZN3cub18CUB_300001_SM_10006detail6reduce18DeviceReduceKernelINS2_10policy_hubImj11mul_functorImEE10Policy1000EN6thrust24THRUST_300001_SM_1000_NS6detail15normal_iteratorINSA_10device_ptrIjEEEEjS6_m11inc_functorIjEEEvT0_PT3_T1_NS0_13GridEvenShareISL_EET2_T4_E12temp_storage+64];
	mul.lo.s64 	%rd418, %rd392, %rd393;
	bra.uni 	$L__BB26_48;
$L__BB26_22:
	// begin inline asm
	mov.u32 %r363, %laneid;
	// end inline asm
	and.b32  	%r414, %r7, 992;
	add.s32 	%r415, %r414, 32;
	setp.gt.u32 	%p34, %r415, %r6;
	not.b32 	%r416, %r414;
	add.s32 	%r417, %r6, %r416;
	selp.b32 	%r412, %r417, 31, %p34;
	mov.b64 	{%r365, %r370}, %rd407;
	mov.b32 	%r371, 1;
	mov.b32 	%r413, -1;
	// begin inline asm
	shfl.sync.down.b32 %r364, %r365, %r371, %r412, %r413;
	// end inline asm
	// begin inline asm
	shfl.sync.down.b32 %r369, %r370, %r371, %r412, %r413;
	// end inline asm
	mov.b64 	%rd333, {%r364, %r369};
	setp.lt.s32 	%p35, %r363, %r412;
	selp.b64 	%rd334, %rd333, 1, %p35;
	mul.lo.s64 	%rd335, %rd334, %rd407;
	mov.b64 	{%r375, %r380}, %rd335;
	mov.b32 	%r381, 2;
	// begin inline asm
	shfl.sync.down.b32 %r374, %r375, %r381, %r412, %r413;
	// end inline asm
	// begin inline asm
	shfl.sync.down.b32 %r379, %r380, %r381, %r412, %r413;
	// end inline asm
	mov.b64 	%rd336, {%r374, %r379};
	add.s32 	%r418, %r363, 2;
	setp.gt.s32 	%p36, %r418, %r412;
	selp.b64 	%rd337, 1, %rd336, %p36;
	mul.lo.s64 	%rd338, %rd337, %rd335;
	mov.b64 	{%r385, %r390}, %rd338;
	mov.b32 	%r391, 4;
	// begin inline asm
	shfl.sync.down.b32 %r384, %r385, %r391, %r412, %r413;
	// end inline asm
	// begin inline asm
	shfl.sync.down.b32 %r389, %r390, %r391, %r412, %r413;
	// end inline asm
	mov.b64 	%rd339, {%r384, %r389};
	add.s32 	%r419, %r363, 4;
	setp.gt.s32 	%p37, %r419, %r412;
	selp.b64 	%rd340, 1, %rd339, %p37;
	mul.lo.s64 	%rd341, %rd340, %rd338;
	mov.b64 	{%r395, %r400}, %rd341;
	mov.b32 	%r401, 8;
	// begin inline asm
	shfl.sync.down.b32 %r394, %r395, %r401, %r412, %r413;
	// end inline asm
	// begin inline asm
	shfl.sync.down.b32 %r399, %r400, %r401, %r412, %r413;
	// end inline asm
	mov.b64 	%rd342, {%r394, %r399};
	add.s32 	%r420, %r363, 8;
	setp.gt.s32 	%p38, %r420, %r412;
	selp.b64 	%rd343, 1, %rd342, %p38;
	mul.lo.s64 	%rd344, %rd343, %rd341;
	mov.b64 	{%r405, %r410}, %rd344;
	mov.b32 	%r411, 16;
	// begin inline asm
	shfl.sync.down.b32 %r404, %r405, %r411, %r412, %r413;
	// end inline asm
	// begin inline asm
	shfl.sync.down.b32 %r409, %r410, %r411, %r412, %r413;
	// end inline asm
	mov.b64 	%rd345, {%r404, %r409};
	add.s32 	%r421, %r363, 16;
	setp.gt.s32 	%p39, %r421, %r412;
	selp.b64 	%rd346, 1, %rd345, %p39;
	mul.lo.s64 	%rd418, %rd346, %rd344;
	setp.ne.s32 	%p40, %r363, 0;
	@%p40 bra 	$L__BB26_24;
	shr.u32 	%r422, %r7, 2;
	and.b32  	%r423, %r422, 248;
	mov.u32 	%r424, _ZZN3cub18CUB_300001_SM_10006detail6reduce18DeviceReduceKernelINS2_10policy_hubImj11mul_functorImEE10Policy1000EN6thrust24THRUST_300001_SM_1000_NS6detail15normal_iteratorINSA_10device_ptrIjEEEEjS6_m11inc_functorIjEEEvT0_PT3_T1_NS0_13GridEvenShareISL_EET2_T4_E12temp_storage;
	add.s32 	%r425, %r424, %r423;
	st.shared.u64 	[%r425+8], %rd418;
$L__BB26_24:
	bar.sync 	0;
	setp.ne.s32 	%p41, %r7, 0;
	@%p41 bra 	$L__BB26_48;
	setp.gt.u32 	%p42, %r6, 32;
	ld.shared.u64 	%rd347, [_ZZN3cub18CUB_300001_SM_10006detail6reduce18DeviceReduceKernelINS2_10policy_hubImj11mul_functorImEE10Policy1000EN6thrust24THRUST_300001_SM_1000_NS6detail15normal_iteratorINSA_10device_ptrIjEEEEjS6_m11inc_functorIjEEEvT0_PT3_T1_NS0_13GridEvenShareISL_EET2_T4_E12temp_storage+16];
	selp.b64 	%rd348, %rd347, 1, %p42;
	mul.lo.s64 	%rd349, %rd348, %rd418;
	setp.gt.u32 	%p43, %r6, 64;
	ld.shared.u64 	%rd350, [_ZZN3cub18CUB_300001_SM_10006detail6reduce18DeviceReduceKernelINS2_10policy_hubImj11mul_functorImEE10Policy1000EN6thrust24THRUST_300001_SM_1000_NS6detail15normal_iteratorINSA_10device_ptrIjEEEEjS6_m11inc_functorIjEEEvT0_PT3_T1_NS0_13GridEvenShareISL_EET2_T4_E12temp_storage+24];
	selp.b64 	%rd351, %rd350, 1, %p43;
	mul.lo.s64 	%rd352, %rd349, %rd351;
	setp.gt.u32 	%p44, %r6, 96;
	ld.shared.u64 	%rd353, [_ZZN3cub18CUB_300001_SM_10006detail6reduce18DeviceReduceKernelINS2_10policy_hubImj11mul_functorImEE10Policy1000EN6thrust24THRUST_300001_SM_1000_NS6detail15normal_iteratorINSA_10device_ptrIjEEEEjS6_m11inc_functorIjEEEvT0_PT3_T1_NS0_13GridEvenShareISL_EET2_T4_E12temp_storage+32];
	selp.b64 	%rd354, %rd353, 1, %p44;
	mul.lo.s64 	%rd355, %rd352, %rd354;
	setp.gt.u32 	%p45, %r6, 128;
	ld.shared.u64 	%rd356, [_ZZN3cub18CUB_300001_SM_10006detail6reduce18DeviceReduceKernelINS2_10policy_hubImj11mul_functorImEE10Policy1000EN6thrust24THRUST_300001_SM_1000_NS6detail15normal_iteratorINSA_10device_ptrIjEEEEjS6_m11inc_functorIjEEEvT0_PT3_T1_NS0_13GridEvenShareISL_EET2_T4_E12temp_storage+40];
	selp.b64 	%rd357, %rd356, 1, %p45;
	mul.lo.s64 	%rd358, %rd355, %rd357;
	setp.gt.u32 	%p46, %r6, 160;
	ld.shared.u64 	%rd359, [_ZZN3cub18CUB_300001_SM_10006detail6reduce18DeviceReduceKernelINS2_10policy_hubImj11mul_functorImEE10Policy1000EN6thrust24THRUST_300001_SM_1000_NS6detail15normal_iteratorINSA_10device_ptrIjEEEEjS6_m11inc_functorIjEEEvT0_PT3_T1_NS0_13GridEvenShareISL_EET2_T4_E12temp_storage+48];
	selp.b64 	%rd360, %rd359, 1, %p46;
	mul.lo.s64 	%rd361, %rd358, %rd360;
	setp.gt.u32 	%p47, %r6, 192;
	ld.shared.u64 	%rd362, [_ZZN3cub18CUB_300001_SM_10006detail6reduce18DeviceReduceKernelINS2_10policy_hubImj11mul_functorImEE10Policy1000EN6thrust24THRUST_300001_SM_1000_NS6detail15normal_iteratorINSA_10device_ptrIjEEEEjS6_m11inc_functorIjEEEvT0_PT3_T1_NS0_13GridEvenShareISL_EET2_T4_E12temp_storage+56];
	selp.b64 	%rd363, %rd362, 1, %p47;
	mul.lo.s64 	%rd364, %rd361, %rd363;
	setp.gt.u32 	%p48, %r6, 224;
	ld.shared.u64 	%rd365, [_ZZN3cub18CUB_300001_SM_10006detail6reduce18DeviceReduceKernelINS2_10policy_hubImj11mul_functorImEE10Policy1000EN6thrust24THRUST_300001_SM_1000_NS6detail15normal_iteratorINSA_10device_ptrIjEEEEjS6_m11inc_functorIjEEEvT0_PT3_T1_NS0_13GridEvenShareISL_EET2_T4_E12temp_storage+64];
	selp.b64 	%rd366, %rd365, 1, %p48;
	mul.lo.s64 	%rd418, %rd364, %rd366;
	bra.uni 	$L__BB26_48;
$L__BB26_26:
	mov.u32 	%r35, %tid.x;
	add.s32 	%r72, %r35, %r495;
	mul.wide.u32 	%rd42, %r72, 4;
	add.s64 	%rd43, %rd1, %rd42;
	ld.global.u32 	%r73, [%rd43];
	add.s32 	%r74, %r73, 1;
	ld.global.u32 	%r75, [%rd43+1024];
	add.s32 	%r76, %r75, 1;
	ld.global.u32 	%r77, [%rd43+2048];
	add.s32 	%r78, %r77, 1;
	cvt.u64.u32 	%rd44, %r78;
	ld.global.u32 	%r79, [%rd43+3072];
	add.s32 	%r80, %r79, 1;
	cvt.u64.u32 	%rd45, %r80;
	ld.global.u32 	%r81, [%rd43+4096];
	add.s32 	%r82, %r81, 1;
	cvt.u64.u32 	%rd46, %r82;
	ld.global.u32 	%r83, [%rd43+5120];
	add.s32 	%r84, %r83, 1;
	cvt.u64.u32 	%rd47, %r84;
	ld.global.u32 	%r85, [%rd43+6144];
	add.s32 	%r86, %r85, 1;
	cvt.u64.u32 	%rd48, %r86;
	ld.global.u32 	%r87, [%rd43+7168];
	add.s32 	%r88, %r87, 1;
	cvt.u64.u32 	%rd49, %r88;
	mul.wide.u32 	%rd50, %r76, %r74;
	mul.lo.s64 	%rd51, %rd50, %rd44;
	mul.lo.s64 	%rd52, %rd51, %rd45;
	mul.lo.s64 	%rd53, %rd52, %rd46;
	mul.lo.s64 	%rd54, %rd53, %rd47;
	mul.lo.s64 	%rd55, %rd54, %rd48;
	mul.lo.s64 	%rd417, %rd55, %rd49;
	setp.lt.u32 	%p2, %r6, %r4;
	@%p2 bra 	$L__BB26_44;
	add.s32 	%r36, %r4, %r495;
	not.b32 	%r90, %r35;
	add.s32 	%r91, %r90, %r1;
	sub.s32 	%r92, %r91, %r4;
	sub.s32 	%r492, %r92, %r495;
	add.s32 	%r93, %r36, %r35;
	add.s32 	%r491, %r93, 2048;
	mov.b32 	%r494, 0;
	mov.u32 	%r493, %r36;
$L__BB26_28:
	shl.b32 	%r94, %r2, 11;
	add.s32 	%r495, %r495, %r94;
	add.s32 	%r95, %r1, -2048;
	setp.gt.u32 	%p3, %r495, %r95;
	@%p3 bra 	$L__BB26_30;
	add.s32 	%r96, %r35, %r495;
	mul.wide.u32 	%rd56, %r96, 4;
	add.s64 	%rd57, %rd1, %rd56;
	ld.global.u32 	%r97, [%rd57];
	add.s32 	%r98, %r97, 1;
	cvt.u64.u32 	%rd58, %r98;
	ld.global.u32 	%r99, [%rd57+1024];
	add.s32 	%r100, %r99, 1;
	cvt.u64.u32 	%rd59, %r100;
	ld.global.u32 	%r101, [%rd57+2048];
	add.s32 	%r102, %r101, 1;
	cvt.u64.u32 	%rd60, %r102;
	ld.global.u32 	%r103, [%rd57+3072];
	add.s32 	%r104, %r103, 1;
	cvt.u64.u32 	%rd61, %r104;
	ld.global.u32 	%r105, [%rd57+4096];
	add.s32 	%r106, %r105, 1;
	cvt.u64.u32 	%rd62, %r106;
	ld.global.u32 	%r107, [%rd57+5120];
	add.s32 	%r108, %r107, 1;
	cvt.u64.u32 	%rd63, %r108;
	ld.global.u32 	%r109, [%rd57+6144];
	add.s32 	%r110, %r109, 1;
	cvt.u64.u32 	%rd64, %r110;
	ld.global.u32 	%r111, [%rd57+7168];
	add.s32 	%r112, %r111, 1;
	cvt.u64.u32 	%rd65, %r112;
	mul.lo.s64 	%rd66, %rd417, %rd58;
	mul.lo.s64 	%rd67, %rd66, %rd59;
	mul.lo.s64 	%rd68, %rd67, %rd60;
	mul.lo.s64 	%rd69, %rd68, %rd61;
	mul.lo.s64 	%rd70, %rd69, %rd62;
	mul.lo.s64 	%rd71, %rd70, %rd63;
	mul.lo.s64 	%rd72, %rd71, %rd64;
	mul.lo.s64 	%rd417, %rd72, %rd65;
	sub.s32 	%r113, %r1, %r495;
	shl.b32 	%r114, %r2, 11;
	setp.lt.u32 	%p4, %r113, %r114;
	add.s32 	%r494, %r494, 1;
	add.s32 	%r493, %r493, %r114;
	sub.s32 	%r492, %r492, %r114;
	add.s32 	%r491, %r491, %r114;
	@%p4 bra 	$L__BB26_44;
	bra.uni 	$L__BB26_28;
$L__BB26_30:
	setp.le.u32 	%p5, %r1, %r495;
	sub.s32 	%r115, %r1, %r495;
	setp.ge.s32 	%p6, %r35, %r115;
	or.pred  	%p7, %p5, %p6;
	@%p7 bra 	$L__BB26_44;
	not.b32 	%r117, %r35;
	add.s32 	%r118, %r1, %r117;
	sub.s32 	%r119, %r118, %r36;
	mul.lo.s32 	%r120, %r2, %r494;
	shl.b32 	%r121, %r120, 11;
	sub.s32 	%r122, %r119, %r121;
	shr.u32 	%r123, %r122, 8;
	add.s32 	%r49, %r123, 1;
	and.b32  	%r50, %r49, 15;
	setp.lt.u32 	%p8, %r122, 3840;
	mov.u32 	%r500, %r35;
	@%p8 bra 	$L__BB26_35;
	or.b32  	%r498, %r35, 2048;
	shr.u32 	%r124, %r492, 8;
	add.s32 	%r125, %r124, 1;
	and.b32  	%r126, %r125, 33554416;
	neg.s32 	%r496, %r126;
$L__BB26_33:
	.pragma "nounroll";
	add.s32 	%r127, %r491, -2048;
	mul.wide.u32 	%rd74, %r127, 4;
	add.s64 	%rd75, %rd1, %rd74;
	ld.global.u32 	%r128, [%rd75];
	add.s32 	%r129, %r128, 1;
	cvt.u64.u32 	%rd76, %r129;
	mul.lo.s64 	%rd77, %rd417, %rd76;
	add.s32 	%r130, %r491, -1792;
	mul.wide.u32 	%rd78, %r130, 4;
	add.s64 	%rd79, %rd1, %rd78;
	ld.global.u32 	%r131, [%rd79];
	add.s32 	%r132, %r131, 1;
	cvt.u64.u32 	%rd80, %r132;
	mul.lo.s64 	%rd81, %rd77, %rd80;
	add.s32 	%r133, %r491, -1536;
	mul.wide.u32 	%rd82, %r133, 4;
	add.s64 	%rd83, %rd1, %rd82;
	ld.global.u32 	%r134, [%rd83];
	add.s32 	%r135, %r134, 1;
	cvt.u64.u32 	%rd84, %r135;
	mul.lo.s64 	%rd85, %rd81, %rd84;
	add.s32 	%r136, %r491, -1280;
	mul.wide.u32 	%rd86, %r136, 4;
	add.s64 	%rd87, %rd1, %rd86;
	ld.global.u32 	%r137, [%rd87];
	add.s32 	%r138, %r137, 1;
	cvt.u64.u32 	%rd88, %r138;
	mul.lo.s64 	%rd89, %rd85, %rd88;
	add.s32 	%r139, %r491, -1024;
	mul.wide.u32 	%rd90, %r139, 4;
	add.s64 	%rd91, %rd1, %rd90;
	ld.global.u32 	%r140, [%rd91];
	add.s32 	%r141, %r140, 1;
	cvt.u64.u32 	%rd92, %r141;
	mul.lo.s64 	%rd93, %rd89, %rd92;
	add.s32 	%r142, %r491, -768;
	mul.wide.u32 	%rd94, %r142, 4;
	add.s64 	%rd95, %rd1, %rd94;
	ld.global.u32 	%r143, [%rd95];
	add.s32 	%r144, %r143, 1;
	cvt.u64.u32 	%rd96, %r144;
	mul.lo.s64 	%rd97, %rd93, %rd96;
	add.s32 	%r145, %r491, -512;
	mul.wide.u32 	%rd98, %r145, 4;
	add.s64 	%rd99, %rd1, %rd98;
	ld.global.u32 	%r146, [%rd99];
	add.s32 	%r147, %r146, 1;
	cvt.u64.u32 	%rd100, %r147;
	mul.lo.s64 	%rd101, %rd97, %rd100;
	add.s32 	%r148, %r491, 1792;
	add.s32 	%r149, %r491, -256;
	mul.wide.u32 	%rd102, %r149, 4;
	add.s64 	%rd103, %rd1, %rd102;
	ld.global.u32 	%r150, [%rd103];
	add.s32 	%r151, %r150, 1;
	cvt.u64.u32 	%rd104, %r151;
	mul.lo.s64 	%rd105, %rd101, %rd104;
	mul.wide.u32 	%rd106, %r491, 4;
	add.s64 	%rd107, %rd1, %rd106;
	ld.global.u32 	%r152, [%rd107];
	add.s32 	%r153, %r152, 1;
	cvt.u64.u32 	%rd108, %r153;
	mul.lo.s64 	%rd109, %rd105, %rd108;
	add.s32 	%r154, %r491, 256;
	mul.wide.u32 	%rd110, %r154, 4;
	add.s64 	%rd111, %rd1, %rd110;
	ld.global.u32 	%r155, [%rd111];
	add.s32 	%r156, %r155, 1;
	cvt.u64.u32 	%rd112, %r156;
	mul.lo.s64 	%rd113, %rd109, %rd112;
	add.s32 	%r157, %r491, 512;
	mul.wide.u32 	%rd114, %r157, 4;
	add.s64 	%rd115, %rd1, %rd114;
	ld.global.u32 	%r158, [%rd115];
	add.s32 	%r159, %r158, 1;
	cvt.u64.u32 	%rd116, %r159;
	mul.lo.s64 	%rd117, %rd113, %rd116;
	add.s32 	%r160, %r491, 768;
	mul.wide.u32 	%rd118, %r160, 4;
	add.s64 	%rd119, %rd1, %rd118;
	ld.global.u32 	%r161, [%rd119];
	add.s32 	%r162, %r161, 1;
	cvt.u64.u32 	%rd120, %r162;
	mul.lo.s64 	%rd121, %rd117, %rd120;
	add.s32 	%r163, %r491, 1024;
	mul.wide.u32 	%rd122, %r163, 4;
	add.s64 	%rd123, %rd1, %rd122;
	ld.global.u32 	%r164, [%rd123];
	add.s32 	%r165, %r164, 1;
	cvt.u64.u32 	%rd124, %r165;
	mul.lo.s64 	%rd125, %rd121, %rd124;
	add.s32 	%r166, %r491, 1280;
	mul.wide.u32 	%rd126, %r166, 4;
	add.s64 	%rd127, %rd1, %rd126;
	ld.global.u32 	%r167, [%rd127];
	add.s32 	%r168, %r167, 1;
	cvt.u64.u32 	%rd128, %r168;
	mul.lo.s64 	%rd129, %rd125, %rd128;
	add.s32 	%r169, %r491, 1536;
	mul.wide.u32 	%rd130, %r169, 4;
	add.s64 	%rd131, %rd1, %rd130;
	ld.global.u32 	%r170, [%rd131];
	add.s32 	%r171, %r170, 1;
	cvt.u64.u32 	%rd132, %r171;
	mul.lo.s64 	%rd133, %rd129, %rd132;
	mul.wide.u32 	%rd134, %r148, 4;
	add.s64 	%rd135, %rd1, %rd134;
	ld.global.u32 	%r172, [%rd135];
	add.s32 	%r173, %r172, 1;
	cvt.u64.u32 	%rd136, %r173;
	mul.lo.s64 	%rd417, %rd133, %rd136;
	add.s32 	%r498, %r498, 4096;
	add.s32 	%r491, %r491, 4096;
	add.s32 	%r496, %r496, 16;
	setp.ne.s32 	%p9, %r496, 0;
	@%p9 bra 	$L__BB26_33;
	add.s32 	%r500, %r498, -2048;
$L__BB26_35:
	setp.eq.s32 	%p10, %r50, 0;
	@%p10 bra 	$L__BB26_44;
	and.b32  	%r61, %r49, 7;
	setp.lt.u32 	%p11, %r50, 8;
	@%p11 bra 	$L__BB26_38;
	add.s32 	%r174, %r500, %r495;
	mul.wide.u32 	%rd138, %r174, 4;
	add.s64 	%rd139, %rd1, %rd138;
	ld.global.u32 	%r175, [%rd139];
	add.s32 	%r176, %r175, 1;
	cvt.u64.u32 	%rd140, %r176;
	mul.lo.s64 	%rd141, %rd417, %rd140;
	add.s32 	%r177, %r174, 256;
	mul.wide.u32 	%rd142, %r177, 4;
	add.s64 	%rd143, %rd1, %rd142;
	ld.global.u32 	%r178, [%rd143];
	add.s32 	%r179, %r178, 1;
	cvt.u64.u32 	%rd144, %r179;
	mul.lo.s64 	%rd145, %rd141, %rd144;
	add.s32 	%r180, %r174, 512;
	mul.wide.u32 	%rd146, %r180, 4;
	add.s64 	%rd147, %rd1, %rd146;
	ld.global.u32 	%r181, [%rd147];
	add.s32 	%r182, %r181, 1;
	cvt.u64.u32 	%rd148, %r182;
	mul.lo.s64 	%rd149, %rd145, %rd148;
	add.s32 	%r183, %r174, 768;
	mul.wide.u32 	%rd150, %r183, 4;
	add.s64 	%rd151, %rd1, %rd150;
	ld.global.u32 	%r184, [%rd151];
	add.s32 	%r185, %r184, 1;
	cvt.u64.u32 	%rd152, %r185;
	mul.lo.s64 	%rd153, %rd149, %rd152;
	add.s32 	%r186, %r174, 1024;
	mul.wide.u32 	%rd154, %r186, 4;
	add.s64 	%rd155, %rd1, %rd154;
	ld.global.u32 	%r187, [%rd155];
	add.s32 	%r188, %r187, 1;
	cvt.u64.u32 	%rd156, %r188;
	mul.lo.s64 	%rd157, %rd153, %rd156;
	add.s32 	%r189, %r174, 1280;
	mul.wide.u32 	%rd158, %r189, 4;
	add.s64 	%rd159, %rd1, %rd158;
	ld.global.u32 	%r190, [%rd159];
	add.s32 	%r191, %r190, 1;
	cvt.u64.u32 	%rd160, %r191;
	mul.lo.s64 	%rd161, %rd157, %rd160;
	add.s32 	%r192, %r174, 1536;
	mul.wide.u32 	%rd162, %r192, 4;
	add.s64 	%rd163, %rd1, %rd162;
	ld.global.u32 	%r193, [%rd163];
	add.s32 	%r194, %r193, 1;
	cvt.u64.u32 	%rd164, %r194;
	mul.lo.s64 	%rd165, %rd161, %rd164;
	add.s32 	%r195, %r174, 1792;
	mul.wide.u32 	%rd166, %r195, 4;
	add.s64 	%rd167, %rd1, %rd166;
	ld.global.u32 	%r196, [%rd167];
	add.s32 	%r197, %r196, 1;
	cvt.u64.u32 	%rd168, %r197;
	mul.lo.s64 	%rd417, %rd165, %rd168;
	add.s32 	%r500, %r500, 2048;
$L__BB26_38:
	setp.eq.s32 	%p12, %r61, 0;
	@%p12 bra 	$L__BB26_44;
	setp.lt.u32 	%p13, %r61, 4;
	@%p13 bra 	$L__BB26_41;
	add.s32 	%r198, %r500, %r495;
	mul.wide.u32 	%rd170, %r198, 4;
	add.s64 	%rd171, %rd1, %rd170;
	ld.global.u32 	%r199, [%rd171];
	add.s32 	%r200, %r199, 1;
	cvt.u64.u32 	%rd172, %r200;
	mul.lo.s64 	%rd173, %rd417, %rd172;
	add.s32 	%r201, %r198, 256;
	mul.wide.u32 	%rd174, %r201, 4;
	add.s64 	%rd175, %rd1, %rd174;
	ld.global.u32 	%r202, [%rd175];
	add.s32 	%r203, %r202, 1;
	cvt.u64.u32 	%rd176, %r203;
	mul.lo.s64 	%rd177, %rd173, %rd176;
	add.s32 	%r204, %r198, 512;
	mul.wide.u32 	%rd178, %r204, 4;
	add.s64 	%rd179, %rd1, %rd178;
	ld.global.u32 	%r205, [%rd179];
	add.s32 	%r206, %r205, 1;
	cvt.u64.u32 	%rd180, %r206;
	mul.lo.s64 	%rd181, %rd177, %rd180;
	add.s32 	%r207, %r198, 768;
	mul.wide.u32 	%rd182, %r207, 4;
	add.s64 	%rd183, %rd1, %rd182;
	ld.global.u32 	%r208, [%rd183];
	add.s32 	%r209, %r208, 1;
	cvt.u64.u32 	%rd184, %r209;
	mul.lo.s64 	%rd417, %rd181, %rd184;
	add.s32 	%r500, %r500, 1024;
$L__BB26_41:
	and.b32  	%r210, %r49, 3;
	setp.eq.s32 	%p14, %r210, 0;
	@%p14 bra 	$L__BB26_44;
	add.s32 	%r503, %r500, %r493;
	cvt.u16.u32 	%rs1, %r492;
	shr.u16 	%rs2, %rs1, 8;
	add.s16 	%rs3, %rs2, 1;
	cvt.u32.u16 	%r211, %rs3;
	and.b32  	%r212, %r211, 3;
	neg.s32 	%r502, %r212;
$L__BB26_43:
	.pragma "nounroll";
	mul.wide.u32 	%rd185, %r503, 4;
	add.s64 	%rd186, %rd1, %rd185;
	ld.global.u32 	%r213, [%rd186];
	add.s32 	%r214, %r213, 1;
	cvt.u64.u32 	%rd187, %r214;
	mul.lo.s64 	%rd417, %rd417, %rd187;
	add.s32 	%r503, %r503, 256;
	add.s32 	%r502, %r502, 1;
	setp.ne.s32 	%p15, %r502, 0;
	@%p15 bra 	$L__BB26_43;
$L__BB26_44:
	// begin inline asm
	mov.u32 %r215, %laneid;
	// end inline asm
	mov.b64 	{%r217, %r222}, %rd417;
	mov.b32 	%r223, 1;
	mov.b32 	%r264, 31;
	mov.b32 	%r265, -1;
	// begin inline asm
	shfl.sync.down.b32 %r216, %r217, %r223, %r264, %r265;
	// end inline asm
	// begin inline asm
	shfl.sync.down.b32 %r221, %r222, %r223, %r264, %r265;
	// end inline asm
	mov.b64 	%rd188, {%r216, %r221};
	setp.gt.s32 	%p16, %r215, 30;
	selp.b64 	%rd189, 1, %rd188, %p16;
	mul.lo.s64 	%rd190, %rd189, %rd417;
	mov.b64 	{%r227, %r232}, %rd190;
	mov.b32 	%r233, 2;
	// begin inline asm
	shfl.sync.down.b32 %r226, %r227, %r233, %r264, %r265;
	// end inline asm
	// begin inline asm
	shfl.sync.down.b32 %r231, %r232, %r233, %r264, %r265;
	// end inline asm
	mov.b64 	%rd191, {%r226, %r231};
	setp.gt.s32 	%p17, %r215, 29;
	selp.b64 	%rd192, 1, %rd191, %p17;
	mul.lo.s64 	%rd193, %rd192, %rd190;
	mov.b64 	{%r237, %r242}, %rd193;
	mov.b32 	%r243, 4;
	// begin inline asm
	shfl.sync.down.b32 %r236, %r237, %r243, %r264, %r265;
	// end inline asm
	// begin inline asm
	shfl.sync.down.b32 %r241, %r242, %r243, %r264, %r265;
	// end inline asm
	mov.b64 	%rd194, {%r236, %r241};
	setp.gt.s32 	%p18, %r215, 27;
	selp.b64 	%rd195, 1, %rd194, %p18;
	mul.lo.s64 	%rd196, %rd195, %rd193;
	mov.b64 	{%r247, %r252}, %rd196;
	mov.b32 	%r253, 8;
	// begin inline asm
	shfl.sync.down.b32 %r246, %r247, %r253, %r264, %r265;
	// end inline asm
	// begin inline asm
	shfl.sync.down.b32 %r251, %r252, %r253, %r264, %r265;
	// end inline asm
	mov.b64 	%rd197, {%r246, %r251};
	setp.gt.s32 	%p19, %r215, 23;
	selp.b64 	%rd198, 1, %rd197, %p19;
	mul.lo.s64 	%rd199, %rd198, %rd196;
	mov.b64 	{%r257, %r262}, %rd199;
	mov.b32 	%r263, 16;
	// begin inline asm
	shfl.sync.down.b32 %r256, %r257, %r263, %r264, %r265;
	// end inline asm
	// begin inline asm
	shfl.sync.down.b32 %r261, %r262, %r263, %r264, %r265;
	// end inline asm
	mov.b64 	%rd200, {%r256, %r261};
	setp.gt.s32 	%p20, %r215, 15;
	selp.b64 	%rd201, 1, %rd200, %p20;
	mul.lo.s64 	%rd418, %rd201, %rd199;
	setp.ne.s32 	%p21, %r215, 0;
	@%p21 bra 	$L__BB26_46;
	shr.u32 	%r266, %r35, 2;
	and.b32  	%r267, %r266, 248;
	mov.u32 	%r268, _ZZN3cub18CUB_300001_SM_10006detail6reduce18DeviceReduceKernelINS2_10policy_hubImj11mul_functorImEE10Policy1000EN6thrust24THRUST_300001_SM_1000_NS6detail15normal_iteratorINSA_10device_ptrIjEEEEjS6_m11inc_functorIjEEEvT0_PT3_T1_NS0_13GridEvenShareISL_EET2_T4_E12temp_storage;
	add.s32 	%r269, %r268, %r267;
	st.shared.u64 	[%r269+8], %rd418;
$L__BB26_46:
	bar.sync 	0;
	setp.ne.s32 	%p22, %r35, 0;
	@%p22 bra 	$L__BB26_48;
	ld.shared.u64 	%rd202, [_ZZN3cub18CUB_300001_SM_10006detail6reduce18DeviceReduceKernelINS2_10policy_hubImj11mul_functorImEE10Policy1000EN6thrust24THRUST_300001_SM_1000_NS6detail15normal_iteratorINSA_10device_ptrIjEEEEjS6_m11inc_functorIjEEEvT0_PT3_T1_NS0_13GridEvenShareISL_EET2_T4_E12temp_storage+16];
	mul.lo.s64 	%rd203, %rd202, %rd418;
	ld.shared.u64 	%rd204, [_ZZN3cub18CUB_300001_SM_10006detail6reduce18DeviceReduceKernelINS2_10policy_hubImj11mul_functorImEE10Policy1000EN6thrust24THRUST_300001_SM_1000_NS6detail15normal_iteratorINSA_10device_ptrIjEEEEjS6_m11inc_functorIjEEEvT0_PT3_T1_NS0_13GridEvenShareISL_EET2_T4_E12temp_storage+24];
	mul.lo.s64 	%rd205, %rd203, %rd204;
	ld.shared.u64 	%rd206, [_ZZN3cub18CUB_300001_SM_10006detail6reduce18DeviceReduceKernelINS2_10policy_hubImj11mul_functorImEE10Policy1000EN6thrust24THRUST_300001_SM_1000_NS6detail15normal_iteratorINSA_10device_ptrIjEEEEjS6_m11inc_functorIjEEEvT0_PT3_T1_NS0_13GridEvenShareISL_EET2_T4_E12temp_storage+32];
	mul.lo.s64 	%rd207, %rd205, %rd206;
	ld.shared.u64 	%rd208, [_ZZN3cub18CUB_300001_SM_10006detail6reduce18DeviceReduceKernelINS2_10policy_hubImj11mul_functorImEE10Policy1000EN6thrust24THRUST_300001_SM_1000_NS6detail15normal_iteratorINSA_10device_ptrIjEEEEjS6_m11inc_functorIjEEEvT0_PT3_T1_NS0_13GridEvenShareISL_EET2_T4_E12temp_storage+40];
	mul.lo.s64 	%rd209, %rd207, %rd208;
	ld.shared.u64 	%rd210, [_ZZN3cub18CUB_300001_SM_10006detail6reduce18DeviceReduceKernelINS2_10policy_hubImj11mul_functorImEE10Policy1000EN6thrust24THRUST_300001_SM_1000_NS6detail15normal_iteratorINSA_10device_ptrIjEEEEjS6_m11inc_functorIjEEEvT0_PT3_T1_NS0_13GridEvenShareISL_EET2_T4_E12temp_storage+48];
	mul.lo.s64 	%rd211, %rd209, %rd210;
	ld.shared.u64 	%rd212, [_ZZN3cub18CUB_300001_SM_10006detail6reduce18DeviceReduceKernelINS2_10policy_hubImj11mul_functorImEE10Policy1000EN6thrust24THRUST_300001_SM_1000_NS6detail15normal_iteratorINSA_10device_ptrIjEEEEjS6_m11inc_functorIjEEEvT0_PT3_T1_NS0_13GridEvenShareISL_EET2_T4_E12temp_storage+56];
	mul.lo.s64 	%rd213, %rd211, %rd212;
	ld.shared.u64 	%rd214, [_ZZN3cub18CUB_300001_SM_10006detail6reduce18DeviceReduceKernelINS2_10policy_hubImj11mul_functorImEE10Policy1000EN6thrust24THRUST_300001_SM_1000_NS6detail15normal_iteratorINSA_10device_ptrIjEEEEjS6_m11inc_functorIjEEEvT0_PT3_T1_NS0_13GridEvenShareISL_EET2_T4_E12temp_storage+64];
	mul.lo.s64 	%rd418, %rd213, %rd214;
$L__BB26_48:
	mov.u32 	%r481, %tid.x;
	setp.ne.s32 	%p56, %r481, 0;
	@%p56 bra 	$L__BB26_50;
	ld.param.u64 	%rd397, [_ZN3cub18CUB_300001_SM_10006detail6reduce18DeviceReduceKernelINS2_10policy_hubImj11mul_functorImEE10Policy1000EN6thrust24THRUST_300001_SM_1000_NS6detail15normal_iteratorINSA_10device_ptrIjEEEEjS6_m11inc_functorIjEEEvT0_PT3_T1_NS0_13GridEvenShareISL_EET2_T4__param_1];
	cvta.to.global.u64 	%rd394, %rd397;
	mul.wide.u32 	%rd395, %r3, 8;
	add.s64 	%rd396, %rd394, %rd395;
	st.global.u64 	[%rd396], %rd418;
$L__BB26_50:
	ret;

}
	// .globl	_ZN3cub18CUB_300001_SM_10006detail6reduce28DeviceReduceSingleTileKernelINS2_10policy_hubImj11mul_functorImEE10Policy1000EPmS9_iS6_mmN4cuda3std3__410__identityEEEvT0_T1_T2_T3_T4_T6_
.visible .entry _ZN3cub18CUB_300001_SM_10006detail6reduce28DeviceReduceSingleTileKernelINS2_10policy_hubImj11mul_functorImEE10Policy1000EPmS9_iS6_mmN4cuda3std3__410__identityEEEvT0_T1_T2_T3_T4_T6_(
	.param .u64 .ptr .align 1 _ZN3cub18CUB_300001_SM_10006detail6reduce28DeviceReduceSingleTileKernelINS2_10policy_hubImj11mul_functorImEE10Policy1000EPmS9_iS6_mmN4cuda3std3__410__identityEEEvT0_T1_T2_T3_T4_T6__param_0,
	.param .u64 .ptr .align 1 _ZN3cub18CUB_300001_SM_10006detail6reduce28DeviceReduceSingleTileKernelINS2_10policy_hubImj11mul_functorImEE10Policy1000EPmS9_iS6_mmN4cuda3std3__410__identityEEEvT0_T1_T2_T3_T4_T6__param_1,
	.param .u32 _ZN3cub18CUB_300001_SM_10006detail6reduce28DeviceReduceSingleTileKernelINS2_10policy_hubImj11mul_functorImEE10Policy1000EPmS9_iS6_mmN4cuda3std3__410__identityEEEvT0_T1_T2_T3_T4_T6__param_2,
	.param .align 1 .b8 _ZN3cub18CUB_300001_SM_10006detail6reduce28DeviceReduceSingleTileKernelINS2_10policy_hubImj11mul_functorImEE10Policy1000EPmS9_iS6_mmN4cuda3std3__410__identityEEEvT0_T1_T2_T3_T4_T6__param_3[1],
	.param .u64 _ZN3cub18CUB_300001_SM_10006detail6reduce28DeviceReduceSingleTileKernelINS2_10policy_hubImj11mul_functorImEE10Policy1000EPmS9_iS6_mmN4cuda3std3__410__identityEEEvT0_T1_T2_T3_T4_T6__param_4,
	.param .align 1 .b8 _ZN3cub18CUB_300001_SM_10006detail6reduce28DeviceReduceSingleTileKernelINS2_10policy_hubImj11mul_functorImEE10Policy1000EPmS9_iS6_mmN4cuda3std3__410__identityEEEvT0_T1_T2_T3_T4_T6__param_5[1]
)
.maxntid 256
.minnctapersm 1
{
	.reg .pred 	%p<97>;
	.reg .b32 	%r<472>;
	.reg .b64 	%rd<448>;
	// demoted variable
	.shared .align 8 .b8 _ZZN3cub18CUB_300001_SM_10006detail6reduce28DeviceReduceSingleTileKernelINS2_10policy_hubImj11mul_functorImEE10Policy1000EPmS9_iS6_mmN4cuda3std3__410__identityEEEvT0_T1_T2_T3_T4_T6_E12temp_storage[80];
	ld.param.u64 	%rd68, [_ZN3cub18CUB_300001_SM_10006detail6reduce28DeviceReduceSingleTileKernelINS2_10policy_hubImj11mul_functorImEE10Policy1000EPmS9_iS6_mmN4cuda3std3__410__identityEEEvT0_T1_T2_T3_T4_T6__param_0];
	ld.param.u64 	%rd70, [_ZN3cub18CUB_300001_SM_10006detail6reduce28DeviceReduceSingleTileKernelINS2_10policy_hubImj11mul_functorImEE10Policy1000EPmS9_iS6_mmN4cuda3std3__410__identityEEEvT0_T1_T2_T3_T4_T6__param_1];
	ld.param.u32 	%r68, [_ZN3cub18CUB_300001_SM_10006detail6reduce28DeviceReduceSingleTileKernelINS2_10policy_hubImj11mul_functorImEE10Policy1000EPmS9_iS6_mmN4cuda3std3__410__identityEEEvT0_T1_T2_T3_T4_T6__param_2];
	ld.param.u64 	%rd69, [_ZN3cub18CUB_300001_SM_10006detail6reduce28DeviceReduceSingleTileKernelINS2_10policy_hubImj11mul_functorImEE10Policy1000EPmS9_iS6_mmN4cuda3std3__410__identityEEEvT0_T1_T2_T3_T4_T6__param_4];
	cvta.to.global.u64 	%rd1, %rd70;
	setp.ne.s32 	%p1, %r68, 0;
	@%p1 bra 	$L__BB27_3;
	mov.u32 	%r445, %tid.x;
	setp.ne.s32 	%p96, %r445, 0;
	@%p96 bra 	$L__BB27_74;
	st.global.u64 	[%rd1], %rd69;
	bra.uni 	$L__BB27_74;
$L__BB27_3:
	and.b64  	%rd71, %rd68, 31;
	setp.ne.s64 	%p2, %rd71, 0;
	@%p2 bra 	$L__BB27_38;
	setp.gt.s32 	%p49, %r68, 2047;
	@%p49 bra 	$L__BB27_22;
	mov.u32 	%r1, %tid.x;
	setp.ge.s32 	%p66, %r1, %r68;
	mov.b64 	%rd423, 0;
	mov.u32 	%r449, %r1;
	@%p66 bra 	$L__BB27_7;
	mul.wide.u32 	%rd338, %r1, 8;
	add.s64 	%rd337, %rd68, %rd338;
	// begin inline asm
	ld.global.nc.u64 %rd423, [%rd337];
	// end inline asm
	add.s32 	%r449, %r1, 256;
$L__BB27_7:
	setp.ge.s32 	%p67, %r449, %r68;
	@%p67 bra 	$L__BB27_13;
	not.b32 	%r321, %r449;
	add.s32 	%r4, %r68, %r321;
	and.b32  	%r322, %r4, 768;
	setp.eq.s32 	%p68, %r322, 768;
	@%p68 bra 	$L__BB27_11;
	mul.wide.u32 	%rd340, %r449, 8;
	add.s64 	%rd418, %rd68, %rd340;
	shr.u32 	%r323, %r4, 8;
	add.s32 	%r324, %r323, 1;
	and.b32  	%r325, %r324, 3;
	neg.s32 	%r447, %r325;
$L__BB27_10:
	.pragma "nounroll";
	// begin inline asm
	ld.global.nc.u64 %rd341, [%rd418];
	// end inline asm
	mul.lo.s64 	%rd423, %rd341, %rd423;
	add.s32 	%r449, %r449, 256;
	add.s64 	%rd418, %rd418, 2048;
	add.s32 	%r447, %r447, 1;
	setp.ne.s32 	%p69, %r447, 0;
	@%p69 bra 	$L__BB27_10;
$L__BB27_11:
	setp.lt.u32 	%p70, %r4, 768;
	@%p70 bra 	$L__BB27_13;
$L__BB27_12:
	mul.wide.s32 	%rd351, %r449, 8;
	add.s64 	%rd344, %rd68, %rd351;
	// begin inline asm
	ld.global.nc.u64 %rd343, [%rd344];
	// end inline asm
	mul.lo.s64 	%rd352, %rd343, %rd423;
	add.s64 	%rd346, %rd344, 2048;
	// begin inline asm
	ld.global.nc.u64 %rd345, [%rd346];
	// end inline asm
	mul.lo.s64 	%rd353, %rd345, %rd352;
	add.s64 	%rd348, %rd344, 4096;
	// begin inline asm
	ld.global.nc.u64 %rd347, [%rd348];
	// end inline asm
	mul.lo.s64 	%rd354, %rd347, %rd353;
	add.s64 	%rd350, %rd344, 6144;
	// begin inline asm
	ld.global.nc.u64 %rd349, [%rd350];
	// end inline asm
	mul.lo.s64 	%rd423, %rd349, %rd354;
	add.s32 	%r449, %r449, 1024;
	setp.lt.s32 	%p71, %r449, %r68;
	@%p71 bra 	$L__BB27_12;
$L__BB27_13:
	setp.lt.s32 	%p72, %r68, 256;
	@%p72 bra 	$L__BB27_18;
	// begin inline asm
	mov.u32 %r389, %laneid;
	// end inline asm
	mov.b64 	{%r391, %r396}, %rd423;
	mov.b32 	%r397, 1;
	mov.b32 	%r438, 31;
	mov.b32 	%r439, -1;
	// begin inline asm
	shfl.sync.down.b32 %r390, %r391, %r397, %r438, %r439;
	// end inline asm
	// begin inline asm
	shfl.sync.down.b32 %r395, %r396, %r397, %r438, %r439;
	// end inline asm
	mov.b64 	%rd389, {%r390, %r395};
	setp.gt.s32 	%p88, %r389, 30;
	selp.b64 	%rd390, 1, %rd389, %p88;
	mul.lo.s64 	%rd391, %rd390, %rd423;
	mov.b64 	{%r401, %r406}, %rd391;
	mov.b32 	%r407, 2;
	// begin inline asm
	shfl.sync.down.b32 %r400, %r401, %r407, %r438, %r439;
	// end inline asm
	// begin inline asm
	shfl.sync.down.b32 %r405, %r406, %r407, %r438, %r439;
	// end inline asm
	mov.b64 	%rd392, {%r400, %r405};
	setp.gt.s32 	%p89, %r389, 29;
	selp.b64 	%rd393, 1, %rd392, %p89;
	mul.lo.s64 	%rd394, %rd393, %rd391;
	mov.b64 	{%r411, %r416}, %rd394;
	mov.b32 	%r417, 4;
	// begin inline asm
	shfl.sync.down.b32 %r410, %r411, %r417, %r438, %r439;
	// end inline asm
	// begin inline asm
	shfl.sync.down.b32 %r415, %r416, %r417, %r438, %r439;
	// end inline asm
	mov.b64 	%rd395, {%r410, %r415};
	setp.gt.s32 	%p90, %r389, 27;
	selp.b64 	%rd396, 1, %rd395, %p90;
	mul.lo.s64 	%rd397, %rd396, %rd394;
	mov.b64 	{%r421, %r426}, %rd397;
	mov.b32 	%r427, 8;
	// begin inline asm
	shfl.sync.down.b32 %r420, %r421, %r427, %r438, %r439;
	// end inline asm
	// begin inline asm
	shfl.sync.down.b32 %r425, %r426, %r427, %r438, %r439;
	// end inline asm
	mov.b64 	%rd398, {%r420, %r425};
	setp.gt.s32 	%p91, %r389, 23;
	selp.b64 	%rd399, 1, %rd398, %p91;
	mul.lo.s64 	%rd400, %rd399, %rd397;
	mov.b64 	{%r431, %r436}, %rd400;
	mov.b32 	%r437, 16;
	// begin inline asm
	shfl.sync.down.b32 %r430, %r431, %r437, %r438, %r439;
	// end inline asm
	// begin inline asm
	shfl.sync.down.b32 %r435, %r436, %r437, %r438, %r439;
	// end inline asm
	mov.b64 	%rd401, {%r430, %r435};
	setp.gt.s32 	%p92, %r389, 15;
	selp.b64 	%rd402, 1, %rd401, %p92;
	mul.lo.s64 	%rd447, %rd402, %rd400;
	setp.ne.s32 	%p93, %r389, 0;
	@%p93 bra 	$L__BB27_16;
	shr.u32 	%r440, %r1, 2;
	and.b32  	%r441, %r440, 248;
	mov.u32 	%r442, _ZZN3cub18CUB_300001_SM_10006detail6reduce28DeviceReduceSingleTileKernelINS2_10policy_hubImj11mul_functorImEE10Policy1000EPmS9_iS6_mmN4cuda3std3__410__identityEEEvT0_T1_T2_T3_T4_T6_E12temp_storage;
	add.s32 	%r443, %r442, %r441;
	st.shared.u64 	[%r443+8], %rd447;
$L__BB27_16:
	bar.sync 	0;
	setp.ne.s32 	%p94, %r1, 0;
	@%p94 bra 	$L__BB27_72;
	ld.shared.u64 	%rd403, [_ZZN3cub18CUB_300001_SM_10006detail6reduce28DeviceReduceSingleTileKernelINS2_10policy_hubImj11mul_functorImEE10Policy1000EPmS9_iS6_mmN4cuda3std3__410__identityEEEvT0_T1_T2_T3_T4_T6_E12temp_storage+16];
	mul.lo.s64 	%rd404, %rd403, %rd447;
	ld.shared.u64 	%rd405, [_ZZN3cub18CUB_300001_SM_10006detail6reduce28DeviceReduceSingleTileKernelINS2_10policy_hubImj11mul_functorImEE10Policy1000EPmS9_iS6_mmN4cuda3std3__410__identityEEEvT0_T1_T2_T3_T4_T6_E12temp_storage+24];
	mul.lo.s64 	%rd406, %rd404, %rd405;
	ld.shared.u64 	%rd407, [_ZZN3cub18CUB_300001_SM_10006detail6reduce28DeviceReduceSingleTileKernelINS2_10policy_hubImj11mul_functorImEE10Policy1000EPmS9_iS6_mmN4cuda3std3__410__identityEEEvT0_T1_T2_T3_T4_T6_E12temp_storage+32];
	mul.lo.s64 	%rd408, %rd406, %rd407;
	ld.shared.u64 	%rd409, [_ZZN3cub18CUB_300001_SM_10006detail6reduce28DeviceReduceSingleTileKernelINS2_10policy_hubImj11mul_functorImEE10Policy1000EPmS9_iS6_mmN4cuda3std3__410__identityEEEvT0_T1_T2_T3_T4_T6_E12temp_storage+40];
	mul.lo.s64 	%rd410, %rd408, %rd409;
	ld.shared.u64 	%rd411, [_ZZN3cub18CUB_300001_SM_10006detail6reduce28DeviceReduceSingleTileKernelINS2_10policy_hubImj11mul_functorImEE10Policy1000EPmS9_iS6_mmN4cuda3std3__410__identityEEEvT0_T1_T2_T3_T4_T6_E12temp_storage+48];
	mul.lo.s64 	%rd412, %rd410, %rd411;
	ld.shared.u64 	%rd413, [_ZZN3cub18CUB_300001_SM_10006detail6reduce28DeviceReduceSingleTileKernelINS2_10policy_hubImj11mul_functorImEE10Policy1000EPmS9_iS6_mmN4cuda3std3__410__identityEEEvT0_T1_T2_T3_T4_T6_E12temp_storage+56];
	mul.lo.s64 	%rd414, %rd412, %rd413;
	ld.shared.u64 	%rd415, [_ZZN3cub18CUB_300001_SM_10006detail6reduce28DeviceReduceSingleTileKernelINS2_10policy_hubImj11mul_functorImEE10Policy1000EPmS9_iS6_mmN4cuda3std3__410__identityEEEvT0_T1_T2_T3_T4_T6_E12temp_storage+64];
	mul.lo.s64 	%rd447, %rd414, %rd415;
	bra.uni 	$L__BB27_72;
$L__BB27_18:
	// begin inline asm
	mov.u32 %r326, %laneid;
	// end inline asm
	and.b32  	%r377, %r1, 992;
	add.s32 	%r378, %r377, 32;
	setp.gt.s32 	%p73, %r378, %r68;
	not.b32 	%r379, %r377;
	add.s32 	%r380, %r68, %r379;
	selp.b32 	%r375, %r380, 31, %p73;
	mov.b64 	{%r328, %r333}, %rd423;
	mov.b32 	%r334, 1;
	mov.b32 	%r376, -1;
	// begin inline asm
	shfl.sync.down.b32 %r327, %r328, %r334, %r375, %r376;
	// end inline asm
	// begin inline asm
	shfl.sync.down.b32 %r332, %r333, %r334, %r375, %r376;
	// end inline asm
	mov.b64 	%rd355, {%r327, %r332};
	setp.lt.s32 	%p74, %r326, %r375;
	selp.b64 	%rd356, %rd355, 1, %p74;
	mul.lo.s64 	%rd357, %rd356, %rd423;
	mov.b64 	{%r338, %r343}, %rd357;
	mov.b32 	%r344, 2;
	// begin inline asm
	shfl.sync.down.b32 %r337, %r338, %r344, %r375, %r376;
	// end inline asm
	// begin inline asm
	shfl.sync.down.b32 %r342, %r343, %r344, %r375, %r376;
	// end inline asm
	mov.b64 	%rd358, {%r337, %r342};
	add.s32 	%r381, %r326, 2;
	setp.gt.s32 	%p75, %r381, %r375;
	selp.b64 	%rd359, 1, %rd358, %p75;
	mul.lo.s64 	%rd360, %rd359, %rd357;
	mov.b64 	{%r348, %r353}, %rd360;
	mov.b32 	%r354, 4;
	// begin inline asm
	shfl.sync.down.b32 %r347, %r348, %r354, %r375, %r376;
	// end inline asm
	// begin inline asm
	shfl.sync.down.b32 %r352, %r353, %r354, %r375, %r376;
	// end inline asm
	mov.b64 	%rd361, {%r347, %r352};
	add.s32 	%r382, %r326, 4;
	setp.gt.s32 	%p76, %r382, %r375;
	selp.b64 	%rd362, 1, %rd361, %p76;
	mul.lo.s64 	%rd363, %rd362, %rd360;
	mov.b64 	{%r358, %r363}, %rd363;
	mov.b32 	%r364, 8;
	// begin inline asm
	shfl.sync.down.b32 %r357, %r358, %r364, %r375, %r376;
	// end inline asm
	// begin inline asm
	shfl.sync.down.b32 %r362, %r363, %r364, %r375, %r376;
	// end inline asm
	mov.b64 	%rd364, {%r357, %r362};
	add.s32 	%r383, %r326, 8;
	setp.gt.s32 	%p77, %r383, %r375;
	selp.b64 	%rd365, 1, %rd364, %p77;
	mul.lo.s64 	%rd366, %rd365, %rd363;
	mov.b64 	{%r368, %r373}, %rd366;
	mov.b32 	%r374, 16;
	// begin inline asm
	shfl.sync.down.b32 %r367, %r368, %r374, %r375, %r376;
	// end inline asm
	// begin inline asm
	shfl.sync.down.b32 %r372, %r373, %r374, %r375, %r376;
	// end inline asm
	mov.b64 	%rd367, {%r367, %r372};
	add.s32 	%r384, %r326, 16;
	setp.gt.s32 	%p78, %r384, %r375;
	selp.b64 	%rd368, 1, %rd367, %p78;
	mul.lo.s64 	%rd447, %rd368, %rd366;
	setp.ne.s32 	%p79, %r326, 0;
	@%p79 bra 	$L__BB27_20;
	shr.u32 	%r385, %r1, 2;
	and.b32  	%r386, %r385, 248;
	mov.u32 	%r387, _ZZN3cub18CUB_300001_SM_10006detail6reduce28DeviceReduceSingleTileKernelINS2_10policy_hubImj11mul_functorImEE10Policy1000EPmS9_iS6_mmN4cuda3std3__410__identityEEEvT0_T1_T2_T3_T4_T6_E12temp_storage;
	add.s32 	%r388, %r387, %r386;
	st.shared.u64 	[%r388+8], %rd447;
$L__BB27_20:
	bar.sync 	0;
	setp.ne.s32 	%p80, %r1, 0;
	@%p80 bra 	$L__BB27_72;
	setp.gt.s32 	%p81, %r68, 32;
	ld.shared.u64 	%rd369, [_ZZN3cub18CUB_300001_SM_10006detail6reduce28DeviceReduceSingleTileKernelINS2_10policy_hubImj11mul_functorImEE10Policy1000EPmS9_iS6_mmN4cuda3std3__410__identityEEEvT0_T1_T2_T3_T4_T6_E12temp_storage+16];
	selp.b64 	%rd370, %rd369, 1, %p81;
	mul.lo.s64 	%rd371, %rd370, %rd447;
	setp.gt.s32 	%p82, %r68, 64;
	ld.shared.u64 	%rd372, [_ZZN3cub18CUB_300001_SM_10006detail6reduce28DeviceReduceSingleTileKernelINS2_10policy_hubImj11mul_functorImEE10Policy1000EPmS9_iS6_mmN4cuda3std3__410__identityEEEvT0_T1_T2_T3_T4_T6_E12temp_storage+24];
	selp.b64 	%rd373, %rd372, 1, %p82;
	mul.lo.s64 	%rd374, %rd371, %rd373;
	setp.gt.s32 	%p83, %r68, 96;
	ld.shared.u64 	%rd375, [_ZZN3cub18CUB_300001_SM_10006detail6reduce28DeviceReduceSingleTileKernelINS2_10policy_hubImj11mul_functorImEE10Policy1000EPmS9_iS6_mmN4cuda3std3__410__identityEEEvT0_T1_T2_T3_T4_T6_E12temp_storage+32];
	selp.b64 	%rd376, %rd375, 1, %p83;
	mul.lo.s64 	%rd377, %rd374, %rd376;
	setp.gt.s32 	%p84, %r68, 128;
	ld.shared.u64 	%rd378, [_ZZN3cub18CUB_300001_SM_10006detail6reduce28DeviceReduceSingleTileKernelINS2_10policy_hubImj11mul_functorImEE10Policy1000EPmS9_iS6_mmN4cuda3std3__410__identityEEEvT0_T1_T2_T3_T4_T6_E12temp_storage+40];
	selp.b64 	%rd379, %rd378, 1, %p84;
	mul.lo.s64 	%rd380, %rd377, %rd379;
	setp.gt.s32 	%p85, %r68, 160;
	ld.shared.u64 	%rd381, [_ZZN3cub18CUB_300001_SM_10006detail6reduce28DeviceReduceSingleTileKernelINS2_10policy_hubImj11mul_functorImEE10Policy1000EPmS9_iS6_mmN4cuda3std3__410__identityEEEvT0_T1_T2_T3_T4_T6_E12temp_storage+48];
	selp.b64 	%rd382, %rd381, 1, %p85;
	mul.lo.s64 	%rd383, %rd380, %rd382;
	setp.gt.s32 	%p86, %r68, 192;
	ld.shared.u64 	%rd384, [_ZZN3cub18CUB_300001_SM_10006detail6reduce28DeviceReduceSingleTileKernelINS2_10policy_hubImj11mul_functorImEE10Policy1000EPmS9_iS6_mmN4cuda3std3__410__identityEEEvT0_T1_T2_T3_T4_T6_E12temp_storage+56];
	selp.b64 	%rd385, %rd384, 1, %p86;
	mul.lo.s64 	%rd386, %rd383, %rd385;
	setp.gt.s32 	%p87, %r68, 224;
	ld.shared.u64 	%rd387, [_ZZN3cub18CUB_300001_SM_10006detail6reduce28DeviceReduceSingleTileKernelINS2_10policy_hubImj11mul_functorImEE10Policy1000EPmS9_iS6_mmN4cuda3std3__410__identityEEEvT0_T1_T2_T3_T4_T6_E12temp_storage+64];
	selp.b64 	%rd388, %rd387, 1, %p87;
	mul.lo.s64 	%rd447, %rd386, %rd388;
	bra.uni 	$L__BB27_72;
$L__BB27_22:
	mov.u32 	%r13, %tid.x;
	shl.b32 	%r14, %r13, 2;
	mul.wide.u32 	%rd260, %r14, 8;
	add.s64 	%rd250, %rd68, %rd260;
	// begin inline asm
	ld.global.nc.v2.u64 {%rd248, %rd249}, [%rd250];
	// end inline asm
	add.s64 	%rd253, %rd250, 16;
	// begin inline asm
	ld.global.nc.v2.u64 {%rd251, %rd252}, [%rd253];
	// end inline asm
	add.s64 	%rd256, %rd250, 8192;
	// begin inline asm
	ld.global.nc.v2.u64 {%rd254, %rd255}, [%rd256];
	// end inline asm
	add.s64 	%rd259, %rd250, 8208;
	// begin inline asm
	ld.global.nc.v2.u64 {%rd257, %rd258}, [%rd259];
	// end inline asm
	mul.lo.s64 	%rd261, %rd249, %rd248;
	mul.lo.s64 	%rd262, %rd251, %rd261;
	mul.lo.s64 	%rd263, %rd252, %rd262;
	mul.lo.s64 	%rd264, %rd254, %rd263;
	mul.lo.s64 	%rd265, %rd255, %rd264;
	mul.lo.s64 	%rd266, %rd257, %rd265;
	mul.lo.s64 	%rd431, %rd258, %rd266;
	setp.lt.u32 	%p50, %r68, 4096;
	mov.b32 	%r452, 2048;
	@%p50 bra 	$L__BB27_26;
	add.s32 	%r15, %r68, -2048;
	mov.b32 	%r452, 2048;
$L__BB27_24:
	add.s32 	%r258, %r452, %r14;
	mul.wide.u32 	%rd279, %r258, 8;
	add.s64 	%rd269, %rd68, %rd279;
	// begin inline asm
	ld.global.nc.v2.u64 {%rd267, %rd268}, [%rd269];
	// end inline asm
	add.s64 	%rd272, %rd269, 16;
	// begin inline asm
	ld.global.nc.v2.u64 {%rd270, %rd271}, [%rd272];
	// end inline asm
	add.s64 	%rd275, %rd269, 8192;
	// begin inline asm
	ld.global.nc.v2.u64 {%rd273, %rd274}, [%rd275];
	// end inline asm
	add.s64 	%rd278, %rd269, 8208;
	// begin inline asm
	ld.global.nc.v2.u64 {%rd276, %rd277}, [%rd278];
	// end inline asm
	mul.lo.s64 	%rd280, %rd267, %rd431;
	mul.lo.s64 	%rd281, %rd268, %rd280;
	mul.lo.s64 	%rd282, %rd270, %rd281;
	mul.lo.s64 	%rd283, %rd271, %rd282;
	mul.lo.s64 	%rd284, %rd273, %rd283;
	mul.lo.s64 	%rd285, %rd274, %rd284;
	mul.lo.s64 	%rd286, %rd276, %rd285;
	mul.lo.s64 	%rd431, %rd277, %rd286;
	sub.s32 	%r259, %r68, %r452;
	setp.lt.s32 	%p51, %r259, 2048;
	@%p51 bra 	$L__BB27_34;
	add.s32 	%r452, %r452, 2048;
	setp.le.s32 	%p52, %r452, %r15;
	@%p52 bra 	$L__BB27_24;
$L__BB27_26:
	setp.le.s32 	%p53, %r68, %r452;
	@%p53 bra 	$L__BB27_34;
	sub.s32 	%r19, %r68, %r452;
	setp.ge.s32 	%p54, %r13, %r19;
	@%p54 bra 	$L__BB27_34;
	not.b32 	%r260, %r13;
	add.s32 	%r261, %r68, %r260;
	sub.s32 	%r20, %r261, %r452;
	and.b32  	%r262, %r20, 768;
	setp.eq.s32 	%p55, %r262, 768;
	mov.u32 	%r456, %r13;
	@%p55 bra 	$L__BB27_31;
	add.s32 	%r454, %r13, %r452;
	shr.u32 	%r263, %r20, 8;
	add.s32 	%r264, %r263, 1;
	and.b32  	%r265, %r264, 3;
	neg.s32 	%r453, %r265;
	mov.u32 	%r456, %r13;
$L__BB27_30:
	.pragma "nounroll";
	mul.wide.u32 	%rd290, %r454, 8;
	add.s64 	%rd289, %rd68, %rd290;
	// begin inline asm
	ld.global.nc.u64 %rd288, [%rd289];
	// end inline asm
	mul.lo.s64 	%rd431, %rd288, %rd431;
	add.s32 	%r456, %r456, 256;
	add.s32 	%r454, %r454, 256;
	add.s32 	%r453, %r453, 1;
	setp.ne.s32 	%p56, %r453, 0;
	@%p56 bra 	$L__BB27_30;
$L__BB27_31:
	setp.lt.u32 	%p57, %r20, 768;
	@%p57 bra 	$L__BB27_34;
	cvt.u64.u32 	%rd291, %r456;
	cvt.u64.u32 	%rd292, %r452;
	add.s64 	%rd293, %rd291, %rd292;
	shl.b64 	%rd294, %rd293, 3;
	add.s64 	%rd295, %rd294, %rd68;
	add.s64 	%rd429, %rd295, 4096;
	add.s32 	%r457, %r456, %r452;
$L__BB27_33:
	mul.wide.u32 	%rd304, %r457, 8;
	add.s64 	%rd297, %rd68, %rd304;
	// begin inline asm
	ld.global.nc.u64 %rd296, [%rd297];
	// end inline asm
	mul.lo.s64 	%rd305, %rd296, %rd431;
	add.s64 	%rd299, %rd429, -2048;
	// begin inline asm
	ld.global.nc.u64 %rd298, [%rd299];
	// end inline asm
	mul.lo.s64 	%rd306, %rd298, %rd305;
	// begin inline asm
	ld.global.nc.u64 %rd300, [%rd429];
	// end inline asm
	mul.lo.s64 	%rd307, %rd300, %rd306;
	add.s64 	%rd303, %rd429, 2048;
	// begin inline asm
	ld.global.nc.u64 %rd302, [%rd303];
	// end inline asm
	mul.lo.s64 	%rd431, %rd302, %rd307;
	add.s32 	%r456, %r456, 1024;
	add.s64 	%rd429, %rd429, 8192;
	add.s32 	%r457, %r457, 1024;
	setp.lt.s32 	%p58, %r456, %r19;
	@%p58 bra 	$L__BB27_33;
$L__BB27_34:
	// begin inline asm
	mov.u32 %r266, %laneid;
	// end inline asm
	mov.b64 	{%r268, %r273}, %rd431;
	mov.b32 	%r274, 1;
	mov.b32 	%r315, 31;
	mov.b32 	%r316, -1;
	// begin inline asm
	shfl.sync.down.b32 %r267, %r268, %r274, %r315, %r316;
	// end inline asm
	// begin inline asm
	shfl.sync.down.b32 %r272, %r273, %r274, %r315, %r316;
	// end inline asm
	mov.b64 	%rd308, {%r267, %r272};
	setp.gt.s32 	%p59, %r266, 30;
	selp.b64 	%rd309, 1, %rd308, %p59;
	mul.lo.s64 	%rd310, %rd309, %rd431;
	mov.b64 	{%r278, %r283}, %rd310;
	mov.b32 	%r284, 2;
	// begin inline asm
	shfl.sync.down.b32 %r277, %r278, %r284, %r315, %r316;
	// end inline asm
	// begin inline asm
	shfl.sync.down.b32 %r282, %r283, %r284, %r315, %r316;
	// end inline asm
	mov.b64 	%rd311, {%r277, %r282};
	setp.gt.s32 	%p60, %r266, 29;
	selp.b64 	%rd312, 1, %rd311, %p60;
	mul.lo.s64 	%rd313, %rd312, %rd310;
	mov.b64 	{%r288, %r293}, %rd313;
	mov.b32 	%r294, 4;
	// begin inline asm
	shfl.sync.down.b32 %r287, %r288, %r294, %r315, %r316;
	// end inline asm
	// begin inline asm
	shfl.sync.down.b32 %r292, %r293, %r294, %r315, %r316;
	// end inline asm
	mov.b64 	%rd314, {%r287, %r292};
	setp.gt.s32 	%p61, %r266, 27;
	selp.b64 	%rd315, 1, %rd314, %p61;
	mul.lo.s64 	%rd316, %rd315, %rd313;
	mov.b64 	{%r298, %r303}, %rd316;
	mov.b32 	%r304, 8;
	// begin inline asm
	shfl.sync.down.b32 %r297, %r298, %r304, %r315, %r316;
	// end inline asm
	// begin inline asm
	shfl.sync.down.b32 %r302, %r303, %r304, %r315, %r316;
	// end inline asm
	mov.b64 	%rd317, {%r297, %r302};
	setp.gt.s32 	%p62, %r266, 23;
	selp.b64 	%rd318, 1, %rd317, %p62;
	mul.lo.s64 	%rd319, %rd318, %rd316;
	mov.b64 	{%r308, %r313}, %rd319;
	mov.b32 	%r314, 16;
	// begin inline asm
	shfl.sync.down.b32 %r307, %r308, %r314, %r315, %r316;
	// end inline asm
	// begin inline asm
	shfl.sync.down.b32 %r312, %r313, %r314, %r315, %r316;
	// end inline asm
	mov.b64 	%rd320, {%r307, %r312};
	setp.gt.s32 	%p63, %r266, 15;
	selp.b64 	%rd321, 1, %rd320, %p63;
	mul.lo.s64 	%rd447, %rd321, %rd319;
	setp.ne.s32 	%p64, %r266, 0;
	@%p64 bra 	$L__BB27_36;
	shr.u32 	%r317, %r13, 2;
	and.b32  	%r318, %r317, 248;
	mov.u32 	%r319, _ZZN3cub18CUB_300001_SM_10006detail6reduce28DeviceReduceSingleTileKernelINS2_10policy_hubImj11mul_functorImEE10Policy1000EPmS9_iS6_mmN4cuda3std3__410__identityEEEvT0_T1_T2_T3_T4_T6_E12temp_storage;
	add.s32 	%r320, %r319, %r318;
	st.shared.u64 	[%r320+8], %rd447;
$L__BB27_36:
	bar.sync 	0;
	setp.ne.s32 	%p65, %r13, 0;
	@%p65 bra 	$L__BB27_72;
	ld.shared.u64 	%rd322, [_ZZN3cub18CUB_300001_SM_10006detail6reduce28DeviceReduceSingleTileKernelINS2_10policy_hubImj11mul_functorImEE10Policy1000EPmS9_iS6_mmN4cuda3std3__410__identityEEEvT0_T1_T2_T3_T4_T6_E12temp_storage+16];
	mul.lo.s64 	%rd323, %rd322, %rd447;
	ld.shared.u64 	%rd324, [_ZZN3cub18CUB_300001_SM_10006detail6reduce28DeviceReduceSingleTileKernelINS2_10policy_hubImj11mul_functorImEE10Policy1000EPmS9_iS6_mmN4cuda3std3__410__identityEEEvT0_T1_T2_T3_T4_T6_E12temp_storage+24];
	mul.lo.s64 	%rd325, %rd323, %rd324;
	ld.shared.u64 	%rd326, [_ZZN3cub18CUB_300001_SM_10006detail6reduce28DeviceReduceSingleTileKernelINS2_10policy_hubImj11mul_functorImEE10Policy1000EPmS9_iS6_mmN4cuda3std3__410__identityEEEvT0_T1_T2_T3_T4_T6_E12temp_storage+32];
	mul.lo.s64 	%rd327, %rd325, %rd326;
	ld.shared.u64 	%rd328, [_ZZN3cub18CUB_300001_SM_10006detail6reduce28DeviceReduceSingleTileKernelINS2_10policy_hubImj11mul_functorImEE10Policy1000EPmS9_iS6_mmN4cuda3std3__410__identityEEEvT0_T1_T2_T3_T4_T6_E12temp_storage+40];
	mul.lo.s64 	%rd329, %rd327, %rd328;
	ld.shared.u64 	%rd330, [_ZZN3cub18CUB_300001_SM_10006detail6reduce28DeviceReduceSingleTileKernelINS2_10policy_hubImj11mul_functorImEE10Policy1000EPmS9_iS6_mmN4cuda3std3__410__identityEEEvT0_T1_T2_T3_T4_T6_E12temp_storage+48];
	mul.lo.s64 	%rd331, %rd329, %rd330;
	ld.shared.u64 	%rd332, [_ZZN3cub18CUB_300001_SM_10006detail6reduce28DeviceReduceSingleTileKernelINS2_10policy_hubImj11mul_functorImEE10Policy1000EPmS9_iS6_mmN4cuda3std3__410__identityEEEvT0_T1_T2_T3_T4_T6_E12temp_storage+56];
	mul.lo.s64 	%rd333, %rd331, %rd332;
	ld.shared.u64 	%rd334, [_ZZN3cub18CUB_300001_SM_10006detail6reduce28DeviceReduceSingleTileKernelINS2_10policy_hubImj11mul_functorImEE10Policy1000EPmS9_iS6_mmN4cuda3std3__410__identityEEEvT0_T1_T2_T3_T4_T6_E12temp_storage+64];
	mul.lo.s64 	%rd447, %rd333, %rd334;
	bra.uni 	$L__BB27_72;
$L__BB27_38:
	setp.gt.s32 	%p3, %r68, 2047;
	@%p3 bra 	$L__BB27_56;
	mov.u32 	%r35, %tid.x;
	setp.ge.s32 	%p20, %r35, %r68;
	mov.b64 	%rd438, 0;
	mov.u32 	%r462, %r35;
	@%p20 bra 	$L__BB27_41;
	mul.wide.u32 	%rd170, %r35, 8;
	add.s64 	%rd169, %rd68, %rd170;
	// begin inline asm
	ld.global.nc.u64 %rd438, [%rd169];
	// end inline asm
	add.s32 	%r462, %r35, 256;
$L__BB27_41:
	setp.ge.s32 	%p21, %r462, %r68;
	@%p21 bra 	$L__BB27_47;
	not.b32 	%r133, %r462;
	add.s32 	%r38, %r68, %r133;
	and.b32  	%r134, %r38, 768;
	setp.eq.s32 	%p22, %r134, 768;
	@%p22 bra 	$L__BB27_45;
	mul.wide.u32 	%rd172, %r462, 8;
	add.s64 	%rd433, %rd68, %rd172;
	shr.u32 	%r135, %r38, 8;
	add.s32 	%r136, %r135, 1;
	and.b32  	%r137, %r136, 3;
	neg.s32 	%r460, %r137;
$L__BB27_44:
	.pragma "nounroll";
	// begin inline asm
	ld.global.nc.u64 %rd173, [%rd433];
	// end inline asm
	mul.lo.s64 	%rd438, %rd173, %rd438;
	add.s32 	%r462, %r462, 256;
	add.s64 	%rd433, %rd433, 2048;
	add.s32 	%r460, %r460, 1;
	setp.ne.s32 	%p23, %r460, 0;
	@%p23 bra 	$L__BB27_44;
$L__BB27_45:
	setp.lt.u32 	%p24, %r38, 768;
	@%p24 bra 	$L__BB27_47;
$L__BB27_46:
	mul.wide.s32 	%rd183, %r462, 8;
	add.s64 	%rd176, %rd68, %rd183;
	// begin inline asm
	ld.global.nc.u64 %rd175, [%rd176];
	// end inline asm
	mul.lo.s64 	%rd184, %rd175, %rd438;
	add.s64 	%rd178, %rd176, 2048;
	// begin inline asm
	ld.global.nc.u64 %rd177, [%rd178];
	// end inline asm
	mul.lo.s64 	%rd185, %rd177, %rd184;
	add.s64 	%rd180, %rd176, 4096;
	// begin inline asm
	ld.global.nc.u64 %rd179, [%rd180];
	// end inline asm
	mul.lo.s64 	%rd186, %rd179, %rd185;
	add.s64 	%rd182, %rd176, 6144;
	// begin inline asm
	ld.global.nc.u64 %rd181, [%rd182];
	// end inline asm
	mul.lo.s64 	%rd438, %rd181, %rd186;
	add.s32 	%r462, %r462, 1024;
	setp.lt.s32 	%p25, %r462, %r68;
	@%p25 bra 	$L__BB27_46;
$L__BB27_47:
	setp.lt.s32 	%p26, %r68, 256;
	@%p26 bra 	$L__BB27_52;
	// begin inline asm
	mov.u32 %r201, %laneid;
	// end inline asm
	mov.b64 	{%r203, %r208}, %rd438;
	mov.b32 	%r209, 1;
	mov.b32 	%r250, 31;
	mov.b32 	%r251, -1;
	// begin inline asm
	shfl.sync.down.b32 %r202, %r203, %r209, %r250, %r251;
	// end inline asm
	// begin inline asm
	shfl.sync.down.b32 %r207, %r208, %r209, %r250, %r251;
	// end inline asm
	mov.b64 	%rd221, {%r202, %r207};
	setp.gt.s32 	%p42, %r201, 30;
	selp.b64 	%rd222, 1, %rd221, %p42;
	mul.lo.s64 	%rd223, %rd222, %rd438;
	mov.b64 	{%r213, %r218}, %rd223;
	mov.b32 	%r219, 2;
	// begin inline asm
	shfl.sync.down.b32 %r212, %r213, %r219, %r250, %r251;
	// end inline asm
	// begin inline asm
	shfl.sync.down.b32 %r217, %r218, %r219, %r250, %r251;
	// end inline asm
	mov.b64 	%rd224, {%r212, %r217};
	setp.gt.s32 	%p43, %r201, 29;
	selp.b64 	%rd225, 1, %rd224, %p43;
	mul.lo.s64 	%rd226, %rd225, %rd223;
	mov.b64 	{%r223, %r228}, %rd226;
	mov.b32 	%r229, 4;
	// begin inline asm
	shfl.sync.down.b32 %r222, %r223, %r229, %r250, %r251;
	// end inline asm
	// begin inline asm
	shfl.sync.down.b32 %r227, %r228, %r229, %r250, %r251;
	// end inline asm
	mov.b64 	%rd227, {%r222, %r227};
	setp.gt.s32 	%p44, %r201, 27;
	selp.b64 	%rd228, 1, %rd227, %p44;
	mul.lo.s64 	%rd229, %rd228, %rd226;
	mov.b64 	{%r233, %r238}, %rd229;
	mov.b32 	%r239, 8;
	// begin inline asm
	shfl.sync.down.b32 %r232, %r233, %r239, %r250, %r251;
	// end inline asm
	// begin inline asm
	shfl.sync.down.b32 %r237, %r238, %r239, %r250, %r251;
	// end inline asm
	mov.b64 	%rd230, {%r232, %r237};
	setp.gt.s32 	%p45, %r201, 23;
	selp.b64 	%rd231, 1, %rd230, %p45;
	mul.lo.s64 	%rd232, %rd231, %rd229;
	mov.b64 	{%r243, %r248}, %rd232;
	mov.b32 	%r249, 16;
	// begin inline asm
	shfl.sync.down.b32 %r242, %r243, %r249, %r250, %r251;
	// end inline asm
	// begin inline asm
	shfl.sync.down.b32 %r247, %r248, %r249, %r250, %r251;
	// end inline asm
	mov.b64 	%rd233, {%r242, %r247};
	setp.gt.s32 	%p46, %r201, 15;
	selp.b64 	%rd234, 1, %rd233, %p46;
	mul.lo.s64 	%rd447, %rd234, %rd232;
	setp.ne.s32 	%p47, %r201, 0;
	@%p47 bra 	$L__BB27_50;
	shr.u32 	%r252, %r35, 2;
	and.b32  	%r253, %r252, 248;
	mov.u32 	%r254, _ZZN3cub18CUB_300001_SM_10006detail6reduce28DeviceReduceSingleTileKernelINS2_10policy_hubImj11mul_functorImEE10Policy1000EPmS9_iS6_mmN4cuda3std3__410__identityEEEvT0_T1_T2_T3_T4_T6_E12temp_storage;
	add.s32 	%r255, %r254, %r253;
	st.shared.u64 	[%r255+8], %rd447;
$L__BB27_50:
	bar.sync 	0;
	setp.ne.s32 	%p48, %r35, 0;
	@%p48 bra 	$L__BB27_72;
	ld.shared.u64 	%rd235, [_ZZN3cub18CUB_300001_SM_10006detail6reduce28DeviceReduceSingleTileKernelINS2_10policy_hubImj11mul_functorImEE10Policy1000EPmS9_iS6_mmN4cuda3std3__410__identityEEEvT0_T1_T2_T3_T4_T6_E12temp_storage+16];
	mul.lo.s64 	%rd236, %rd235, %rd447;
	ld.shared.u64 	%rd237, [_ZZN3cub18CUB_300001_SM_10006detail6reduce28DeviceReduceSingleTileKernelINS2_10policy_hubImj11mul_functorImEE10Policy1000EPmS9_iS6_mmN4cuda3std3__410__identityEEEvT0_T1_T2_T3_T4_T6_E12temp_storage+24];
	mul.lo.s64 	%rd238, %rd236, %rd237;
	ld.shared.u64 	%rd239, [_ZZN3cub18CUB_300001_SM_10006detail6reduce28DeviceReduceSingleTileKernelINS2_10policy_hubImj11mul_functorImEE10Policy1000EPmS9_iS6_mmN4cuda3std3__410__identityEEEvT0_T1_T2_T3_T4_T6_E12temp_storage+32];
	mul.lo.s64 	%rd240, %rd238, %rd239;
	ld.shared.u64 	%rd241, [_ZZN3cub18CUB_300001_SM_10006detail6reduce28DeviceReduceSingleTileKernelINS2_10policy_hubImj11mul_functorImEE10Policy1000EPmS9_iS6_mmN4cuda3std3__410__identityEEEvT0_T1_T2_T3_T4_T6_E12temp_storage+40];
	mul.lo.s64 	%rd242, %rd240, %rd241;
	ld.shared.u64 	%rd243, [_ZZN3cub18CUB_300001_SM_10006detail6reduce28DeviceReduceSingleTileKernelINS2_10policy_hubImj11mul_functorImEE10Policy1000EPmS9_iS6_mmN4cuda3std3__410__identityEEEvT0_T1_T2_T3_T4_T6_E12temp_storage+48];
	mul.lo.s64 	%rd244, %rd242, %rd243;
	ld.shared.u64 	%rd245, [_ZZN3cub18CUB_300001_SM_10006detail6reduce28DeviceReduceSingleTileKernelINS2_10policy_hubImj11mul_functorImEE10Policy1000EPmS9_iS6_mmN4cuda3std3__410__identityEEEvT0_T1_T2_T3_T4_T6_E12temp_storage+56];
	mul.lo.s64 	%rd246, %rd244, %rd245;
	ld.shared.u64 	%rd247, [_ZZN3cub18CUB_300001_SM_10006detail6reduce28DeviceReduceSingleTileKernelINS2_10policy_hubImj11mul_functorImEE10Policy1000EPmS9_iS6_mmN4cuda3std3__410__identityEEEvT0_T1_T2_T3_T4_T6_E12temp_storage+64];
	mul.lo.s64 	%rd447, %rd246, %rd247;
	bra.uni 	$L__BB27_72;
$L__BB27_52:
	// begin inline asm
	mov.u32 %r138, %laneid;
	// end inline asm
	and.b32  	%r189, %r35, 992;
	add.s32 	%r190, %r189, 32;
	setp.gt.s32 	%p27, %r190, %r68;
	not.b32 	%r191, %r189;
	add.s32 	%r192, %r68, %r191;
	selp.b32 	%r187, %r192, 31, %p27;
	mov.b64 	{%r140, %r145}, %rd438;
	mov.b32 	%r146, 1;
	mov.b32 	%r188, -1;
	// begin inline asm
	shfl.sync.down.b32 %r139, %r140, %r146, %r187, %r188;
	// end inline asm
	// begin inline asm
	shfl.sync.down.b32 %r144, %r145, %r146, %r187, %r188;
	// end inline asm
	mov.b64 	%rd187, {%r139, %r144};
	setp.lt.s32 	%p28, %r138, %r187;
	selp.b64 	%rd188, %rd187, 1, %p28;
	mul.lo.s64 	%rd189, %rd188, %rd438;
	mov.b64 	{%r150, %r155}, %rd189;
	mov.b32 	%r156, 2;
	// begin inline asm
	shfl.sync.down.b32 %r149, %r150, %r156, %r187, %r188;
	// end inline asm
	// begin inline asm
	shfl.sync.down.b32 %r154, %r155, %r156, %r187, %r188;
	// end inline asm
	mov.b64 	%rd190, {%r149, %r154};
	add.s32 	%r193, %r138, 2;
	setp.gt.s32 	%p29, %r193, %r187;
	selp.b64 	%rd191, 1, %rd190, %p29;
	mul.lo.s64 	%rd192, %rd191, %rd189;
	mov.b64 	{%r160, %r165}, %rd192;
	mov.b32 	%r166, 4;
	// begin inline asm
	shfl.sync.down.b32 %r159, %r160, %r166, %r187, %r188;
	// end inline asm
	// begin inline asm
	shfl.sync.down.b32 %r164, %r165, %r166, %r187, %r188;
	// end inline asm
	mov.b64 	%rd193, {%r159, %r164};
	add.s32 	%r194, %r138, 4;
	setp.gt.s32 	%p30, %r194, %r187;
	selp.b64 	%rd194, 1, %rd193, %p30;
	mul.lo.s64 	%rd195, %rd194, %rd192;
	mov.b64 	{%r170, %r175}, %rd195;
	mov.b32 	%r176, 8;
	// begin inline asm
	shfl.sync.down.b32 %r169, %r170, %r176, %r187, %r188;
	// end inline asm
	// begin inline asm
	shfl.sync.down.b32 %r174, %r175, %r176, %r187, %r188;
	// end inline asm
	mov.b64 	%rd196, {%r169, %r174};
	add.s32 	%r195, %r138, 8;
	setp.gt.s32 	%p31, %r195, %r187;
	selp.b64 	%rd197, 1, %rd196, %p31;
	mul.lo.s64 	%rd198, %rd197, %rd195;
	mov.b64 	{%r180, %r185}, %rd198;
	mov.b32 	%r186, 16;
	// begin inline asm
	shfl.sync.down.b32 %r179, %r180, %r186, %r187, %r188;
	// end inline asm
	// begin inline asm
	shfl.sync.down.b32 %r184, %r185, %r186, %r187, %r188;
	// end inline asm
	mov.b64 	%rd199, {%r179, %r184};
	add.s32 	%r196, %r138, 16;
	setp.gt.s32 	%p32, %r196, %r187;
	selp.b64 	%rd200, 1, %rd199, %p32;
	mul.lo.s64 	%rd447, %rd200, %rd198;
	setp.ne.s32 	%p33, %r138, 0;
	@%p33 bra 	$L__BB27_54;
	shr.u32 	%r197, %r35, 2;
	and.b32  	%r198, %r197, 248;
	mov.u32 	%r199, _ZZN3cub18CUB_300001_SM_10006detail6reduce28DeviceReduceSingleTileKernelINS2_10policy_hubImj11mul_functorImEE10Policy1000EPmS9_iS6_mmN4cuda3std3__410__identityEEEvT0_T1_T2_T3_T4_T6_E12temp_storage;
	add.s32 	%r200, %r199, %r198;
	st.shared.u64 	[%r200+8], %rd447;
$L__BB27_54:
	bar.sync 	0;
	setp.ne.s32 	%p34, %r35, 0;
	@%p34 bra 	$L__BB27_72;
	setp.gt.s32 	%p35, %r68, 32;
	ld.shared.u64 	%rd201, [_ZZN3cub18CUB_300001_SM_10006detail6reduce28DeviceReduceSingleTileKernelINS2_10policy_hubImj11mul_functorImEE10Policy1000EPmS9_iS6_mmN4cuda3std3__410__identityEEEvT0_T1_T2_T3_T4_T6_E12temp_storage+16];
	selp.b64 	%rd202, %rd201, 1, %p35;
	mul.lo.s64 	%rd203, %rd202, %rd447;
	setp.gt.s32 	%p36, %r68, 64;
	ld.shared.u64 	%rd204, [_ZZN3cub18CUB_300001_SM_10006detail6reduce28DeviceReduceSingleTileKernelINS2_10policy_hubImj11mul_functorImEE10Policy1000EPmS9_iS6_mmN4cuda3std3__410__identityEEEvT0_T1_T2_T3_T4_T6_E12temp_storage+24];
	selp.b64 	%rd205, %rd204, 1, %p36;
	mul.lo.s64 	%rd206, %rd203, %rd205;
	setp.gt.s32 	%p37, %r68, 96;
	ld.shared.u64 	%rd207, [_ZZN3cub18CUB_300001_SM_10006detail6reduce28DeviceReduceSingleTileKernelINS2_10policy_hubImj11mul_functorImEE10Policy1000EPmS9_iS6_mmN4cuda3std3__410__identityEEEvT0_T1_T2_T3_T4_T6_E12temp_storage+32];
	selp.b64 	%rd208, %rd207, 1, %p37;
	mul.lo.s64 	%rd209, %rd206, %rd208;
	setp.gt.s32 	%p38, %r68, 128;
	ld.shared.u64 	%rd210, [_ZZN3cub18CUB_300001_SM_10006detail6reduce28DeviceReduceSingleTileKernelINS2_10policy_hubImj11mul_functorImEE10Policy1000EPmS9_iS6_mmN4cuda3std3__410__identityEEEvT0_T1_T2_T3_T4_T6_E12temp_storage+40];
	selp.b64 	%rd211, %rd210, 1, %p38;
	mul.lo.s64 	%rd212, %rd209, %rd211;
	setp.gt.s32 	%p39, %r68, 160;
	ld.shared.u64 	%rd213, [_ZZN3cub18CUB_300001_SM_10006detail6reduce28DeviceReduceSingleTileKernelINS2_10policy_hubImj11mul_functorImEE10Policy1000EPmS9_iS6_mmN4cuda3std3__410__identityEEEvT0_T1_T2_T3_T4_T6_E12temp_storage+48];
	selp.b64 	%rd214, %rd213, 1, %p39;
	mul.lo.s64 	%rd215, %rd212, %rd214;
	setp.gt.s32 	%p40, %r68, 192;
	ld.shared.u64 	%rd216, [_ZZN3cub18CUB_300001_SM_10006detail6reduce28DeviceReduceSingleTileKernelINS2_10policy_hubImj11mul_functorImEE10Policy1000EPmS9_iS6_mmN4cuda3std3__410__identityEEEvT0_T1_T2_T3_T4_T6_E12temp_storage+56];
	selp.b64 	%rd217, %rd216, 1, %p40;
	mul.lo.s64 	%rd218, %rd215, %rd217;
	setp.gt.s32 	%p41, %r68, 224;
	ld.shared.u64 	%rd219, [_ZZN3cub18CUB_300001_SM_10006detail6reduce28DeviceReduceSingleTileKernelINS2_10policy_hubImj11mul_functorImEE10Policy1000EPmS9_iS6_mmN4cuda3std3__410__identityEEEvT0_T1_T2_T3_T4_T6_E12temp_storage+64];
	selp.b64 	%rd220, %rd219, 1, %p41;
	mul.lo.s64 	%rd447, %rd218, %rd220;
	bra.uni 	$L__BB27_72;
$L__BB27_56:
	mov.u32 	%r47, %tid.x;
	mul.wide.u32 	%rd88, %r47, 8;
	add.s64 	%rd73, %rd68, %rd88;
	// begin inline asm
	ld.global.nc.u64 %rd72, [%rd73];
	// end inline asm
	add.s64 	%rd75, %rd73, 2048;
	// begin inline asm
	ld.global.nc.u64 %rd74, [%rd75];
	// end inline asm
	add.s64 	%rd77, %rd73, 4096;
	// begin inline asm
	ld.global.nc.u64 %rd76, [%rd77];
	// end inline asm
	add.s64 	%rd79, %rd73, 6144;
	// begin inline asm
	ld.global.nc.u64 %rd78, [%rd79];
	// end inline asm
	add.s64 	%rd81, %rd73, 8192;
	// begin inline asm
	ld.global.nc.u64 %rd80, [%rd81];
	// end inline asm
	add.s64 	%rd83, %rd73, 10240;
	// begin inline asm
	ld.global.nc.u64 %rd82, [%rd83];
	// end inline asm
	add.s64 	%rd85, %rd73, 12288;
	// begin inline asm
	ld.global.nc.u64 %rd84, [%rd85];
	// end inline asm
	add.s64 	%rd87, %rd73, 14336;
	// begin inline asm
	ld.global.nc.u64 %rd86, [%rd87];
	// end inline asm
	mul.lo.s64 	%rd89, %rd74, %rd72;
	mul.lo.s64 	%rd90, %rd76, %rd89;
	mul.lo.s64 	%rd91, %rd78, %rd90;
	mul.lo.s64 	%rd92, %rd80, %rd91;
	mul.lo.s64 	%rd93, %rd82, %rd92;
	mul.lo.s64 	%rd94, %rd84, %rd93;
	mul.lo.s64 	%rd446, %rd86, %rd94;
	setp.lt.u32 	%p4, %r68, 4096;
	mov.b32 	%r465, 2048;
	@%p4 bra 	$L__BB27_60;
	add.s32 	%r48, %r68, -2048;
	mov.b32 	%r465, 2048;
$L__BB27_58:
	mul.wide.s32 	%rd111, %r465, 8;
	add.s64 	%rd96, %rd73, %rd111;
	// begin inline asm
	ld.global.nc.u64 %rd95, [%rd96];
	// end inline asm
	add.s64 	%rd98, %rd96, 2048;
	// begin inline asm
	ld.global.nc.u64 %rd97, [%rd98];
	// end inline asm
	add.s64 	%rd100, %rd96, 4096;
	// begin inline asm
	ld.global.nc.u64 %rd99, [%rd100];
	// end inline asm
	add.s64 	%rd102, %rd96, 6144;
	// begin inline asm
	ld.global.nc.u64 %rd101, [%rd102];
	// end inline asm
	add.s64 	%rd104, %rd96, 8192;
	// begin inline asm
	ld.global.nc.u64 %rd103, [%rd104];
	// end inline asm
	add.s64 	%rd106, %rd96, 10240;
	// begin inline asm
	ld.global.nc.u64 %rd105, [%rd106];
	// end inline asm
	add.s64 	%rd108, %rd96, 12288;
	// begin inline asm
	ld.global.nc.u64 %rd107, [%rd108];
	// end inline asm
	add.s64 	%rd110, %rd96, 14336;
	// begin inline asm
	ld.global.nc.u64 %rd109, [%rd110];
	// end inline asm
	mul.lo.s64 	%rd112, %rd95, %rd446;
	mul.lo.s64 	%rd113, %rd97, %rd112;
	mul.lo.s64 	%rd114, %rd99, %rd113;
	mul.lo.s64 	%rd115, %rd101, %rd114;
	mul.lo.s64 	%rd116, %rd103, %rd115;
	mul.lo.s64 	%rd117, %rd105, %rd116;
	mul.lo.s64 	%rd118, %rd107, %rd117;
	mul.lo.s64 	%rd446, %rd109, %rd118;
	sub.s32 	%r71, %r68, %r465;
	setp.lt.s32 	%p5, %r71, 2048;
	@%p5 bra 	$L__BB27_68;
	add.s32 	%r465, %r465, 2048;
	setp.le.s32 	%p6, %r465, %r48;
	@%p6 bra 	$L__BB27_58;
$L__BB27_60:
	setp.le.s32 	%p7, %r68, %r465;
	@%p7 bra 	$L__BB27_68;
	sub.s32 	%r52, %r68, %r465;
	setp.ge.s32 	%p8, %r47, %r52;
	@%p8 bra 	$L__BB27_68;
	not.b32 	%r72, %r47;
	add.s32 	%r73, %r68, %r72;
	sub.s32 	%r53, %r73, %r465;
	and.b32  	%r74, %r53, 768;
	setp.eq.s32 	%p9, %r74, 768;
	mov.u32 	%r469, %r47;
	@%p9 bra 	$L__BB27_65;
	add.s32 	%r467, %r47, %r465;
	shr.u32 	%r75, %r53, 8;
	add.s32 	%r76, %r75, 1;
	and.b32  	%r77, %r76, 3;
	neg.s32 	%r466, %r77;
	mov.u32 	%r469, %r47;
$L__BB27_64:
	.pragma "nounroll";
	mul.wide.u32 	%rd122, %r467, 8;
	add.s64 	%rd121, %rd68, %rd122;
	// begin inline asm
	ld.global.nc.u64 %rd120, [%rd121];
	// end inline asm
	mul.lo.s64 	%rd446, %rd120, %rd446;
	add.s32 	%r469, %r469, 256;
	add.s32 	%r467, %r467, 256;
	add.s32 	%r466, %r466, 1;
	setp.ne.s32 	%p10, %r466, 0;
	@%p10 bra 	$L__BB27_64;
$L__BB27_65:
	setp.lt.u32 	%p11, %r53, 768;
	@%p11 bra 	$L__BB27_68;
	cvt.u64.u32 	%rd123, %r469;
	cvt.u64.u32 	%rd124, %r465;
	add.s64 	%rd125, %rd123, %rd124;
	shl.b64 	%rd126, %rd125, 3;
	add.s64 	%rd127, %rd126, %rd68;
	add.s64 	%rd444, %rd127, 4096;
	add.s32 	%r470, %r469, %r465;
$L__BB27_67:
	mul.wide.u32 	%rd136, %r470, 8;
	add.s64 	%rd129, %rd68, %rd136;
	// begin inline asm
	ld.global.nc.u64 %rd128, [%rd129];
	// end inline asm
	mul.lo.s64 	%rd137, %rd128, %rd446;
	add.s64 	%rd131, %rd444, -2048;
	// begin inline asm
	ld.global.nc.u64 %rd130, [%rd131];
	// end inline asm
	mul.lo.s64 	%rd138, %rd130, %rd137;
	// begin inline asm
	ld.global.nc.u64 %rd132, [%rd444];
	// end inline asm
	mul.lo.s64 	%rd139, %rd132, %rd138;
	add.s64 	%rd135, %rd444, 2048;
	// begin inline asm
	ld.global.nc.u64 %rd134, [%rd135];
	// end inline asm
	mul.lo.s64 	%rd446, %rd134, %rd139;
	add.s32 	%r469, %r469, 1024;
	add.s64 	%rd444, %rd444, 8192;
	add.s32 	%r470, %r470, 1024;
	setp.lt.s32 	%p12, %r469, %r52;
	@%p12 bra 	$L__BB27_67;
$L__BB27_68:
	// begin inline asm
	mov.u32 %r78, %laneid;
	// end inline asm
	mov.b64 	{%r80, %r85}, %rd446;
	mov.b32 	%r86, 1;
	mov.b32 	%r127, 31;
	mov.b32 	%r128, -1;
	// begin inline asm
	shfl.sync.down.b32 %r79, %r80, %r86, %r127, %r128;
	// end inline asm
	// begin inline asm
	shfl.sync.down.b32 %r84, %r85, %r86, %r127, %r128;
	// end inline asm
	mov.b64 	%rd140, {%r79, %r84};
	setp.gt.s32 	%p13, %r78, 30;
	selp.b64 	%rd141, 1, %rd140, %p13;
	mul.lo.s64 	%rd142, %rd141, %rd446;
	mov.b64 	{%r90, %r95}, %rd142;
	mov.b32 	%r96, 2;
	// begin inline asm
	shfl.sync.down.b32 %r89, %r90, %r96, %r127, %r128;
	// end inline asm
	// begin inline asm
	shfl.sync.down.b32 %r94, %r95, %r96, %r127, %r128;
	// end inline asm
	mov.b64 	%rd143, {%r89, %r94};
	setp.gt.s32 	%p14, %r78, 29;
	selp.b64 	%rd144, 1, %rd143, %p14;
	mul.lo.s64 	%rd145, %rd144, %rd142;
	mov.b64 	{%r100, %r105}, %rd145;
	mov.b32 	%r106, 4;
	// begin inline asm
	shfl.sync.down.b32 %r99, %r100, %r106, %r127, %r128;
	// end inline asm
	// begin inline asm
	shfl.sync.down.b32 %r104, %r105, %r106, %r127, %r128;
	// end inline asm
	mov.b64 	%rd146, {%r99, %r104};
	setp.gt.s32 	%p15, %r78, 27;
	selp.b64 	%rd147, 1, %rd146, %p15;
	mul.lo.s64 	%rd148, %rd147, %rd145;
	mov.b64 	{%r110, %r115}, %rd148;
	mov.b32 	%r116, 8;
	// begin inline asm
	shfl.sync.down.b32 %r109, %r110, %r116, %r127, %r128;
	// end inline asm
	// begin inline asm
	shfl.sync.down.b32 %r114, %r115, %r116, %r127, %r128;
	// end inline asm
	mov.b64 	%rd149, {%r109, %r114};
	setp.gt.s32 	%p16, %r78, 23;
	selp.b64 	%rd150, 1, %rd149, %p16;
	mul.lo.s64 	%rd151, %rd150, %rd148;
	mov.b64 	{%r120, %r125}, %rd151;
	mov.b32 	%r126, 16;
	// begin inline asm
	shfl.sync.down.b32 %r119, %r120, %r126, %r127, %r128;
	// end inline asm
	// begin inline asm
	shfl.sync.down.b32 %r124, %r125, %r126, %r127, %r128;
	// end inline asm
	mov.b64 	%rd152, {%r119, %r124};
	setp.gt.s32 	%p17, %r78, 15;
	selp.b64 	%rd153, 1, %rd152, %p17;
	mul.lo.s64 	%rd447, %rd153, %rd151;
	setp.ne.s32 	%p18, %r78, 0;
	@%p18 bra 	$L__BB27_70;
	shr.u32 	%r129, %r47, 2;
	and.b32  	%r130, %r129, 248;
	mov.u32 	%r131, _ZZN3cub18CUB_300001_SM_10006detail6reduce28DeviceReduceSingleTileKernelINS2_10policy_hubImj11mul_functorImEE10Policy1000EPmS9_iS6_mmN4cuda3std3__410__identityEEEvT0_T1_T2_T3_T4_T6_E12temp_storage;
	add.s32 	%r132, %r131, %r130;
	st.shared.u64 	[%r132+8], %rd447;
$L__BB27_70:
	bar.sync 	0;
	setp.ne.s32 	%p19, %r47, 0;
	@%p19 bra 	$L__BB27_72;
	ld.shared.u64 	%rd154, [_ZZN3cub18CUB_300001_SM_10006detail6reduce28DeviceReduceSingleTileKernelINS2_10policy_hubImj11mul_functorImEE10Policy1000EPmS9_iS6_mmN4cuda3std3__410__identityEEEvT0_T1_T2_T3_T4_T6_E12temp_storage+16];
	mul.lo.s64 	%rd155, %rd154, %rd447;
	ld.shared.u64 	%rd156, [_ZZN3cub18CUB_300001_SM_10006detail6reduce28DeviceReduceSingleTileKernelINS2_10policy_hubImj11mul_functorImEE10Policy1000EPmS9_iS6_mmN4cuda3std3__410__identityEEEvT0_T1_T2_T3_T4_T6_E12temp_storage+24];
	mul.lo.s64 	%rd157, %rd155, %rd156;
	ld.shared.u64 	%rd158, [_ZZN3cub18CUB_300001_SM_10006detail6reduce28DeviceReduceSingleTileKernelINS2_10policy_hubImj11mul_functorImEE10Policy1000EPmS9_iS6_mmN4cuda3std3__410__identityEEEvT0_T1_T2_T3_T4_T6_E12temp_storage+32];
	mul.lo.s64 	%rd159, %rd157, %rd158;
	ld.shared.u64 	%rd160, [_ZZN3cub18CUB_300001_SM_10006detail6reduce28DeviceReduceSingleTileKernelINS2_10policy_hubImj11mul_functorImEE10Policy1000EPmS9_iS6_mmN4cuda3std3__410__identityEEEvT0_T1_T2_T3_T4_T6_E12temp_storage+40];
	mul.lo.s64 	%rd161, %rd159, %rd160;
	ld.shared.u64 	%rd162, [_ZZN3cub18CUB_300001_SM_10006detail6reduce28DeviceReduceSingleTileKernelINS2_10policy_hubImj11mul_functorImEE10Policy1000EPmS9_iS6_mmN4cuda3std3__410__identityEEEvT0_T1_T2_T3_T4_T6_E12temp_storage+48];
	mul.lo.s64 	%rd163, %rd161, %rd162;
	ld.shared.u64 	%rd164, [_ZZN3cub18CUB_300001_SM_10006detail6reduce28DeviceReduceSingleTileKernelINS2_10policy_hubImj11mul_functorImEE10Policy1000EPmS9_iS6_mmN4cuda3std3__410__identityEEEvT0_T1_T2_T3_T4_T6_E12temp_storage+56];
	mul.lo.s64 	%rd165, %rd163, %rd164;
	ld.shared.u64 	%rd166, [_ZZN3cub18CUB_300001_SM_10006detail6reduce28DeviceReduceSingleTileKernelINS2_10policy_hubImj11mul_functorImEE10Policy1000EPmS9_iS6_mmN4cuda3std3__410__identityEEEvT0_T1_T2_T3_T4_T6_E12temp_storage+64];
	mul.lo.s64 	%rd447, %rd165, %rd166;
$L__BB27_72:
	mov.u32 	%r444, %tid.x;
	setp.ne.s32 	%p95, %r444, 0;
	@%p95 bra 	$L__BB27_74;
	mul.lo.s64 	%rd416, %rd447, %rd69;
	st.global.u64 	[%rd1], %rd416;
$L__BB27_74:
	ret;

}
	// .globl	_ZN3cub18CUB_300001_SM_10006detail6reduce28DeviceReduceSingleTileKernelINS2_10policy_hubImy11mul_functorImEE10Policy1000EN6thrust24THRUST_300001_SM_1000_NS6detail15normal_iteratorINSA_10device_ptrIjEEEEPmyS6_mm11inc_functorIjEEEvT0_T1_T2_T3_T4_T6_
.visible .entry _ZN3cub18CUB_300001_SM_10006detail6reduce28DeviceReduceSingleTileKernelINS2_10policy_hubImy11mul_functorImEE10Policy1000EN6thrust24THRUST_300001_SM_1000_NS6detail15normal_iteratorINSA_10device_ptrIjEEEEPmyS6_mm11inc_functorIjEEEvT0_T1_T2_T3_T4_T6_(
	.param .align 8 .b8 _ZN3cub18CUB_300001_SM_10006detail6reduce28DeviceReduceSingleTileKernelINS2_10policy_hubImy11mul_functorImEE10Policy1000EN6thrust24THRUST_300001_SM_1000_NS6detail15normal_iteratorINSA_10device_ptrIjEEEEPmyS6_mm11inc_functorIjEEEvT0_T1_T2_T3_T4_T6__param_0[8],
	.param .u64 .ptr .align 1 _ZN3cub18CUB_300001_SM_10006detail6reduce28DeviceReduceSingleTileKernelINS2_10policy_hubImy11mul_functorImEE10Policy1000EN6thrust24THRUST_300001_SM_1000_NS6detail15normal_iteratorINSA_10device_ptrIjEEEEPmyS6_mm11inc_functorIjEEEvT0_T1_T2_T3_T4_T6__param_1,
	.param .u64 _ZN3cub18CUB_300001_SM_10006detail6reduce28DeviceReduceSingleTileKernelINS2_10policy_hubImy11mul_functorImEE10Policy1000EN6thrust24THRUST_300001_SM_1000_NS6detail15normal_iteratorINSA_10device_ptrIjEEEEPmyS6_mm11inc_functorIjEEEvT0_T1_T2_T3_T4_T6__param_2,
	.param .align 1 .b8 _ZN3cub18CUB_300001_SM_10006detail6reduce28DeviceReduceSingleTileKernelINS2_10policy_hubImy11mul_functorImEE10Policy1000EN6thrust24THRUST_300001_SM_1000_NS6detail15normal_iteratorINSA_10device_ptrIjEEEEPmyS6_mm11inc_functorIjEEEvT0_T1_T2_T3_T4_T6__param_3[1],
	.param .u64 _ZN3cub18CUB_300001_SM_10006detail6reduce28DeviceReduceSingleTileKernelINS2_10policy_hubImy11mul_functorImEE10Policy1000EN6thrust24THRUST_300001_SM_1000_NS6detail15normal_iteratorINSA_10device_ptrIjEEEEPmyS6_mm11inc_functorIjEEEvT0_T1_T2_T3_T4_T6__param_4,
	.param .align 1 .b8 _ZN3cub18CUB_300001_SM_10006detail6reduce28DeviceReduceSingleTileKernelINS2_10policy_hubImy11mul_functorImEE10Policy1000EN6thrust24THRUST_300001_SM_1000_NS6detail15normal_iteratorINSA_10device_ptrIjEEEEPmyS6_mm11inc_functorIjEEEvT0_T1_T2_T3_T4_T6__param_5[1]
)
.maxntid 256
.minnctapersm 1
{
	.reg .pred 	%p<59>;
	.reg .b32 	%r<396>;
	.reg .b64 	%rd<349>;
	// demoted variable
	.shared .align 8 .b8 _ZZN3cub18CUB_300001_SM_10006detail6reduce28DeviceReduceSingleTileKernelINS2_10policy_hubImy11mul_functorImEE10Policy1000EN6thrust24THRUST_300001_SM_1000_NS6detail15normal_iteratorINSA_10device_ptrIjEEEEPmyS6_mm11inc_functorIjEEEvT0_T1_T2_T3_T4_T6_E12temp_storage[80];
	ld.param.u64 	%rd57, [_ZN3cub18CUB_300001_SM_10006detail6reduce28DeviceReduceSingleTileKernelINS2_10policy_hubImy11mul_functorImEE10Policy1000EN6thrust24THRUST_300001_SM_1000_NS6detail15normal_iteratorINSA_10device_ptrIjEEEEPmyS6_mm11inc_functorIjEEEvT0_T1_T2_T3_T4_T6__param_0];
	ld.param.u64 	%rd60, [_ZN3cub18CUB_300001_SM_10006detail6reduce28DeviceReduceSingleTileKernelINS2_10policy_hubImy11mul_functorImEE10Policy1000EN6thrust24THRUST_300001_SM_1000_NS6detail15normal_iteratorINSA_10device_ptrIjEEEEPmyS6_mm11inc_functorIjEEEvT0_T1_T2_T3_T4_T6__param_1];
	ld.param.u64 	%rd58, [_ZN3cub18CUB_300001_SM_10006detail6reduce28DeviceReduceSingleTileKernelINS2_10policy_hubImy11mul_functorImEE10Policy1000EN6thrust24THRUST_300001_SM_1000_NS6detail15normal_iteratorINSA_10device_ptrIjEEEEPmyS6_mm11inc_functorIjEEEvT0_T1_T2_T3_T4_T6__param_2];
	ld.param.u64 	%rd59, [_ZN3cub18CUB_300001_SM_10006detail6reduce28DeviceReduceSingleTileKernelINS2_10policy_hubImy11mul_functorImEE10Policy1000EN6thrust24THRUST_300001_SM_1000_NS6detail15normal_iteratorINSA_10device_ptrIjEEEEPmyS6_mm11inc_functorIjEEEvT0_T1_T2_T3_T4_T6__param_4];
	cvta.to.global.u64 	%rd1, %rd60;
	setp.ne.s64 	%p1, %rd58, 0;
	@%p1 bra 	$L__BB28_3;
	mov.u32 	%r381, %tid.x;
	setp.ne.s32 	%p58, %r381, 0;
	@%p58 bra 	$L__BB28_51;
	st.global.u64 	[%rd1], %rd59;
	bra.uni 	$L__BB28_51;
$L__BB28_3:
	cvta.to.global.u64 	%rd2, %rd57;
	setp.gt.u64 	%p2, %rd58, 2047;
	@%p2 bra 	$L__BB28_28;
	cvt.u32.u64 	%r1, %rd58;
	mov.u32 	%r2, %tid.x;
	setp.ge.u32 	%p24, %r2, %r1;
	mov.b64 	%rd332, 0;
	mov.u32 	%r385, %r2;
	@%p24 bra 	$L__BB28_6;
	mul.wide.u32 	%rd193, %r2, 4;
	add.s64 	%rd194, %rd2, %rd193;
	ld.global.u32 	%r198, [%rd194];
	add.s32 	%r199, %r198, 1;
	cvt.u64.u32 	%rd332, %r199;
	add.s32 	%r385, %r2, 256;
$L__BB28_6:
	setp.ge.u32 	%p25, %r385, %r1;
	@%p25 bra 	$L__BB28_19;
	not.b32 	%r200, %r385;
	add.s32 	%r201, %r200, %r1;
	shr.u32 	%r202, %r201, 8;
	add.s32 	%r5, %r202, 1;
	and.b32  	%r6, %r5, 15;
	setp.lt.u32 	%p26, %r201, 3840;
	@%p26 bra 	$L__BB28_10;
	and.b32  	%r203, %r5, 33554416;
	neg.s32 	%r383, %r203;
	mul.wide.u32 	%rd196, %r385, 4;
	add.s64 	%rd197, %rd196, %rd2;
	add.s64 	%rd323, %rd197, 8192;
$L__BB28_9:
	.pragma "nounroll";
	ld.global.u32 	%r204, [%rd323+-8192];
	add.s32 	%r205, %r204, 1;
	cvt.u64.u32 	%rd198, %r205;
	mul.lo.s64 	%rd199, %rd332, %rd198;
	ld.global.u32 	%r206, [%rd323+-7168];
	add.s32 	%r207, %r206, 1;
	cvt.u64.u32 	%rd200, %r207;
	mul.lo.s64 	%rd201, %rd199, %rd200;
	ld.global.u32 	%r208, [%rd323+-6144];
	add.s32 	%r209, %r208, 1;
	cvt.u64.u32 	%rd202, %r209;
	mul.lo.s64 	%rd203, %rd201, %rd202;
	ld.global.u32 	%r210, [%rd323+-5120];
	add.s32 	%r211, %r210, 1;
	cvt.u64.u32 	%rd204, %r211;
	mul.lo.s64 	%rd205, %rd203, %rd204;
	ld.global.u32 	%r212, [%rd323+-4096];
	add.s32 	%r213, %r212, 1;
	cvt.u64.u32 	%rd206, %r213;
	mul.lo.s64 	%rd207, %rd205, %rd206;
	ld.global.u32 	%r214, [%rd323+-3072];
	add.s32 	%r215, %r214, 1;
	cvt.u64.u32 	%rd208, %r215;
	mul.lo.s64 	%rd209, %rd207, %rd208;
	ld.global.u32 	%r216, [%rd323+-2048];
	add.s32 	%r217, %r216, 1;
	cvt.u64.u32 	%rd210, %r217;
	mul.lo.s64 	%rd211, %rd209, %rd210;
	ld.global.u32 	%r218, [%rd323+-1024];
	add.s32 	%r219, %r218, 1;
	cvt.u64.u32 	%rd212, %r219;
	mul.lo.s64 	%rd213, %rd211, %rd212;
	ld.global.u32 	%r220, [%rd323];
	add.s32 	%r221, %r220, 1;
	cvt.u64.u32 	%rd214, %r221;
	mul.lo.s64 	%rd215, %rd213, %rd214;
	ld.global.u32 	%r222, [%rd323+1024];
	add.s32 	%r223, %r222, 1;
	cvt.u64.u32 	%rd216, %r223;
	mul.lo.s64 	%rd217, %rd215, %rd216;
	ld.global.u32 	%r224, [%rd323+2048];
	add.s32 	%r225, %r224, 1;
	cvt.u64.u32 	%rd218, %r225;
	mul.lo.s64 	%rd219, %rd217, %rd218;
	ld.global.u32 	%r226, [%rd323+3072];
	add.s32 	%r227, %r226, 1;
	cvt.u64.u32 	%rd220, %r227;
	mul.lo.s64 	%rd221, %rd219, %rd220;
	ld.global.u32 	%r228, [%rd323+4096];
	add.s32 	%r229, %r228, 1;
	cvt.u64.u32 	%rd222, %r229;
	mul.lo.s64 	%rd223, %rd221, %rd222;
	ld.global.u32 	%r230, [%rd323+5120];
	add.s32 	%r231, %r230, 1;
	cvt.u64.u32 	%rd224, %r231;
	mul.lo.s64 	%rd225, %rd223, %rd224;
	ld.global.u32 	%r232, [%rd323+6144];
	add.s32 	%r233, %r232, 1;
	cvt.u64.u32 	%rd226, %r233;
	mul.lo.s64 	%rd227, %rd225, %rd226;
	ld.global.u32 	%r234, [%rd323+7168];
	add.s32 	%r235, %r234, 1;
	cvt.u64.u32 	%rd228, %r235;
	mul.lo.s64 	%rd332, %rd227, %rd228;
	add.s32 	%r385, %r385, 4096;
	add.s32 	%r383, %r383, 16;
	add.s64 	%rd323, %rd323, 16384;
	setp.ne.s32 	%p27, %r383, 0;
	@%p27 bra 	$L__BB28_9;
$L__BB28_10:
	setp.eq.s32 	%p28, %r6, 0;
	@%p28 bra 	$L__BB28_19;
	and.b32  	%r13, %r5, 7;
	setp.lt.u32 	%p29, %r6, 8;
	@%p29 bra 	$L__BB28_13;
	mul.wide.s32 	%rd230, %r385, 4;
	add.s64 	%rd231, %rd2, %rd230;
	ld.global.u32 	%r236, [%rd231];
	add.s32 	%r237, %r236, 1;
	cvt.u64.u32 	%rd232, %r237;
	mul.lo.s64 	%rd233, %rd332, %rd232;
	ld.global.u32 	%r238, [%rd231+1024];
	add.s32 	%r239, %r238, 1;
	cvt.u64.u32 	%rd234, %r239;
	mul.lo.s64 	%rd235, %rd233, %rd234;
	ld.global.u32 	%r240, [%rd231+2048];
	add.s32 	%r241, %r240, 1;
	cvt.u64.u32 	%rd236, %r241;
	mul.lo.s64 	%rd237, %rd235, %rd236;
	ld.global.u32 	%r242, [%rd231+3072];
	add.s32 	%r243, %r242, 1;
	cvt.u64.u32 	%rd238, %r243;
	mul.lo.s64 	%rd239, %rd237, %rd238;
	ld.global.u32 	%r244, [%rd231+4096];
	add.s32 	%r245, %r244, 1;
	cvt.u64.u32 	%rd240, %r245;
	mul.lo.s64 	%rd241, %rd239, %rd240;
	ld.global.u32 	%r246, [%rd231+5120];
	add.s32 	%r247, %r246, 1;
	cvt.u64.u32 	%rd242, %r247;
	mul.lo.s64 	%rd243, %rd241, %rd242;
	ld.global.u32 	%r248, [%rd231+6144];
	add.s32 	%r249, %r248, 1;
	cvt.u64.u32 	%rd244, %r249;
	mul.lo.s64 	%rd245, %rd243, %rd244;
	ld.global.u32 	%r250, [%rd231+7168];
	add.s32 	%r251, %r250, 1;
	cvt.u64.u32 	%rd246, %r251;
	mul.lo.s64 	%rd332, %rd245, %rd246;
	add.s32 	%r385, %r385, 2048;
$L__BB28_13:
	setp.eq.s32 	%p30, %r13, 0;
	@%p30 bra 	$L__BB28_19;
	and.b32  	%r16, %r5, 3;
	setp.lt.u32 	%p31, %r13, 4;
	@%p31 bra 	$L__BB28_16;
	mul.wide.s32 	%rd248, %r385, 4;
	add.s64 	%rd249, %rd2, %rd248;
	ld.global.u32 	%r252, [%rd249];
	add.s32 	%r253, %r252, 1;
	cvt.u64.u32 	%rd250, %r253;
	mul.lo.s64 	%rd251, %rd332, %rd250;
	ld.global.u32 	%r254, [%rd249+1024];
	add.s32 	%r255, %r254, 1;
	cvt.u64.u32 	%rd252, %r255;
	mul.lo.s64 	%rd253, %rd251, %rd252;
	ld.global.u32 	%r256, [%rd249+2048];
	add.s32 	%r257, %r256, 1;
	cvt.u64.u32 	%rd254, %r257;
	mul.lo.s64 	%rd255, %rd253, %rd254;
	ld.global.u32 	%r258, [%rd249+3072];
	add.s32 	%r259, %r258, 1;
	cvt.u64.u32 	%rd256, %r259;
	mul.lo.s64 	%rd332, %rd255, %rd256;
	add.s32 	%r385, %r385, 1024;
$L__BB28_16:
	setp.eq.s32 	%p32, %r16, 0;
	@%p32 bra 	$L__BB28_19;
	neg.s32 	%r388, %r16;
$L__BB28_18:
	.pragma "nounroll";
	mul.wide.s32 	%rd257, %r385, 4;
	add.s64 	%rd258, %rd2, %rd257;
	ld.global.u32 	%r260, [%rd258];
	add.s32 	%r261, %r260, 1;
	cvt.u64.u32 	%rd259, %r261;
	mul.lo.s64 	%rd332, %rd332, %rd259;
	add.s32 	%r385, %r385, 256;
	add.s32 	%r388, %r388, 1;
	setp.ne.s32 	%p33, %r388, 0;
	@%p33 bra 	$L__BB28_18;
$L__BB28_19:
	setp.lt.u64 	%p34, %rd58, 256;
	@%p34 bra 	$L__BB28_24;
	// begin inline asm
	mov.u32 %r325, %laneid;
	// end inline asm
	mov.b64 	{%r327, %r332}, %rd332;
	mov.b32 	%r333, 1;
	mov.b32 	%r374, 31;
	mov.b32 	%r375, -1;
	// begin inline asm
	shfl.sync.down.b32 %r326, %r327, %r333, %r374, %r375;
	// end inline asm
	// begin inline asm
	shfl.sync.down.b32 %r331, %r332, %r333, %r374, %r375;
	// end inline asm
	mov.b64 	%rd294, {%r326, %r331};
	setp.gt.s32 	%p50, %r325, 30;
	selp.b64 	%rd295, 1, %rd294, %p50;
	mul.lo.s64 	%rd296, %rd295, %rd332;
	mov.b64 	{%r337, %r342}, %rd296;
	mov.b32 	%r343, 2;
	// begin inline asm
	shfl.sync.down.b32 %r336, %r337, %r343, %r374, %r375;
	// end inline asm
	// begin inline asm
	shfl.sync.down.b32 %r341, %r342, %r343, %r374, %r375;
	// end inline asm
	mov.b64 	%rd297, {%r336, %r341};
	setp.gt.s32 	%p51, %r325, 29;
	selp.b64 	%rd298, 1, %rd297, %p51;
	mul.lo.s64 	%rd299, %rd298, %rd296;
	mov.b64 	{%r347, %r352}, %rd299;
	mov.b32 	%r353, 4;
	// begin inline asm
	shfl.sync.down.b32 %r346, %r347, %r353, %r374, %r375;
	// end inline asm
	// begin inline asm
	shfl.sync.down.b32 %r351, %r352, %r353, %r374, %r375;
	// end inline asm
	mov.b64 	%rd300, {%r346, %r351};
	setp.gt.s32 	%p52, %r325, 27;
	selp.b64 	%rd301, 1, %rd300, %p52;
	mul.lo.s64 	%rd302, %rd301, %rd299;
	mov.b64 	{%r357, %r362}, %rd302;
	mov.b32 	%r363, 8;
	// begin inline asm
	shfl.sync.down.b32 %r356, %r357, %r363, %r374, %r375;
	// end inline asm
	// begin inline asm
	shfl.sync.down.b32 %r361, %r362, %r363, %r374, %r375;
	// end inline asm
	mov.b64 	%rd303, {%r356, %r361};
	setp.gt.s32 	%p53, %r325, 23;
	selp.b64 	%rd304, 1, %rd303, %p53;
	mul.lo.s64 	%rd305, %rd304, %rd302;
	mov.b64 	{%r367, %r372}, %rd305;
	mov.b32 	%r373, 16;
	// begin inline asm
	shfl.sync.down.b32 %r366, %r367, %r373, %r374, %r375;
	// end inline asm
	// begin inline asm
	shfl.sync.down.b32 %r371, %r372, %r373, %r374, %r375;
	// end inline asm
	mov.b64 	%rd306, {%r366, %r371};
	setp.gt.s32 	%p54, %r325, 15;
	selp.b64 	%rd307, 1, %rd306, %p54;
	mul.lo.s64 	%rd348, %rd307, %rd305;
	setp.ne.s32 	%p55, %r325, 0;
	@%p55 bra 	$L__BB28_22;
	shr.u32 	%r376, %r2, 2;
	and.b32  	%r377, %r376, 248;
	mov.u32 	%r378, _ZZN3cub18CUB_300001_SM_10006detail6reduce28DeviceReduceSingleTileKernelINS2_10policy_hubImy11mul_functorImEE10Policy1000EN6thrust24THRUST_300001_SM_1000_NS6detail15normal_iteratorINSA_10device_ptrIjEEEEPmyS6_mm11inc_functorIjEEEvT0_T1_T2_T3_T4_T6_E12temp_storage;
	add.s32 	%r379, %r378, %r377;
	st.shared.u64 	[%r379+8], %rd348;
$L__BB28_22:
	bar.sync 	0;
	setp.ne.s32 	%p56, %r2, 0;
	@%p56 bra 	$L__BB28_49;
	ld.shared.u64 	%rd308, [_ZZN3cub18CUB_300001_SM_10006detail6reduce28DeviceReduceSingleTileKernelINS2_10policy_hubImy11mul_functorImEE10Policy1000EN6thrust24THRUST_300001_SM_1000_NS6detail15normal_iteratorINSA_10device_ptrIjEEEEPmyS6_mm11inc_functorIjEEEvT0_T1_T2_T3_T4_T6_E12temp_storage+16];
	mul.lo.s64 	%rd309, %rd308, %rd348;
	ld.shared.u64 	%rd310, [_ZZN3cub18CUB_300001_SM_10006detail6reduce28DeviceReduceSingleTileKernelINS2_10policy_hubImy11mul_functorImEE10Policy1000EN6thrust24THRUST_300001_SM_1000_NS6detail15normal_iteratorINSA_10device_ptrIjEEEEPmyS6_mm11inc_functorIjEEEvT0_T1_T2_T3_T4_T6_E12temp_storage+24];
	mul.lo.s64 	%rd311, %rd309, %rd310;
	ld.shared.u64 	%rd312, [_ZZN3cub18CUB_300001_SM_10006detail6reduce28DeviceReduceSingleTileKernelINS2_10policy_hubImy11mul_functorImEE10Policy1000EN6thrust24THRUST_300001_SM_1000_NS6detail15normal_iteratorINSA_10device_ptrIjEEEEPmyS6_mm11inc_functorIjEEEvT0_T1_T2_T3_T4_T6_E12temp_storage+32];
	mul.lo.s64 	%rd313, %rd311, %rd312;
	ld.shared.u64 	%rd314, [_ZZN3cub18CUB_300001_SM_10006detail6reduce28DeviceReduceSingleTileKernelINS2_10policy_hubImy11mul_functorImEE10Policy1000EN6thrust24THRUST_300001_SM_1000_NS6detail15normal_iteratorINSA_10device_ptrIjEEEEPmyS6_mm11inc_functorIjEEEvT0_T1_T2_T3_T4_T6_E12temp_storage+40];
	mul.lo.s64 	%rd315, %rd313, %rd314;
	ld.shared.u64 	%rd316, [_ZZN3cub18CUB_300001_SM_10006detail6reduce28DeviceReduceSingleTileKernelINS2_10policy_hubImy11mul_functorImEE10Policy1000EN6thrust24THRUST_300001_SM_1000_NS6detail15normal_iteratorINSA_10device_ptrIjEEEEPmyS6_mm11inc_functorIjEEEvT0_T1_T2_T3_T4_T6_E12temp_storage+48];
	mul.lo.s64 	%rd317, %rd315, %rd316;
	ld.shared.u64 	%rd318, [_ZZN3cub18CUB_300001_SM_10006detail6reduce28DeviceReduceSingleTileKernelINS2_10policy_hubImy11mul_functorImEE10Policy1000EN6thrust24THRUST_300001_SM_1000_NS6detail15normal_iteratorINSA_10device_ptrIjEEEEPmyS6_mm11inc_functorIjEEEvT0_T1_T2_T3_T4_T6_E12temp_storage+56];
	mul.lo.s64 	%rd319, %rd317, %rd318;
	ld.shared.u64 	%rd320, [_ZZN3cub18CUB_300001_SM_10006detail6reduce28DeviceReduceSingleTileKernelINS2_10policy_hubImy11mul_functorImEE10Policy1000EN6thrust24THRUST_300001_SM_1000_NS6detail15normal_iteratorINSA_10device_ptrIjEEEEPmyS6_mm11inc_functorIjEEEvT0_T1_T2_T3_T4_T6_E12temp_storage+64];
	mul.lo.s64 	%rd348, %rd319, %rd320;
	bra.uni 	$L__BB28_49;
$L__BB28_24:
	// begin inline asm
	mov.u32 %r262, %laneid;
	// end inline asm
	and.b32  	%r313, %r2, 992;
	add.s32 	%r314, %r313, 32;
	setp.gt.u32 	%p35, %r314, %r1;
	not.b32 	%r315, %r313;
	add.s32 	%r316, %r1, %r315;
	selp.b32 	%r311, %r316, 31, %p35;
	mov.b64 	{%r264, %r269}, %rd332;
	mov.b32 	%r270, 1;
	mov.b32 	%r312, -1;
	// begin inline asm
	shfl.sync.down.b32 %r263, %r264, %r270, %r311, %r312;
	// end inline asm
	// begin inline asm
	shfl.sync.down.b32 %r268, %r269, %r270, %r311, %r312;
	// end inline asm
	mov.b64 	%rd260, {%r263, %r268};
	setp.lt.s32 	%p36, %r262, %r311;
	selp.b64 	%rd261, %rd260, 1, %p36;
	mul.lo.s64 	%rd262, %rd261, %rd332;
	mov.b64 	{%r274, %r279}, %rd262;
	mov.b32 	%r280, 2;
	// begin inline asm
	shfl.sync.down.b32 %r273, %r274, %r280, %r311, %r312;
	// end inline asm
	// begin inline asm
	shfl.sync.down.b32 %r278, %r279, %r280, %r311, %r312;
	// end inline asm
	mov.b64 	%rd263, {%r273, %r278};
	add.s32 	%r317, %r262, 2;
	setp.gt.s32 	%p37, %r317, %r311;
	selp.b64 	%rd264, 1, %rd263, %p37;
	mul.lo.s64 	%rd265, %rd264, %rd262;
	mov.b64 	{%r284, %r289}, %rd265;
	mov.b32 	%r290, 4;
	// begin inline asm
	shfl.sync.down.b32 %r283, %r284, %r290, %r311, %r312;
	// end inline asm
	// begin inline asm
	shfl.sync.down.b32 %r288, %r289, %r290, %r311, %r312;
	// end inline asm
	mov.b64 	%rd266, {%r283, %r288};
	add.s32 	%r318, %r262, 4;
	setp.gt.s32 	%p38, %r318, %r311;
	selp.b64 	%rd267, 1, %rd266, %p38;
	mul.lo.s64 	%rd268, %rd267, %rd265;
	mov.b64 	{%r294, %r299}, %rd268;
	mov.b32 	%r300, 8;
	// begin inline asm
	shfl.sync.down.b32 %r293, %r294, %r300, %r311, %r312;
	// end inline asm
	// begin inline asm
	shfl.sync.down.b32 %r298, %r299, %r300, %r311, %r312;
	// end inline asm
	mov.b64 	%rd269, {%r293, %r298};
	add.s32 	%r319, %r262, 8;
	setp.gt.s32 	%p39, %r319, %r311;
	selp.b64 	%rd270, 1, %rd269, %p39;
	mul.lo.s64 	%rd271, %rd270, %rd268;
	mov.b64 	{%r304, %r309}, %rd271;
	mov.b32 	%r310, 16;
	// begin inline asm
	shfl.sync.down.b32 %r303, %r304, %r310, %r311, %r312;
	// end inline asm
	// begin inline asm
	shfl.sync.down.b32 %r308, %r309, %r310, %r311, %r312;
	// end inline asm
	mov.b64 	%rd272, {%r303, %r308};
	add.s32 	%r320, %r262, 16;
	setp.gt.s32 	%p40, %r320, %r311;
	selp.b64 	%rd273, 1, %rd272, %p40;
	mul.lo.s64 	%rd348, %rd273, %rd271;
	setp.ne.s32 	%p41, %r262, 0;
	@%p41 bra 	$L__BB28_26;
	shr.u32 	%r321, %r2, 2;
	and.b32  	%r322, %r321, 248;
	mov.u32 	%r323, _ZZN3cub18CUB_300001_SM_10006detail6reduce28DeviceReduceSingleTileKernelINS2_10policy_hubImy11mul_functorImEE10Policy1000EN6thrust24THRUST_300001_SM_1000_NS6detail15normal_iteratorINSA_10device_ptrIjEEEEPmyS6_mm11inc_functorIjEEEvT0_T1_T2_T3_T4_T6_E12temp_storage;
	add.s32 	%r324, %r323, %r322;
	st.shared.u64 	[%r324+8], %rd348;
$L__BB28_26:
	bar.sync 	0;
	setp.ne.s32 	%p42, %r2, 0;
	@%p42 bra 	$L__BB28_49;
	setp.gt.u64 	%p43, %rd58, 32;
	ld.shared.u64 	%rd274, [_ZZN3cub18CUB_300001_SM_10006detail6reduce28DeviceReduceSingleTileKernelINS2_10policy_hubImy11mul_functorImEE10Policy1000EN6thrust24THRUST_300001_SM_1000_NS6detail15normal_iteratorINSA_10device_ptrIjEEEEPmyS6_mm11inc_functorIjEEEvT0_T1_T2_T3_T4_T6_E12temp_storage+16];
	selp.b64 	%rd275, %rd274, 1, %p43;
	mul.lo.s64 	%rd276, %rd275, %rd348;
	setp.gt.u64 	%p44, %rd58, 64;
	ld.shared.u64 	%rd277, [_ZZN3cub18CUB_300001_SM_10006detail6reduce28DeviceReduceSingleTileKernelINS2_10policy_hubImy11mul_functorImEE10Policy1000EN6thrust24THRUST_300001_SM_1000_NS6detail15normal_iteratorINSA_10device_ptrIjEEEEPmyS6_mm11inc_functorIjEEEvT0_T1_T2_T3_T4_T6_E12temp_storage+24];
	selp.b64 	%rd278, %rd277, 1, %p44;
	mul.lo.s64 	%rd279, %rd276, %rd278;
	setp.gt.u64 	%p45, %rd58, 96;
	ld.shared.u64 	%rd280, [_ZZN3cub18CUB_300001_SM_10006detail6reduce28DeviceReduceSingleTileKernelINS2_10policy_hubImy11mul_functorImEE10Policy1000EN6thrust24THRUST_300001_SM_1000_NS6detail15normal_iteratorINSA_10device_ptrIjEEEEPmyS6_mm11inc_functorIjEEEvT0_T1_T2_T3_T4_T6_E12temp_storage+32];
	selp.b64 	%rd281, %rd280, 1, %p45;
	mul.lo.s64 	%rd282, %rd279, %rd281;
	setp.gt.u64 	%p46, %rd58, 128;
	ld.shared.u64 	%rd283, [_ZZN3cub18CUB_300001_SM_10006detail6reduce28DeviceReduceSingleTileKernelINS2_10policy_hubImy11mul_functorImEE10Policy1000EN6thrust24THRUST_300001_SM_1000_NS6detail15normal_iteratorINSA_10device_ptrIjEEEEPmyS6_mm11inc_functorIjEEEvT0_T1_T2_T3_T4_T6_E12temp_storage+40];
	selp.b64 	%rd284, %rd283, 1, %p46;
	mul.lo.s64 	%rd285, %rd282, %rd284;
	setp.gt.u64 	%p47, %rd58, 160;
	ld.shared.u64 	%rd286, [_ZZN3cub18CUB_300001_SM_10006detail6reduce28DeviceReduceSingleTileKernelINS2_10policy_hubImy11mul_functorImEE10Policy1000EN6thrust24THRUST_300001_SM_1000_NS6detail15normal_iteratorINSA_10device_ptrIjEEEEPmyS6_mm11inc_functorIjEEEvT0_T1_T2_T3_T4_T6_E12temp_storage+48];
	selp.b64 	%rd287, %rd286, 1, %p47;
	mul.lo.s64 	%rd288, %rd285, %rd287;
	setp.gt.u64 	%p48, %rd58, 192;
	ld.shared.u64 	%rd289, [_ZZN3cub18CUB_300001_SM_10006detail6reduce28DeviceReduceSingleTileKernelINS2_10policy_hubImy11mul_functorImEE10Policy1000EN6thrust24THRUST_300001_SM_1000_NS6detail15normal_iteratorINSA_10device_ptrIjEEEEPmyS6_mm11inc_functorIjEEEvT0_T1_T2_T3_T4_T6_E12temp_storage+56];
	selp.b64 	%rd290, %rd289, 1, %p48;
	mul.lo.s64 	%rd291, %rd288, %rd290;
	setp.gt.u64 	%p49, %rd58, 224;
	ld.shared.u64 	%rd292, [_ZZN3cub18CUB_300001_SM_10006detail6reduce28DeviceReduceSingleTileKernelINS2_10policy_hubImy11mul_functorImEE10Policy1000EN6thrust24THRUST_300001_SM_1000_NS6detail15normal_iteratorINSA_10device_ptrIjEEEEPmyS6_mm11inc_functorIjEEEvT0_T1_T2_T3_T4_T6_E12temp_storage+64];
	selp.b64 	%rd293, %rd292, 1, %p49;
	mul.lo.s64 	%rd348, %rd291, %rd293;
	bra.uni 	$L__BB28_49;
$L__BB28_28:
	mov.u32 	%r24, %tid.x;
	cvt.u64.u32 	%rd25, %r24;
	mul.wide.u32 	%rd62, %r24, 4;
	add.s64 	%rd26, %rd2, %rd62;
	ld.global.u32 	%r42, [%rd26];
	add.s32 	%r43, %r42, 1;
	ld.global.u32 	%r44, [%rd26+1024];
	add.s32 	%r45, %r44, 1;
	ld.global.u32 	%r46, [%rd26+2048];
	add.s32 	%r47, %r46, 1;
	cvt.u64.u32 	%rd63, %r47;
	ld.global.u32 	%r48, [%rd26+3072];
	add.s32 	%r49, %r48, 1;
	cvt.u64.u32 	%rd64, %r49;
	ld.global.u32 	%r50, [%rd26+4096];
	add.s32 	%r51, %r50, 1;
	cvt.u64.u32 	%rd65, %r51;
	ld.global.u32 	%r52, [%rd26+5120];
	add.s32 	%r53, %r52, 1;
	cvt.u64.u32 	%rd66, %r53;
	ld.global.u32 	%r54, [%rd26+6144];
	add.s32 	%r55, %r54, 1;
	cvt.u64.u32 	%rd67, %r55;
	ld.global.u32 	%r56, [%rd26+7168];
	add.s32 	%r57, %r56, 1;
	cvt.u64.u32 	%rd68, %r57;
	mul.wide.u32 	%rd69, %r45, %r43;
	mul.lo.s64 	%rd70, %rd69, %rd63;
	mul.lo.s64 	%rd71, %rd70, %rd64;
	mul.lo.s64 	%rd72, %rd71, %rd65;
	mul.lo.s64 	%rd73, %rd72, %rd66;
	mul.lo.s64 	%rd74, %rd73, %rd67;
	mul.lo.s64 	%rd347, %rd74, %rd68;
	add.s64 	%rd28, %rd58, -2048;
	setp.lt.u64 	%p3, %rd28, 2048;
	mov.b64 	%rd336, 2048;
	@%p3 bra 	$L__BB28_32;
	mov.b64 	%rd336, 2048;
$L__BB28_30:
	shl.b64 	%rd76, %rd336, 2;
	add.s64 	%rd77, %rd26, %rd76;
	ld.global.u32 	%r58, [%rd77];
	add.s32 	%r59, %r58, 1;
	cvt.u64.u32 	%rd78, %r59;
	ld.global.u32 	%r60, [%rd77+1024];
	add.s32 	%r61, %r60, 1;
	cvt.u64.u32 	%rd79, %r61;
	ld.global.u32 	%r62, [%rd77+2048];
	add.s32 	%r63, %r62, 1;
	cvt.u64.u32 	%rd80, %r63;
	ld.global.u32 	%r64, [%rd77+3072];
	add.s32 	%r65, %r64, 1;
	cvt.u64.u32 	%rd81, %r65;
	ld.global.u32 	%r66, [%rd77+4096];
	add.s32 	%r67, %r66, 1;
	cvt.u64.u32 	%rd82, %r67;
	ld.global.u32 	%r68, [%rd77+5120];
	add.s32 	%r69, %r68, 1;
	cvt.u64.u32 	%rd83, %r69;
	ld.global.u32 	%r70, [%rd77+6144];
	add.s32 	%r71, %r70, 1;
	cvt.u64.u32 	%rd84, %r71;
	ld.global.u32 	%r72, [%rd77+7168];
	add.s32 	%r73, %r72, 1;
	cvt.u64.u32 	%rd85, %r73;
	mul.lo.s64 	%rd86, %rd347, %rd78;
	mul.lo.s64 	%rd87, %rd86, %rd79;
	mul.lo.s64 	%rd88, %rd87, %rd80;
	mul.lo.s64 	%rd89, %rd88, %rd81;
	mul.lo.s64 	%rd90, %rd89, %rd82;
	mul.lo.s64 	%rd91, %rd90, %rd83;
	mul.lo.s64 	%rd92, %rd91, %rd84;
	mul.lo.s64 	%rd347, %rd92, %rd85;
	sub.s64 	%rd93, %rd58, %rd336;
	setp.lt.u64 	%p4, %rd93, 2048;
	@%p4 bra 	$L__BB28_45;
	add.s64 	%rd336, %rd336, 2048;
	setp.le.u64 	%p5, %rd336, %rd28;
	@%p5 bra 	$L__BB28_30;
$L__BB28_32:
	setp.le.u64 	%p6, %rd58, %rd336;
	cvt.u32.u64 	%r74, %rd336;
	cvt.u32.u64 	%r75, %rd58;
	sub.s32 	%r76, %r75, %r74;
	setp.ge.s32 	%p7, %r24, %r76;
	or.pred  	%p8, %p6, %p7;
	@%p8 bra 	$L__BB28_45;
	not.b32 	%r79, %r24;
	add.s32 	%r80, %r79, %r75;
	sub.s32 	%r82, %r80, %r74;
	shr.u32 	%r83, %r82, 8;
	add.s32 	%r25, %r83, 1;
	and.b32  	%r26, %r25, 15;
	setp.lt.u32 	%p9, %r82, 3840;
	mov.u32 	%r392, %r24;
	@%p9 bra 	$L__BB28_36;
	and.b32  	%r84, %r25, 33554416;
	neg.s32 	%r390, %r84;
	add.s64 	%rd95, %rd336, %rd25;
	shl.b64 	%rd96, %rd95, 2;
	add.s64 	%rd97, %rd96, %rd2;
	add.s64 	%rd337, %rd97, 8192;
	mov.u32 	%r392, %r24;
$L__BB28_35:
	.pragma "nounroll";
	ld.global.u32 	%r85, [%rd337+-8192];
	add.s32 	%r86, %r85, 1;
	cvt.u64.u32 	%rd98, %r86;
	mul.lo.s64 	%rd99, %rd347, %rd98;
	ld.global.u32 	%r87, [%rd337+-7168];
	add.s32 	%r88, %r87, 1;
	cvt.u64.u32 	%rd100, %r88;
	mul.lo.s64 	%rd101, %rd99, %rd100;
	ld.global.u32 	%r89, [%rd337+-6144];
	add.s32 	%r90, %r89, 1;
	cvt.u64.u32 	%rd102, %r90;
	mul.lo.s64 	%rd103, %rd101, %rd102;
	ld.global.u32 	%r91, [%rd337+-5120];
	add.s32 	%r92, %r91, 1;
	cvt.u64.u32 	%rd104, %r92;
	mul.lo.s64 	%rd105, %rd103, %rd104;
	ld.global.u32 	%r93, [%rd337+-4096];
	add.s32 	%r94, %r93, 1;
	cvt.u64.u32 	%rd106, %r94;
	mul.lo.s64 	%rd107, %rd105, %rd106;
	ld.global.u32 	%r95, [%rd337+-3072];
	add.s32 	%r96, %r95, 1;
	cvt.u64.u32 	%rd108, %r96;
	mul.lo.s64 	%rd109, %rd107, %rd108;
	ld.global.u32 	%r97, [%rd337+-2048];
	add.s32 	%r98, %r97, 1;
	cvt.u64.u32 	%rd110, %r98;
	mul.lo.s64 	%rd111, %rd109, %rd110;
	ld.global.u32 	%r99, [%rd337+-1024];
	add.s32 	%r100, %r99, 1;
	cvt.u64.u32 	%rd112, %r100;
	mul.lo.s64 	%rd113, %rd111, %rd112;
	ld.global.u32 	%r101, [%rd337];
	add.s32 	%r102, %r101, 1;
	cvt.u64.u32 	%rd114, %r102;
	mul.lo.s64 	%rd115, %rd113, %rd114;
	ld.global.u32 	%r103, [%rd337+1024];
	add.s32 	%r104, %r103, 1;
	cvt.u64.u32 	%rd116, %r104;
	mul.lo.s64 	%rd117, %rd115, %rd116;
	ld.global.u32 	%r105, [%rd337+2048];
	add.s32 	%r106, %r105, 1;
	cvt.u64.u32 	%rd118, %r106;
	mul.lo.s64 	%rd119, %rd117, %rd118;
	ld.global.u32 	%r107, [%rd337+3072];
	add.s32 	%r108, %r107, 1;
	cvt.u64.u32 	%rd120, %r108;
	mul.lo.s64 	%rd121, %rd119, %rd120;
	ld.global.u32 	%r109, [%rd337+4096];
	add.s32 	%r110, %r109, 1;
	cvt.u64.u32 	%rd122, %r110;
	mul.lo.s64 	%rd123, %rd121, %rd122;
	ld.global.u32 	%r111, [%rd337+5120];
	add.s32 	%r112, %r111, 1;
	cvt.u64.u32 	%rd124, %r112;
	mul.lo.s64 	%rd125, %rd123, %rd124;
	ld.global.u32 	%r113, [%rd337+6144];
	add.s32 	%r114, %r113, 1;
	cvt.u64.u32 	%rd126, %r114;
	mul.lo.s64 	%rd127, %rd125, %rd126;
	ld.global.u32 	%r115, [%rd337+7168];
	add.s32 	%r116, %r115, 1;
	cvt.u64.u32 	%rd128, %r116;
	mul.lo.s64 	%rd347, %rd127, %rd128;
	add.s32 	%r392, %r392, 4096;
	add.s32 	%r390, %r390, 16;
	add.s64 	%rd337, %rd337, 16384;
	setp.ne.s32 	%p10, %r390, 0;
	@%p10 bra 	$L__BB28_35;
$L__BB28_36:
	setp.eq.s32 	%p11, %r26, 0;
	@%p11 bra 	$L__BB28_45;
	and.b32  	%r33, %r25, 7;
	setp.lt.u32 	%p12, %r26, 8;
	@%p12 bra 	$L__BB28_39;
	cvt.u64.u32 	%rd130, %r392;
	add.s64 	%rd131, %rd336, %rd130;
	shl.b64 	%rd132, %rd131, 2;
	add.s64 	%rd133, %rd2, %rd132;
	ld.global.u32 	%r117, [%rd133];
	add.s32 	%r118, %r117, 1;
	cvt.u64.u32 	%rd134, %r118;
	mul.lo.s64 	%rd135, %rd347, %rd134;
	ld.global.u32 	%r119, [%rd133+1024];
	add.s32 	%r120, %r119, 1;
	cvt.u64.u32 	%rd136, %r120;
	mul.lo.s64 	%rd137, %rd135, %rd136;
	ld.global.u32 	%r121, [%rd133+2048];
	add.s32 	%r122, %r121, 1;
	cvt.u64.u32 	%rd138, %r122;
	mul.lo.s64 	%rd139, %rd137, %rd138;
	ld.global.u32 	%r123, [%rd133+3072];
	add.s32 	%r124, %r123, 1;
	cvt.u64.u32 	%rd140, %r124;
	mul.lo.s64 	%rd141, %rd139, %rd140;
	ld.global.u32 	%r125, [%rd133+4096];
	add.s32 	%r126, %r125, 1;
	cvt.u64.u32 	%rd142, %r126;
	mul.lo.s64 	%rd143, %rd141, %rd142;
	ld.global.u32 	%r127, [%rd133+5120];
	add.s32 	%r128, %r127, 1;
	cvt.u64.u32 	%rd144, %r128;
	mul.lo.s64 	%rd145, %rd143, %rd144;
	ld.global.u32 	%r129, [%rd133+6144];
	add.s32 	%r130, %r129, 1;
	cvt.u64.u32 	%rd146, %r130;
	mul.lo.s64 	%rd147, %rd145, %rd146;
	ld.global.u32 	%r131, [%rd133+7168];
	add.s32 	%r132, %r131, 1;
	cvt.u64.u32 	%rd148, %r132;
	mul.lo.s64 	%rd347, %rd147, %rd148;
	add.s32 	%r392, %r392, 2048;
$L__BB28_39:
	setp.eq.s32 	%p13, %r33, 0;
	@%p13 bra 	$L__BB28_45;
	and.b32  	%r36, %r25, 3;
	setp.lt.u32 	%p14, %r33, 4;
	@%p14 bra 	$L__BB28_42;
	cvt.u64.u32 	%rd150, %r392;
	add.s64 	%rd151, %rd336, %rd150;
	shl.b64 	%rd152, %rd151, 2;
	add.s64 	%rd153, %rd2, %rd152;
	ld.global.u32 	%r133, [%rd153];
	add.s32 	%r134, %r133, 1;
	cvt.u64.u32 	%rd154, %r134;
	mul.lo.s64 	%rd155, %rd347, %rd154;
	ld.global.u32 	%r135, [%rd153+1024];
	add.s32 	%r136, %r135, 1;
	cvt.u64.u32 	%rd156, %r136;
	mul.lo.s64 	%rd157, %rd155, %rd156;
	ld.global.u32 	%r137, [%rd153+2048];
	add.s32 	%r138, %r137, 1;
	cvt.u64.u32 	%rd158, %r138;
	mul.lo.s64 	%rd159, %rd157, %rd158;
	ld.global.u32 	%r139, [%rd153+3072];
	add.s32 	%r140, %r139, 1;
	cvt.u64.u32 	%rd160, %r140;
	mul.lo.s64 	%rd347, %rd159, %rd160;
	add.s32 	%r392, %r392, 1024;
$L__BB28_42:
	setp.eq.s32 	%p15, %r36, 0;
	@%p15 bra 	$L__BB28_45;
	cvt.u64.u32 	%rd161, %r392;
	add.s64 	%rd162, %rd336, %rd161;
	shl.b64 	%rd163, %rd162, 2;
	add.s64 	%rd345, %rd2, %rd163;
	neg.s32 	%r395, %r36;
$L__BB28_44:
	.pragma "nounroll";
	ld.global.u32 	%r141, [%rd345];
	add.s32 	%r142, %r141, 1;
	cvt.u64.u32 	%rd164, %r142;
	mul.lo.s64 	%rd347, %rd347, %rd164;
	add.s64 	%rd345, %rd345, 1024;
	add.s32 	%r395, %r395, 1;
	setp.ne.s32 	%p16, %r395, 0;
	@%p16 bra 	$L__BB28_44;
$L__BB28_45:
	// begin inline asm
	mov.u32 %r143, %laneid;
	// end inline asm
	mov.b64 	{%r145, %r150}, %rd347;
	mov.b32 	%r151, 1;
	mov.b32 	%r192, 31;
	mov.b32 	%r193, -1;
	// begin inline asm
	shfl.sync.down.b32 %r144, %r145, %r151, %r192, %r193;
	// end inline asm
	// begin inline asm
	shfl.sync.down.b32 %r149, %r150, %r151, %r192, %r193;
	// end inline asm
	mov.b64 	%rd165, {%r144, %r149};
	setp.gt.s32 	%p17, %r143, 30;
	selp.b64 	%rd166, 1, %rd165, %p17;
	mul.lo.s64 	%rd167, %rd166, %rd347;
	mov.b64 	{%r155, %r160}, %rd167;
	mov.b32 	%r161, 2;
	// begin inline asm
	shfl.sync.down.b32 %r154, %r155, %r161, %r192, %r193;
	// end inline asm
	// begin inline asm
	shfl.sync.down.b32 %r159, %r160, %r161, %r192, %r193;
	// end inline asm
	mov.b64 	%rd168, {%r154, %r159};
	setp.gt.s32 	%p18, %r143, 29;
	selp.b64 	%rd169, 1, %rd168, %p18;
	mul.lo.s64 	%rd170, %rd169, %rd167;
	mov.b64 	{%r165, %r170}, %rd170;
	mov.b32 	%r171, 4;
	// begin inline asm
	shfl.sync.down.b32 %r164, %r165, %r171, %r192, %r193;
	// end inline asm
	// begin inline asm
	shfl.sync.down.b32 %r169, %r170, %r171, %r192, %r193;
	// end inline asm
	mov.b64 	%rd171, {%r164, %r169};
	setp.gt.s32 	%p19, %r143, 27;
	selp.b64 	%rd172, 1, %rd171, %p19;
	mul.lo.s64 	%rd173, %rd172, %rd170;
	mov.b64 	{%r175, %r180}, %rd173;
	mov.b32 	%r181, 8;
	// begin inline asm
	shfl.sync.down.b32 %r174, %r175, %r181, %r192, %r193;
	// end inline asm
	// begin inline asm
	shfl.sync.down.b32 %r179, %r180, %r181, %r192, %r193;
	// end inline asm
	mov.b64 	%rd174, {%r174, %r179};
	setp.gt.s32 	%p20, %r143, 23;
	selp.b64 	%rd175, 1, %rd174, %p20;
	mul.lo.s64 	%rd176, %rd175, %rd173;
	mov.b64 	{%r185, %r190}, %rd176;
	mov.b32 	%r191, 16;
	// begin inline asm
	shfl.sync.down.b32 %r184, %r185, %r191, %r192, %r193;
	// end inline asm
	// begin inline asm
	shfl.sync.down.b32 %r189, %r190, %r191, %r192, %r193;
	// end inline asm
	mov.b64 	%rd177, {%r184, %r189};
	setp.gt.s32 	%p21, %r143, 15;
	selp.b64 	%rd178, 1, %rd177, %p21;
	mul.lo.s64 	%rd348, %rd178, %rd176;
	setp.ne.s32 	%p22, %r143, 0;
	@%p22 bra 	$L__BB28_47;
	shr.u32 	%r194, %r24, 2;
	and.b32  	%r195, %r194, 248;
	mov.u32 	%r196, _ZZN3cub18CUB_300001_SM_10006detail6reduce28DeviceReduceSingleTileKernelINS2_10policy_hubImy11mul_functorImEE10Policy1000EN6thrust24THRUST_300001_SM_1000_NS6detail15normal_iteratorINSA_10device_ptrIjEEEEPmyS6_mm11inc_functorIjEEEvT0_T1_T2_T3_T4_T6_E12temp_storage;
	add.s32 	%r197, %r196, %r195;
	st.shared.u64 	[%r197+8], %rd348;
$L__BB28_47:
	bar.sync 	0;
	setp.ne.s32 	%p23, %r24, 0;
	@%p23 bra 	$L__BB28_49;
	ld.shared.u64 	%rd179, [_ZZN3cub18CUB_300001_SM_10006detail6reduce28DeviceReduceSingleTileKernelINS2_10policy_hubImy11mul_functorImEE10Policy1000EN6thrust24THRUST_300001_SM_1000_NS6detail15normal_iteratorINSA_10device_ptrIjEEEEPmyS6_mm11inc_functorIjEEEvT0_T1_T2_T3_T4_T6_E12temp_storage+16];
	mul.lo.s64 	%rd180, %rd179, %rd348;
	ld.shared.u64 	%rd181, [_ZZN3cub18CUB_300001_SM_10006detail6reduce28DeviceReduceSingleTileKernelINS2_10policy_hubImy11mul_functorImEE10Policy1000EN6thrust24THRUST_300001_SM_1000_NS6detail15normal_iteratorINSA_10device_ptrIjEEEEPmyS6_mm11inc_functorIjEEEvT0_T1_T2_T3_T4_T6_E12temp_storage+24];
	mul.lo.s64 	%rd182, %rd180, %rd181;
	ld.shared.u64 	%rd183, [_ZZN3cub18CUB_300001_SM_10006detail6reduce28DeviceReduceSingleTileKernelINS2_10policy_hubImy11mul_functorImEE10Policy1000EN6thrust24THRUST_300001_SM_1000_NS6detail15normal_iteratorINSA_10device_ptrIjEEEEPmyS6_mm11inc_functorIjEEEvT0_T1_T2_T3_T4_T6_E12temp_storage+32];
	mul.lo.s64 	%rd184, %rd182, %rd183;
	ld.shared.u64 	%rd185, [_ZZN3cub18CUB_300001_SM_10006detail6reduce28DeviceReduceSingleTileKernelINS2_10policy_hubImy11mul_functorImEE10Policy1000EN6thrust24THRUST_300001_SM_1000_NS6detail15normal_iteratorINSA_10device_ptrIjEEEEPmyS6_mm11inc_functorIjEEEvT0_T1_T2_T3_T4_T6_E12temp_storage+40];
	mul.lo.s64 	%rd186, %rd184, %rd185;
	ld.shared.u64 	%rd187, [_ZZN3cub18CUB_300001_SM_10006detail6reduce28DeviceReduceSingleTileKernelINS2_10policy_hubImy11mul_functorImEE10Policy1000EN6thrust24THRUST_300001_SM_1000_NS6detail15normal_iteratorINSA_10device_ptrIjEEEEPmyS6_mm11inc_functorIjEEEvT0_T1_T2_T3_T4_T6_E12temp_storage+48];
	mul.lo.s64 	%rd188, %rd186, %rd187;
	ld.shared.u64 	%rd189, [_ZZN3cub18CUB_300001_SM_10006detail6reduce28DeviceReduceSingleTileKernelINS2_10policy_hubImy11mul_functorImEE10Policy1000EN6thrust24THRUST_300001_SM_1000_NS6detail15normal_iteratorINSA_10device_ptrIjEEEEPmyS6_mm11inc_functorIjEEEvT0_T1_T2_T3_T4_T6_E12temp_storage+56];
	mul.lo.s64 	%rd190, %rd188, %rd189;
	ld.shared.u64 	%rd191, [_ZZN3cub18CUB_300001_SM_10006detail6reduce28DeviceReduceSingleTileKernelINS2_10policy_hubImy11mul_functorImEE10Policy1000EN6thrust24THRUST_300001_SM_1000_NS6detail15normal_iteratorINSA_10device_ptrIjEEEEPmyS6_mm11inc_functorIjEEEvT0_T1_T2_T3_T4_T6_E12temp_storage+64];
	mul.lo.s64 	%rd348, %rd190, %rd191;
$L__BB28_49:
	mov.u32 	%r380, %tid.x;
	setp.ne.s32 	%p57, %r380, 0;
	@%p57 bra 	$L__BB28_51;
	mul.lo.s64 	%rd321, %rd348, %rd59;
	st.global.u64 	[%rd1], %rd321;
$L__BB28_51:
	ret;

}
	// .globl	_ZN3cub18CUB_300001_SM_10006detail6reduce18DeviceReduceKernelINS2_10policy_hubImy11mul_functorImEE10Policy1000EN6thrust24THRUST_300001_SM_1000_NS6detail15normal_iteratorINSA_10device_ptrIjEEEEyS6_m11inc_functorIjEEEvT0_PT3_T1_NS0_13GridEvenShareISL_EET2_T4_
.visible .entry _ZN3cub18CUB_300001_SM_10006detail6reduce18DeviceReduceKernelINS2_10policy_hubImy11mul_functorImEE10Policy1000EN6thrust24THRUST_300001_SM_1000_NS6detail15normal_iteratorINSA_10device_ptrIjEEEEyS6_m11inc_functorIjEEEvT0_PT3_T1_NS0_13GridEvenShareISL_EET2_T4_(
	.param .align 8 .b8 _ZN3cub18CUB_300001_SM_10006detail6reduce18DeviceReduceKernelINS2_10policy_hubImy11mul_functorImEE10Policy1000EN6thrust24THRUST_300001_SM_1000_NS6detail15normal_iteratorINSA_10device_ptrIjEEEEyS6_m11inc_functorIjEEEvT0_PT3_T1_NS0_13GridEvenShareISL_EET2_T4__param_0[8],
	.param .u64 .ptr .align 1 _ZN3cub18CUB_300001_SM_10006detail6reduce18DeviceReduceKernelINS2_10policy_hubImy11mul_functorImEE10Policy1000EN6thrust24THRUST_300001_SM_1000_NS6detail15normal_iteratorINSA_10device_ptrIjEEEEyS6_m11inc_functorIjEEEvT0_PT3_T1_NS0_13GridEvenShareISL_EET2_T4__param_1,
	.param .u64 _ZN3cub18CUB_300001_SM_10006detail6reduce18DeviceReduceKernelINS2_10policy_hubImy11mul_functorImEE10Policy1000EN6thrust24THRUST_300001_SM_1000_NS6detail15normal_iteratorINSA_10device_ptrIjEEEEyS6_m11inc_functorIjEEEvT0_PT3_T1_NS0_13GridEvenShareISL_EET2_T4__param_2,
	.param .align 8 .b8 _ZN3cub18CUB_300001_SM_10006detail6reduce18DeviceReduceKernelINS2_10policy_hubImy11mul_functorImEE10Policy1000EN6thrust24THRUST_300001_SM_1000_NS6detail15normal_iteratorINSA_10device_ptrIjEEEEyS6_m11inc_functorIjEEEvT0_PT3_T1_NS0_13GridEvenShareISL_EET2_T4__param_3[72],
	.param .align 1 .b8 _ZN3cub18CUB_300001_SM_10006detail6reduce18DeviceReduceKernelINS2_10policy_hubImy11mul_functorImEE10Policy1000EN6thrust24THRUST_300001_SM_1000_NS6detail15normal_iteratorINSA_10device_ptrIjEEEEyS6_m11inc_functorIjEEEvT0_PT3_T1_NS0_13GridEvenShareISL_EET2_T4__param_4[1],
	.param .align 1 .b8 _ZN3cub18CUB_300001_SM_10006detail6reduce18DeviceReduceKernelINS2_10policy_hubImy11mul_functorImEE10Policy1000EN6thrust24THRUST_300001_SM_1000_NS6detail15normal_iteratorINSA_10device_ptrIjEEEEyS6_m11inc_functorIjEEEvT0_PT3_T1_NS0_13GridEvenShareISL_EET2_T4__param_5[1]
)
.maxntid 256
{
	.reg .pred 	%p<57>;
	.reg .b16 	%rs<4>;
	.reg .b32 	%r<431>;
	.reg .b64 	%rd<367>;
	// demoted variable
	.shared .align 8 .b8 _ZZN3cub18CUB_300001_SM_10006detail6reduce18DeviceReduceKernelINS2_10policy_hubImy11mul_functorImEE10Policy1000EN6thrust24THRUST_300001_SM_1000_NS6detail15normal_iteratorINSA_10device_ptrIjEEEEyS6_m11inc_functorIjEEEvT0_PT3_T1_NS0_13GridEvenShareISL_EET2_T4_E12temp_storage[80];
	ld.param.u64 	%rd1, [_ZN3cub18CUB_300001_SM_10006detail6reduce18DeviceReduceKernelINS2_10policy_hubImy11mul_functorImEE10Policy1000EN6thrust24THRUST_300001_SM_1000_NS6detail15normal_iteratorINSA_10device_ptrIjEEEEyS6_m11inc_functorIjEEEvT0_PT3_T1_NS0_13GridEvenShareISL_EET2_T4__param_3+32];
	ld.param.u32 	%r1, [_ZN3cub18CUB_300001_SM_10006detail6reduce18DeviceReduceKernelINS2_10policy_hubImy11mul_functorImEE10Policy1000EN6thrust24THRUST_300001_SM_1000_NS6detail15normal_iteratorINSA_10device_ptrIjEEEEyS6_m11inc_functorIjEEEvT0_PT3_T1_NS0_13GridEvenShareISL_EET2_T4__param_3+40];
	ld.param.u64 	%rd63, [_ZN3cub18CUB_300001_SM_10006detail6reduce18DeviceReduceKernelINS2_10policy_hubImy11mul_functorImEE10Policy1000EN6thrust24THRUST_300001_SM_1000_NS6detail15normal_iteratorINSA_10device_ptrIjEEEEyS6_m11inc_functorIjEEEvT0_PT3_T1_NS0_13GridEvenShareISL_EET2_T4__param_0];
	cvta.to.global.u64 	%rd2, %rd63;
	mov.u32 	%r2, %ctaid.x;
	shl.b32 	%r50, %r1, 11;
	cvt.s64.s32 	%rd3, %r50;
	shl.b32 	%r51, %r2, 11;
	cvt.u64.u32 	%rd4, %r51;
	sub.s64 	%rd5, %rd1, %rd4;
	setp.gt.u64 	%p1, %rd5, 2047;
	@%p1 bra 	$L__BB29_25;
	cvt.u32.u64 	%r227, %rd4;
	cvt.u32.u64 	%r3, %rd1;
	sub.s32 	%r4, %r3, %r227;
	mov.u32 	%r5, %tid.x;
	setp.ge.s32 	%p23, %r5, %r4;
	mov.b64 	%rd350, 0;
	mov.u32 	%r418, %r5;
	@%p23 bra 	$L__BB29_3;
	add.s32 	%r229, %r227, %r5;
	mul.wide.u32 	%rd201, %r229, 4;
	add.s64 	%rd202, %rd2, %rd201;
	ld.global.u32 	%r230, [%rd202];
	add.s32 	%r231, %r230, 1;
	cvt.u64.u32 	%rd350, %r231;
	add.s32 	%r418, %r5, 256;
$L__BB29_3:
	setp.ge.s32 	%p24, %r418, %r4;
	@%p24 bra 	$L__BB29_16;
	not.b32 	%r233, %r418;
	add.s32 	%r234, %r233, %r3;
	sub.s32 	%r235, %r234, %r227;
	shr.u32 	%r236, %r235, 8;
	add.s32 	%r8, %r236, 1;
	and.b32  	%r9, %r8, 15;
	setp.lt.u32 	%p25, %r235, 3840;
	@%p25 bra 	$L__BB29_7;
	and.b32  	%r237, %r8, 33554416;
	neg.s32 	%r416, %r237;
	mul.wide.u32 	%rd204, %r2, 8192;
	mul.wide.u32 	%rd205, %r418, 4;
	or.b64  	%rd206, %rd204, %rd205;
	add.s64 	%rd207, %rd206, %rd2;
	add.s64 	%rd341, %rd207, 8192;
$L__BB29_6:
	.pragma "nounroll";
	ld.global.u32 	%r238, [%rd341+-8192];
	add.s32 	%r239, %r238, 1;
	cvt.u64.u32 	%rd208, %r239;
	mul.lo.s64 	%rd209, %rd350, %rd208;
	ld.global.u32 	%r240, [%rd341+-7168];
	add.s32 	%r241, %r240, 1;
	cvt.u64.u32 	%rd210, %r241;
	mul.lo.s64 	%rd211, %rd209, %rd210;
	ld.global.u32 	%r242, [%rd341+-6144];
	add.s32 	%r243, %r242, 1;
	cvt.u64.u32 	%rd212, %r243;
	mul.lo.s64 	%rd213, %rd211, %rd212;
	ld.global.u32 	%r244, [%rd341+-5120];
	add.s32 	%r245, %r244, 1;
	cvt.u64.u32 	%rd214, %r245;
	mul.lo.s64 	%rd215, %rd213, %rd214;
	ld.global.u32 	%r246, [%rd341+-4096];
	add.s32 	%r247, %r246, 1;
	cvt.u64.u32 	%rd216, %r247;
	mul.lo.s64 	%rd217, %rd215, %rd216;
	ld.global.u32 	%r248, [%rd341+-3072];
	add.s32 	%r249, %r248, 1;
	cvt.u64.u32 	%rd218, %r249;
	mul.lo.s64 	%rd219, %rd217, %rd218;
	ld.global.u32 	%r250, [%rd341+-2048];
	add.s32 	%r251, %r250, 1;
	cvt.u64.u32 	%rd220, %r251;
	mul.lo.s64 	%rd221, %rd219, %rd220;
	ld.global.u32 	%r252, [%rd341+-1024];
	add.s32 	%r253, %r252, 1;
	cvt.u64.u32 	%rd222, %r253;
	mul.lo.s64 	%rd223, %rd221, %rd222;
	ld.global.u32 	%r254, [%rd341];
	add.s32 	%r255, %r254, 1;
	cvt.u64.u32 	%rd224, %r255;
	mul.lo.s64 	%rd225, %rd223, %rd224;
	ld.global.u32 	%r256, [%rd341+1024];
	add.s32 	%r257, %r256, 1;
	cvt.u64.u32 	%rd226, %r257;
	mul.lo.s64 	%rd227, %rd225, %rd226;
	ld.global.u32 	%r258, [%rd341+2048];
	add.s32 	%r259, %r258, 1;
	cvt.u64.u32 	%rd228, %r259;
	mul.lo.s64 	%rd229, %rd227, %rd228;
	ld.global.u32 	%r260, [%rd341+3072];
	add.s32 	%r261, %r260, 1;
	cvt.u64.u32 	%rd230, %r261;
	mul.lo.s64 	%rd231, %rd229, %rd230;
	ld.global.u32 	%r262, [%rd341+4096];
	add.s32 	%r263, %r262, 1;
	cvt.u64.u32 	%rd232, %r263;
	mul.lo.s64 	%rd233, %rd231, %rd232;
	ld.global.u32 	%r264, [%rd341+5120];
	add.s32 	%r265, %r264, 1;
	cvt.u64.u32 	%rd234, %r265;
	mul.lo.s64 	%rd235, %rd233, %rd234;
	ld.global.u32 	%r266, [%rd341+6144];
	add.s32 	%r267, %r266, 1;
	cvt.u64.u32 	%rd236, %r267;
	mul.lo.s64 	%rd237, %rd235, %rd236;
	ld.global.u32 	%r268, [%rd341+7168];
	add.s32 	%r269, %r268, 1;
	cvt.u64.u32 	%rd238, %r269;
	mul.lo.s64 	%rd350, %rd237, %rd238;
	add.s32 	%r418, %r418, 4096;
	add.s32 	%r416, %r416, 16;
	add.s64 	%rd341, %rd341, 16384;
	setp.ne.s32 	%p26, %r416, 0;
	@%p26 bra 	$L__BB29_6;
$L__BB29_7:
	setp.eq.s32 	%p27, %r9, 0;
	@%p27 bra 	$L__BB29_16;
	and.b32  	%r16, %r8, 7;
	setp.lt.u32 	%p28, %r9, 8;
	@%p28 bra 	$L__BB29_10;
	cvt.s64.s32 	%rd240, %r418;
	add.s64 	%rd241, %rd240, %rd4;
	shl.b64 	%rd242, %rd241, 2;
	add.s64 	%rd243, %rd2, %rd242;
	ld.global.u32 	%r270, [%rd243];
	add.s32 	%r271, %r270, 1;
	cvt.u64.u32 	%rd244, %r271;
	mul.lo.s64 	%rd245, %rd350, %rd244;
	ld.global.u32 	%r272, [%rd243+1024];
	add.s32 	%r273, %r272, 1;
	cvt.u64.u32 	%rd246, %r273;
	mul.lo.s64 	%rd247, %rd245, %rd246;
	ld.global.u32 	%r274, [%rd243+2048];
	add.s32 	%r275, %r274, 1;
	cvt.u64.u32 	%rd248, %r275;
	mul.lo.s64 	%rd249, %rd247, %rd248;
	ld.global.u32 	%r276, [%rd243+3072];
	add.s32 	%r277, %r276, 1;
	cvt.u64.u32 	%rd250, %r277;
	mul.lo.s64 	%rd251, %rd249, %rd250;
	ld.global.u32 	%r278, [%rd243+4096];
	add.s32 	%r279, %r278, 1;
	cvt.u64.u32 	%rd252, %r279;
	mul.lo.s64 	%rd253, %rd251, %rd252;
	ld.global.u32 	%r280, [%rd243+5120];
	add.s32 	%r281, %r280, 1;
	cvt.u64.u32 	%rd254, %r281;
	mul.lo.s64 	%rd255, %rd253, %rd254;
	ld.global.u32 	%r282, [%rd243+6144];
	add.s32 	%r283, %r282, 1;
	cvt.u64.u32 	%rd256, %r283;
	mul.lo.s64 	%rd257, %rd255, %rd256;
	ld.global.u32 	%r284, [%rd243+7168];
	add.s32 	%r285, %r284, 1;
	cvt.u64.u32 	%rd258, %r285;
	mul.lo.s64 	%rd350, %rd257, %rd258;
	add.s32 	%r418, %r418, 2048;
$L__BB29_10:
	setp.eq.s32 	%p29, %r16, 0;
	@%p29 bra 	$L__BB29_16;
	and.b32  	%r19, %r8, 3;
	setp.lt.u32 	%p30, %r16, 4;
	@%p30 bra 	$L__BB29_13;
	cvt.s64.s32 	%rd260, %r418;
	add.s64 	%rd261, %rd260, %rd4;
	shl.b64 	%rd262, %rd261, 2;
	add.s64 	%rd263, %rd2, %rd262;
	ld.global.u32 	%r286, [%rd263];
	add.s32 	%r287, %r286, 1;
	cvt.u64.u32 	%rd264, %r287;
	mul.lo.s64 	%rd265, %rd350, %rd264;
	ld.global.u32 	%r288, [%rd263+1024];
	add.s32 	%r289, %r288, 1;
	cvt.u64.u32 	%rd266, %r289;
	mul.lo.s64 	%rd267, %rd265, %rd266;
	ld.global.u32 	%r290, [%rd263+2048];
	add.s32 	%r291, %r290, 1;
	cvt.u64.u32 	%rd268, %r291;
	mul.lo.s64 	%rd269, %rd267, %rd268;
	ld.global.u32 	%r292, [%rd263+3072];
	add.s32 	%r293, %r292, 1;
	cvt.u64.u32 	%rd270, %r293;
	mul.lo.s64 	%rd350, %rd269, %rd270;
	add.s32 	%r418, %r418, 1024;
$L__BB29_13:
	setp.eq.s32 	%p31, %r19, 0;
	@%p31 bra 	$L__BB29_16;
	mul.wide.u32 	%rd271, %r2, 8192;
	add.s64 	%rd21, %rd2, %rd271;
	neg.s32 	%r421, %r19;
$L__BB29_15:
	.pragma "nounroll";
	mul.wide.s32 	%rd272, %r418, 4;
	add.s64 	%rd273, %rd21, %rd272;
	ld.global.u32 	%r294, [%rd273];
	add.s32 	%r295, %r294, 1;
	cvt.u64.u32 	%rd274, %r295;
	mul.lo.s64 	%rd350, %rd350, %rd274;
	add.s32 	%r418, %r418, 256;
	add.s32 	%r421, %r421, 1;
	setp.ne.s32 	%p32, %r421, 0;
	@%p32 bra 	$L__BB29_15;
$L__BB29_16:
	setp.lt.s32 	%p33, %r4, 256;
	@%p33 bra 	$L__BB29_21;
	// begin inline asm
	mov.u32 %r359, %laneid;
	// end inline asm
	mov.b64 	{%r361, %r366}, %rd350;
	mov.b32 	%r367, 1;
	mov.b32 	%r408, 31;
	mov.b32 	%r409, -1;
	// begin inline asm
	shfl.sync.down.b32 %r360, %r361, %r367, %r408, %r409;
	// end inline asm
	// begin inline asm
	shfl.sync.down.b32 %r365, %r366, %r367, %r408, %r409;
	// end inline asm
	mov.b64 	%rd309, {%r360, %r365};
	setp.gt.s32 	%p49, %r359, 30;
	selp.b64 	%rd310, 1, %rd309, %p49;
	mul.lo.s64 	%rd311, %rd310, %rd350;
	mov.b64 	{%r371, %r376}, %rd311;
	mov.b32 	%r377, 2;
	// begin inline asm
	shfl.sync.down.b32 %r370, %r371, %r377, %r408, %r409;
	// end inline asm
	// begin inline asm
	shfl.sync.down.b32 %r375, %r376, %r377, %r408, %r409;
	// end inline asm
	mov.b64 	%rd312, {%r370, %r375};
	setp.gt.s32 	%p50, %r359, 29;
	selp.b64 	%rd313, 1, %rd312, %p50;
	mul.lo.s64 	%rd314, %rd313, %rd311;
	mov.b64 	{%r381, %r386}, %rd314;
	mov.b32 	%r387, 4;
	// begin inline asm
	shfl.sync.down.b32 %r380, %r381, %r387, %r408, %r409;
	// end inline asm
	// begin inline asm
	shfl.sync.down.b32 %r385, %r386, %r387, %r408, %r409;
	// end inline asm
	mov.b64 	%rd315, {%r380, %r385};
	setp.gt.s32 	%p51, %r359, 27;
	selp.b64 	%rd316, 1, %rd315, %p51;
	mul.lo.s64 	%rd317, %rd316, %rd314;
	mov.b64 	{%r391, %r396}, %rd317;
	mov.b32 	%r397, 8;
	// begin inline asm
	shfl.sync.down.b32 %r390, %r391, %r397, %r408, %r409;
	// end inline asm
	// begin inline asm
	shfl.sync.down.b32 %r395, %r396, %r397, %r408, %r409;
	// end inline asm
	mov.b64 	%rd318, {%r390, %r395};
	setp.gt.s32 	%p52, %r359, 23;
	selp.b64 	%rd319, 1, %rd318, %p52;
	mul.lo.s64 	%rd320, %rd319, %rd317;
	mov.b64 	{%r401, %r406}, %rd320;
	mov.b32 	%r407, 16;
	// begin inline asm
	shfl.sync.down.b32 %r400, %r401, %r407, %r408, %r409;
	// end inline asm
	// begin inline asm
	shfl.sync.down.b32 %r405, %r406, %r407, %r408, %r409;
	// end inline asm
	mov.b64 	%rd321, {%r400, %r405};
	setp.gt.s32 	%p53, %r359, 15;
	selp.b64 	%rd322, 1, %rd321, %p53;
	mul.lo.s64 	%rd366, %rd322, %rd320;
	setp.ne.s32 	%p54, %r359, 0;
	@%p54 bra 	$L__BB29_19;
	shr.u32 	%r410, %r5, 2;
	and.b32  	%r411, %r410, 248;
	mov.u32 	%r412, _ZZN3cub18CUB_300001_SM_10006detail6reduce18DeviceReduceKernelINS2_10policy_hubImy11mul_functorImEE10Policy1000EN6thrust24THRUST_300001_SM_1000_NS6detail15normal_iteratorINSA_10device_ptrIjEEEEyS6_m11inc_functorIjEEEvT0_PT3_T1_NS0_13GridEvenShareISL_EET2_T4_E12temp_storage;
	add.s32 	%r413, %r412, %r411;
	st.shared.u64 	[%r413+8], %rd366;
$L__BB29_19:
	bar.sync 	0;
	setp.ne.s32 	%p55, %r5, 0;
	@%p55 bra 	$L__BB29_46;
	ld.shared.u64 	%rd323, [_ZZN3cub18CUB_300001_SM_10006detail6reduce18DeviceReduceKernelINS2_10policy_hubImy11mul_functorImEE10Policy1000EN6thrust24THRUST_300001_SM_1000_NS6detail15normal_iteratorINSA_10device_ptrIjEEEEyS6_m11inc_functorIjEEEvT0_PT3_T1_NS0_13GridEvenShareISL_EET2_T4_E12temp_storage+16];
	mul.lo.s64 	%rd324, %rd323, %rd366;
	ld.shared.u64 	%rd325, [_ZZN3cub18CUB_300001_SM_10006detail6reduce18DeviceReduceKernelINS2_10policy_hubImy11mul_functorImEE10Policy1000EN6thrust24THRUST_300001_SM_1000_NS6detail15normal_iteratorINSA_10device_ptrIjEEEEyS6_m11inc_functorIjEEEvT0_PT3_T1_NS0_13GridEvenShareISL_EET2_T4_E12temp_storage+24];
	mul.lo.s64 	%rd326, %rd324, %rd325;
	ld.shared.u64 	%rd327, [_ZZN3cub18CUB_300001_SM_10006detail6reduce18DeviceReduceKernelINS2_10policy_hubImy11mul_functorImEE10Policy1000EN6thrust24THRUST_300001_SM_1000_NS6detail15normal_iteratorINSA_10device_ptrIjEEEEyS6_m11inc_functorIjEEEvT0_PT3_T1_NS0_13GridEvenShareISL_EET2_T4_E12temp_storage+32];
	mul.lo.s64 	%rd328, %rd326, %rd327;
	ld.shared.u64 	%rd329, [_ZZN3cub18CUB_300001_SM_10006detail6reduce18DeviceReduceKernelINS2_10policy_hubImy11mul_functorImEE10Policy1000EN6thrust24THRUST_300001_SM_1000_NS6detail15normal_iteratorINSA_10device_ptrIjEEEEyS6_m11inc_functorIjEEEvT0_PT3_T1_NS0_13GridEvenShareISL_EET2_T4_E12temp_storage+40];
	mul.lo.s64 	%rd330, %rd328, %rd329;
	ld.shared.u64 	%rd331, [_ZZN3cub18CUB_300001_SM_10006detail6reduce18DeviceReduceKernelINS2_10policy_hubImy11mul_functorImEE10Policy1000EN6thrust24THRUST_300001_SM_1000_NS6detail15normal_iteratorINSA_10device_ptrIjEEEEyS6_m11inc_functorIjEEEvT0_PT3_T1_NS0_13GridEvenShareISL_EET2_T4_E12temp_storage+48];
	mul.lo.s64 	%rd332, %rd330, %rd331;
	ld.shared.u64 	%rd333, [_ZZN3cub18CUB_300001_SM_10006detail6reduce18DeviceReduceKernelINS2_10policy_hubImy11mul_functorImEE10Policy1000EN6thrust24THRUST_300001_SM_1000_NS6detail15normal_iteratorINSA_10device_ptrIjEEEEyS6_m11inc_functorIjEEEvT0_PT3_T1_NS0_13GridEvenShareISL_EET2_T4_E12temp_storage+56];
	mul.lo.s64 	%rd334, %rd332, %rd333;
	ld.shared.u64 	%rd335, [_ZZN3cub18CUB_300001_SM_10006detail6reduce18DeviceReduceKernelINS2_10policy_hubImy11mul_functorImEE10Policy1000EN6thrust24THRUST_300001_SM_1000_NS6detail15normal_iteratorINSA_10device_ptrIjEEEEyS6_m11inc_functorIjEEEvT0_PT3_T1_NS0_13GridEvenShareISL_EET2_T4_E12temp_storage+64];
	mul.lo.s64 	%rd366, %rd334, %rd335;
	bra.uni 	$L__BB29_46;
$L__BB29_21:
	// begin inline asm
	mov.u32 %r296, %laneid;
	// end inline asm
	and.b32  	%r347, %r5, 992;
	add.s32 	%r348, %r347, 32;
	setp.gt.s32 	%p34, %r348, %r4;
	not.b32 	%r349, %r347;
	add.s32 	%r350, %r4, %r349;
	selp.b32 	%r345, %r350, 31, %p34;
	mov.b64 	{%r298, %r303}, %rd350;
	mov.b32 	%r304, 1;
	mov.b32 	%r346, -1;
	// begin inline asm
	shfl.sync.down.b32 %r297, %r298, %r304, %r345, %r346;
	// end inline asm
	// begin inline asm
	shfl.sync.down.b32 %r302, %r303, %r304, %r345, %r346;
	// end inline asm
	mov.b64 	%rd275, {%r297, %r302};
	setp.lt.s32 	%p35, %r296, %r345;
	selp.b64 	%rd276, %rd275, 1, %p35;
	mul.lo.s64 	%rd277, %rd276, %rd350;
	mov.b64 	{%r308, %r313}, %rd277;
	mov.b32 	%r314, 2;
	// begin inline asm
	shfl.sync.down.b32 %r307, %r308, %r314, %r345, %r346;
	// end inline asm
	// begin inline asm
	shfl.sync.down.b32 %r312, %r313, %r314, %r345, %r346;
	// end inline asm
	mov.b64 	%rd278, {%r307, %r312};
	add.s32 	%r351, %r296, 2;
	setp.gt.s32 	%p36, %r351, %r345;
	selp.b64 	%rd279, 1, %rd278, %p36;
	mul.lo.s64 	%rd280, %rd279, %rd277;
	mov.b64 	{%r318, %r323}, %rd280;
	mov.b32 	%r324, 4;
	// begin inline asm
	shfl.sync.down.b32 %r317, %r318, %r324, %r345, %r346;
	// end inline asm
	// begin inline asm
	shfl.sync.down.b32 %r322, %r323, %r324, %r345, %r346;
	// end inline asm
	mov.b64 	%rd281, {%r317, %r322};
	add.s32 	%r352, %r296, 4;
	setp.gt.s32 	%p37, %r352, %r345;
	selp.b64 	%rd282, 1, %rd281, %p37;
	mul.lo.s64 	%rd283, %rd282, %rd280;
	mov.b64 	{%r328, %r333}, %rd283;
	mov.b32 	%r334, 8;
	// begin inline asm
	shfl.sync.down.b32 %r327, %r328, %r334, %r345, %r346;
	// end inline asm
	// begin inline asm
	shfl.sync.down.b32 %r332, %r333, %r334, %r345, %r346;
	// end inline asm
	mov.b64 	%rd284, {%r327, %r332};
	add.s32 	%r353, %r296, 8;
	setp.gt.s32 	%p38, %r353, %r345;
	selp.b64 	%rd285, 1, %rd284, %p38;
	mul.lo.s64 	%rd286, %rd285, %rd283;
	mov.b64 	{%r338, %r343}, %rd286;
	mov.b32 	%r344, 16;
	// begin inline asm
	shfl.sync.down.b32 %r337, %r338, %r344, %r345, %r346;
	// end inline asm
	// begin inline asm
	shfl.sync.down.b32 %r342, %r343, %r344, %r345, %r346;
	// end inline asm
	mov.b64 	%rd287, {%r337, %r342};
	add.s32 	%r354, %r296, 16;
	setp.gt.s32 	%p39, %r354, %r345;
	selp.b64 	%rd288, 1, %rd287, %p39;
	mul.lo.s64 	%rd366, %rd288, %rd286;
	setp.ne.s32 	%p40, %r296, 0;
	@%p40 bra 	$L__BB29_23;
	shr.u32 	%r355, %r5, 2;
	and.b32  	%r356, %r355, 248;
	mov.u32 	%r357, _ZZN3cub18CUB_300001_SM_10006detail6reduce18DeviceReduceKernelINS2_10policy_hubImy11mul_functorImEE10Policy1000EN6thrust24THRUST_300001_SM_1000_NS6detail15normal_iteratorINSA_10device_ptrIjEEEEyS6_m11inc_functorIjEEEvT0_PT3_T1_NS0_13GridEvenShareISL_EET2_T4_E12temp_storage;
	add.s32 	%r358, %r357, %r356;
	st.shared.u64 	[%r358+8], %rd366;
$L__BB29_23:
	bar.sync 	0;
	setp.ne.s32 	%p41, %r5, 0;
	@%p41 bra 	$L__BB29_46;
	setp.gt.s32 	%p42, %r4, 32;
	ld.shared.u64 	%rd289, [_ZZN3cub18CUB_300001_SM_10006detail6reduce18DeviceReduceKernelINS2_10policy_hubImy11mul_functorImEE10Policy1000EN6thrust24THRUST_300001_SM_1000_NS6detail15normal_iteratorINSA_10device_ptrIjEEEEyS6_m11inc_functorIjEEEvT0_PT3_T1_NS0_13GridEvenShareISL_EET2_T4_E12temp_storage+16];
	selp.b64 	%rd290, %rd289, 1, %p42;
	mul.lo.s64 	%rd291, %rd290, %rd366;
	setp.gt.s32 	%p43, %r4, 64;
	ld.shared.u64 	%rd292, [_ZZN3cub18CUB_300001_SM_10006detail6reduce18DeviceReduceKernelINS2_10policy_hubImy11mul_functorImEE10Policy1000EN6thrust24THRUST_300001_SM_1000_NS6detail15normal_iteratorINSA_10device_ptrIjEEEEyS6_m11inc_functorIjEEEvT0_PT3_T1_NS0_13GridEvenShareISL_EET2_T4_E12temp_storage+24];
	selp.b64 	%rd293, %rd292, 1, %p43;
	mul.lo.s64 	%rd294, %rd291, %rd293;
	setp.gt.s32 	%p44, %r4, 96;
	ld.shared.u64 	%rd295, [_ZZN3cub18CUB_300001_SM_10006detail6reduce18DeviceReduceKernelINS2_10policy_hubImy11mul_functorImEE10Policy1000EN6thrust24THRUST_300001_SM_1000_NS6detail15normal_iteratorINSA_10device_ptrIjEEEEyS6_m11inc_functorIjEEEvT0_PT3_T1_NS0_13GridEvenShareISL_EET2_T4_E12temp_storage+32];
	selp.b64 	%rd296, %rd295, 1, %p44;
	mul.lo.s64 	%rd297, %rd294, %rd296;
	setp.gt.s32 	%p45, %r4, 128;
	ld.shared.u64 	%rd298, [_ZZN3cub18CUB_300001_SM_10006detail6reduce18DeviceReduceKernelINS2_10policy_hubImy11mul_functorImEE10Policy1000EN6thrust24THRUST_300001_SM_1000_NS6detail15normal_iteratorINSA_10device_ptrIjEEEEyS6_m11inc_functorIjEEEvT0_PT3_T1_NS0_13GridEvenShareISL_EET2_T4_E12temp_storage+40];
	selp.b64 	%rd299, %rd298, 1, %p45;
	mul.lo.s64 	%rd300, %rd297, %rd299;
	setp.gt.s32 	%p46, %r4, 160;
	ld.shared.u64 	%rd301, [_ZZN3cub18CUB_300001_SM_10006detail6reduce18DeviceReduceKernelINS2_10policy_hubImy11mul_functorImEE10Policy1000EN6thrust24THRUST_300001_SM_1000_NS6detail15normal_iteratorINSA_10device_ptrIjEEEEyS6_m11inc_functorIjEEEvT0_PT3_T1_NS0_13GridEvenShareISL_EET2_T4_E12temp_storage+48];
	selp.b64 	%rd302, %rd301, 1, %p46;
	mul.lo.s64 	%rd303, %rd300, %rd302;
	setp.gt.s32 	%p47, %r4, 192;
	ld.shared.u64 	%rd304, [_ZZN3cub18CUB_300001_SM_10006detail6reduce18DeviceReduceKernelINS2_10policy_hubImy11mul_functorImEE10Policy1000EN6thrust24THRUST_300001_SM_1000_NS6detail15normal_iteratorINSA_10device_ptrIjEEEEyS6_m11inc_functorIjEEEvT0_PT3_T1_NS0_13GridEvenShareISL_EET2_T4_E12temp_storage+56];
	selp.b64 	%rd305, %rd304, 1, %p47;
	mul.lo.s64 	%rd306, %rd303, %rd305;
	setp.gt.s32 	%p48, %r4, 224;
	ld.shared.u64 	%rd307, [_ZZN3cub18CUB_300001_SM_10006detail6reduce18DeviceReduceKernelINS2_10policy_hubImy11mul_functorImEE10Policy1000EN6thrust24THRUST_300001_SM_1000_NS6detail15normal_iteratorINSA_10device_ptrIjEEEEyS6_m11inc_functorIjEEEvT0_PT3_T1_NS0_13GridEvenShareISL_EET2_T4_E12temp_storage+64];
	selp.b64 	%rd308, %rd307, 1, %p48;
	mul.lo.s64 	%rd366, %rd306, %rd308;
	bra.uni 	$L__BB29_46;
$L__BB29_25:
	cvt.u32.u64 	%r52, %rd4;
	mov.u32 	%r27, %tid.x;
	add.s32 	%r53, %r27, %r52;
	mul.wide.u32 	%rd64, %r53, 4;
	add.s64 	%rd65, %rd2, %rd64;
	ld.global.u32 	%r54, [%rd65];
	add.s32 	%r55, %r54, 1;
	ld.global.u32 	%r56, [%rd65+1024];
	add.s32 	%r57, %r56, 1;
	ld.global.u32 	%r58, [%rd65+2048];
	add.s32 	%r59, %r58, 1;
	cvt.u64.u32 	%rd66, %r59;
	ld.global.u32 	%r60, [%rd65+3072];
	add.s32 	%r61, %r60, 1;
	cvt.u64.u32 	%rd67, %r61;
	ld.global.u32 	%r62, [%rd65+4096];
	add.s32 	%r63, %r62, 1;
	cvt.u64.u32 	%rd68, %r63;
	ld.global.u32 	%r64, [%rd65+5120];
	add.s32 	%r65, %r64, 1;
	cvt.u64.u32 	%rd69, %r65;
	ld.global.u32 	%r66, [%rd65+6144];
	add.s32 	%r67, %r66, 1;
	cvt.u64.u32 	%rd70, %r67;
	ld.global.u32 	%r68, [%rd65+7168];
	add.s32 	%r69, %r68, 1;
	cvt.u64.u32 	%rd71, %r69;
	mul.wide.u32 	%rd72, %r57, %r55;
	mul.lo.s64 	%rd73, %rd72, %rd66;
	mul.lo.s64 	%rd74, %rd73, %rd67;
	mul.lo.s64 	%rd75, %rd74, %rd68;
	mul.lo.s64 	%rd76, %rd75, %rd69;
	mul.lo.s64 	%rd77, %rd76, %rd70;
	mul.lo.s64 	%rd365, %rd77, %rd71;
	setp.lt.u64 	%p2, %rd5, %rd3;
	@%p2 bra 	$L__BB29_42;
	cvt.u32.u64 	%r71, %rd3;
	cvt.u64.u32 	%rd78, %r27;
	add.s64 	%rd352, %rd4, %rd3;
	cvt.u32.u64 	%r28, %rd1;
	not.b32 	%r73, %r27;
	add.s32 	%r74, %r73, %r28;
	sub.s32 	%r75, %r74, %r71;
	sub.s32 	%r423, %r75, %r52;
	add.s64 	%rd79, %rd352, %rd78;
	shl.b64 	%rd80, %rd79, 2;
	add.s64 	%rd81, %rd80, %rd2;
	add.s64 	%rd351, %rd81, 8192;
	mov.b32 	%r424, 0;
	mov.u64 	%rd354, %rd4;
$L__BB29_27:
	cvt.s64.s32 	%rd36, %r50;
	add.s64 	%rd354, %rd354, %rd36;
	add.s64 	%rd82, %rd1, -2048;
	setp.gt.u64 	%p3, %rd354, %rd82;
	@%p3 bra 	$L__BB29_29;
	shl.b32 	%r77, %r1, 11;
	cvt.s64.s32 	%rd83, %r77;
	cvt.u64.u32 	%rd84, %r27;
	add.s64 	%rd85, %rd354, %rd84;
	shl.b64 	%rd86, %rd85, 2;
	add.s64 	%rd87, %rd2, %rd86;
	ld.global.u32 	%r78, [%rd87];
	add.s32 	%r79, %r78, 1;
	cvt.u64.u32 	%rd88, %r79;
	ld.global.u32 	%r80, [%rd87+1024];
	add.s32 	%r81, %r80, 1;
	cvt.u64.u32 	%rd89, %r81;
	ld.global.u32 	%r82, [%rd87+2048];
	add.s32 	%r83, %r82, 1;
	cvt.u64.u32 	%rd90, %r83;
	ld.global.u32 	%r84, [%rd87+3072];
	add.s32 	%r85, %r84, 1;
	cvt.u64.u32 	%rd91, %r85;
	ld.global.u32 	%r86, [%rd87+4096];
	add.s32 	%r87, %r86, 1;
	cvt.u64.u32 	%rd92, %r87;
	ld.global.u32 	%r88, [%rd87+5120];
	add.s32 	%r89, %r88, 1;
	cvt.u64.u32 	%rd93, %r89;
	ld.global.u32 	%r90, [%rd87+6144];
	add.s32 	%r91, %r90, 1;
	cvt.u64.u32 	%rd94, %r91;
	ld.global.u32 	%r92, [%rd87+7168];
	add.s32 	%r93, %r92, 1;
	cvt.u64.u32 	%rd95, %r93;
	mul.lo.s64 	%rd96, %rd365, %rd88;
	mul.lo.s64 	%rd97, %rd96, %rd89;
	mul.lo.s64 	%rd98, %rd97, %rd90;
	mul.lo.s64 	%rd99, %rd98, %rd91;
	mul.lo.s64 	%rd100, %rd99, %rd92;
	mul.lo.s64 	%rd101, %rd100, %rd93;
	mul.lo.s64 	%rd102, %rd101, %rd94;
	mul.lo.s64 	%rd365, %rd102, %rd95;
	sub.s64 	%rd103, %rd1, %rd354;
	setp.lt.u64 	%p4, %rd103, %rd83;
	add.s32 	%r424, %r424, 1;
	add.s64 	%rd352, %rd352, %rd83;
	sub.s32 	%r423, %r423, %r77;
	mul.wide.s32 	%rd104, %r77, 4;
	add.s64 	%rd351, %rd351, %rd104;
	@%p4 bra 	$L__BB29_42;
	bra.uni 	$L__BB29_27;
$L__BB29_29:
	setp.le.u64 	%p5, %rd1, %rd354;
	cvt.u32.u64 	%r94, %rd354;
	cvt.u32.u64 	%r95, %rd1;
	sub.s32 	%r96, %r95, %r94;
	setp.ge.s32 	%p6, %r27, %r96;
	or.pred  	%p7, %p5, %p6;
	@%p7 bra 	$L__BB29_42;
	cvt.u32.u64 	%r98, %rd36;
	cvt.u32.u64 	%r99, %rd4;
	not.b32 	%r100, %r27;
	add.s32 	%r101, %r100, %r28;
	add.s32 	%r102, %r98, %r99;
	sub.s32 	%r103, %r101, %r102;
	mul.lo.s32 	%r104, %r1, %r424;
	shl.b32 	%r105, %r104, 11;
	sub.s32 	%r106, %r103, %r105;
	shr.u32 	%r107, %r106, 8;
	add.s32 	%r34, %r107, 1;
	and.b32  	%r35, %r34, 15;
	setp.lt.u32 	%p8, %r106, 3840;
	mov.u32 	%r427, %r27;
	@%p8 bra 	$L__BB29_33;
	shr.u32 	%r108, %r423, 8;
	add.s32 	%r109, %r108, 1;
	and.b32  	%r110, %r109, 33554416;
	neg.s32 	%r425, %r110;
	mov.u32 	%r427, %r27;
$L__BB29_32:
	.pragma "nounroll";
	ld.global.u32 	%r111, [%rd351+-8192];
	add.s32 	%r112, %r111, 1;
	cvt.u64.u32 	%rd106, %r112;
	mul.lo.s64 	%rd107, %rd365, %rd106;
	ld.global.u32 	%r113, [%rd351+-7168];
	add.s32 	%r114, %r113, 1;
	cvt.u64.u32 	%rd108, %r114;
	mul.lo.s64 	%rd109, %rd107, %rd108;
	ld.global.u32 	%r115, [%rd351+-6144];
	add.s32 	%r116, %r115, 1;
	cvt.u64.u32 	%rd110, %r116;
	mul.lo.s64 	%rd111, %rd109, %rd110;
	ld.global.u32 	%r117, [%rd351+-5120];
	add.s32 	%r118, %r117, 1;
	cvt.u64.u32 	%rd112, %r118;
	mul.lo.s64 	%rd113, %rd111, %rd112;
	ld.global.u32 	%r119, [%rd351+-4096];
	add.s32 	%r120, %r119, 1;
	cvt.u64.u32 	%rd114, %r120;
	mul.lo.s64 	%rd115, %rd113, %rd114;
	ld.global.u32 	%r121, [%rd351+-3072];
	add.s32 	%r122, %r121, 1;
	cvt.u64.u32 	%rd116, %r122;
	mul.lo.s64 	%rd117, %rd115, %rd116;
	ld.global.u32 	%r123, [%rd351+-2048];
	add.s32 	%r124, %r123, 1;
	cvt.u64.u32 	%rd118, %r124;
	mul.lo.s64 	%rd119, %rd117, %rd118;
	ld.global.u32 	%r125, [%rd351+-1024];
	add.s32 	%r126, %r125, 1;
	cvt.u64.u32 	%rd120, %r126;
	mul.lo.s64 	%rd121, %rd119, %rd120;
	ld.global.u32 	%r127, [%rd351];
	add.s32 	%r128, %r127, 1;
	cvt.u64.u32 	%rd122, %r128;
	mul.lo.s64 	%rd123, %rd121, %rd122;
	ld.global.u32 	%r129, [%rd351+1024];
	add.s32 	%r130, %r129, 1;
	cvt.u64.u32 	%rd124, %r130;
	mul.lo.s64 	%rd125, %rd123, %rd124;
	ld.global.u32 	%r131, [%rd351+2048];
	add.s32 	%r132, %r131, 1;
	cvt.u64.u32 	%rd126, %r132;
	mul.lo.s64 	%rd127, %rd125, %rd126;
	ld.global.u32 	%r133, [%rd351+3072];
	add.s32 	%r134, %r133, 1;
	cvt.u64.u32 	%rd128, %r134;
	mul.lo.s64 	%rd129, %rd127, %rd128;
	ld.global.u32 	%r135, [%rd351+4096];
	add.s32 	%r136, %r135, 1;
	cvt.u64.u32 	%rd130, %r136;
	mul.lo.s64 	%rd131, %rd129, %rd130;
	ld.global.u32 	%r137, [%rd351+5120];
	add.s32 	%r138, %r137, 1;
	cvt.u64.u32 	%rd132, %r138;
	mul.lo.s64 	%rd133, %rd131, %rd132;
	ld.global.u32 	%r139, [%rd351+6144];
	add.s32 	%r140, %r139, 1;
	cvt.u64.u32 	%rd134, %r140;
	mul.lo.s64 	%rd135, %rd133, %rd134;
	ld.global.u32 	%r141, [%rd351+7168];
	add.s32 	%r142, %r141, 1;
	cvt.u64.u32 	%rd136, %r142;
	mul.lo.s64 	%rd365, %rd135, %rd136;
	add.s32 	%r427, %r427, 4096;
	add.s32 	%r425, %r425, 16;
	add.s64 	%rd351, %rd351, 16384;
	setp.ne.s32 	%p9, %r425, 0;
	@%p9 bra 	$L__BB29_32;
$L__BB29_33:
	setp.eq.s32 	%p10, %r35, 0;
	@%p10 bra 	$L__BB29_42;
	and.b32  	%r42, %r34, 7;
	setp.lt.u32 	%p11, %r35, 8;
	@%p11 bra 	$L__BB29_36;
	cvt.u64.u32 	%rd138, %r427;
	add.s64 	%rd139, %rd354, %rd138;
	shl.b64 	%rd140, %rd139, 2;
	add.s64 	%rd141, %rd2, %rd140;
	ld.global.u32 	%r143, [%rd141];
	add.s32 	%r144, %r143, 1;
	cvt.u64.u32 	%rd142, %r144;
	mul.lo.s64 	%rd143, %rd365, %rd142;
	ld.global.u32 	%r145, [%rd141+1024];
	add.s32 	%r146, %r145, 1;
	cvt.u64.u32 	%rd144, %r146;
	mul.lo.s64 	%rd145, %rd143, %rd144;
	ld.global.u32 	%r147, [%rd141+2048];
	add.s32 	%r148, %r147, 1;
	cvt.u64.u32 	%rd146, %r148;
	mul.lo.s64 	%rd147, %rd145, %rd146;
	ld.global.u32 	%r149, [%rd141+3072];
	add.s32 	%r150, %r149, 1;
	cvt.u64.u32 	%rd148, %r150;
	mul.lo.s64 	%rd149, %rd147, %rd148;
	ld.global.u32 	%r151, [%rd141+4096];
	add.s32 	%r152, %r151, 1;
	cvt.u64.u32 	%rd150, %r152;
	mul.lo.s64 	%rd151, %rd149, %rd150;
	ld.global.u32 	%r153, [%rd141+5120];
	add.s32 	%r154, %r153, 1;
	cvt.u64.u32 	%rd152, %r154;
	mul.lo.s64 	%rd153, %rd151, %rd152;
	ld.global.u32 	%r155, [%rd141+6144];
	add.s32 	%r156, %r155, 1;
	cvt.u64.u32 	%rd154, %r156;
	mul.lo.s64 	%rd155, %rd153, %rd154;
	ld.global.u32 	%r157, [%rd141+7168];
	add.s32 	%r158, %r157, 1;
	cvt.u64.u32 	%rd156, %r158;
	mul.lo.s64 	%rd365, %rd155, %rd156;
	add.s32 	%r427, %r427, 2048;
$L__BB29_36:
	setp.eq.s32 	%p12, %r42, 0;
	@%p12 bra 	$L__BB29_42;
	setp.lt.u32 	%p13, %r42, 4;
	@%p13 bra 	$L__BB29_39;
	cvt.u64.u32 	%rd158, %r427;
	add.s64 	%rd159, %rd354, %rd158;
	shl.b64 	%rd160, %rd159, 2;
	add.s64 	%rd161, %rd2, %rd160;
	ld.global.u32 	%r159, [%rd161];
	add.s32 	%r160, %r159, 1;
	cvt.u64.u32 	%rd162, %r160;
	mul.lo.s64 	%rd163, %rd365, %rd162;
	ld.global.u32 	%r161, [%rd161+1024];
	add.s32 	%r162, %r161, 1;
	cvt.u64.u32 	%rd164, %r162;
	mul.lo.s64 	%rd165, %rd163, %rd164;
	ld.global.u32 	%r163, [%rd161+2048];
	add.s32 	%r164, %r163, 1;
	cvt.u64.u32 	%rd166, %r164;
	mul.lo.s64 	%rd167, %rd165, %rd166;
	ld.global.u32 	%r165, [%rd161+3072];
	add.s32 	%r166, %r165, 1;
	cvt.u64.u32 	%rd168, %r166;
	mul.lo.s64 	%rd365, %rd167, %rd168;
	add.s32 	%r427, %r427, 1024;
$L__BB29_39:
	and.b32  	%r167, %r34, 3;
	setp.eq.s32 	%p14, %r167, 0;
	@%p14 bra 	$L__BB29_42;
	cvt.u64.u32 	%rd169, %r427;
	add.s64 	%rd170, %rd169, %rd352;
	shl.b64 	%rd171, %rd170, 2;
	add.s64 	%rd363, %rd2, %rd171;
	cvt.u16.u32 	%rs1, %r423;
	shr.u16 	%rs2, %rs1, 8;
	add.s16 	%rs3, %rs2, 1;
	cvt.u32.u16 	%r168, %rs3;
	and.b32  	%r169, %r168, 3;
	neg.s32 	%r430, %r169;
$L__BB29_41:
	.pragma "nounroll";
	ld.global.u32 	%r170, [%rd363];
	add.s32 	%r171, %r170, 1;
	cvt.u64.u32 	%rd172, %r171;
	mul.lo.s64 	%rd365, %rd365, %rd172;
	add.s64 	%rd363, %rd363, 1024;
	add.s32 	%r430, %r430, 1;
	setp.ne.s32 	%p15, %r430, 0;
	@%p15 bra 	$L__BB29_41;
$L__BB29_42:
	// begin inline asm
	mov.u32 %r172, %laneid;
	// end inline asm
	mov.b64 	{%r174, %r179}, %rd365;
	mov.b32 	%r180, 1;
	mov.b32 	%r221, 31;
	mov.b32 	%r222, -1;
	// begin inline asm
	shfl.sync.down.b32 %r173, %r174, %r180, %r221, %r222;
	// end inline asm
	// begin inline asm
	shfl.sync.down.b32 %r178, %r179, %r180, %r221, %r222;
	// end inline asm
	mov.b64 	%rd173, {%r173, %r178};
	setp.gt.s32 	%p16, %r172, 30;
	selp.b64 	%rd174, 1, %rd173, %p16;
	mul.lo.s64 	%rd175, %rd174, %rd365;
	mov.b64 	{%r184, %r189}, %rd175;
	mov.b32 	%r190, 2;
	// begin inline asm
	shfl.sync.down.b32 %r183, %r184, %r190, %r221, %r222;
	// end inline asm
	// begin inline asm
	shfl.sync.down.b32 %r188, %r189, %r190, %r221, %r222;
	// end inline asm
	mov.b64 	%rd176, {%r183, %r188};
	setp.gt.s32 	%p17, %r172, 29;
	selp.b64 	%rd177, 1, %rd176, %p17;
	mul.lo.s64 	%rd178, %rd177, %rd175;
	mov.b64 	{%r194, %r199}, %rd178;
	mov.b32 	%r200, 4;
	// begin inline asm
	shfl.sync.down.b32 %r193, %r194, %r200, %r221, %r222;
	// end inline asm
	// begin inline asm
	shfl.sync.down.b32 %r198, %r199, %r200, %r221, %r222;
	// end inline asm
	mov.b64 	%rd179, {%r193, %r198};
	setp.gt.s32 	%p18, %r172, 27;
	selp.b64 	%rd180, 1, %rd179, %p18;
	mul.lo.s64 	%rd181, %rd180, %rd178;
	mov.b64 	{%r204, %r209}, %rd181;
	mov.b32 	%r210, 8;
	// begin inline asm
	shfl.sync.down.b32 %r203, %r204, %r210, %r221, %r222;
	// end inline asm
	// begin inline asm
	shfl.sync.down.b32 %r208, %r209, %r210, %r221, %r222;
	// end inline asm
	mov.b64 	%rd182, {%r203, %r208};
	setp.gt.s32 	%p19, %r172, 23;
	selp.b64 	%rd183, 1, %rd182, %p19;
	mul.lo.s64 	%rd184, %rd183, %rd181;
	mov.b64 	{%r214, %r219}, %rd184;
	mov.b32 	%r220, 16;
	// begin inline asm
	shfl.sync.down.b32 %r213, %r214, %r220, %r221, %r222;
	// end inline asm
	// begin inline asm
	shfl.sync.down.b32 %r218, %r219, %r220, %r221, %r222;
	// end inline asm
	mov.b64 	%rd185, {%r213, %r218};
	setp.gt.s32 	%p20, %r172, 15;
	selp.b64 	%rd186, 1, %rd185, %p20;
	mul.lo.s64 	%rd366, %rd186, %rd184;
	setp.ne.s32 	%p21, %r172, 0;
	@%p21 bra 	$L__BB29_44;
	shr.u32 	%r223, %r27, 2;
	and.b32  	%r224, %r223, 248;
	mov.u32 	%r225, _ZZN3cub18CUB_300001_SM_10006detail6reduce18DeviceReduceKernelINS2_10policy_hubImy11mul_functorImEE10Policy1000EN6thrust24THRUST_300001_SM_1000_NS6detail15normal_iteratorINSA_10device_ptrIjEEEEyS6_m11inc_functorIjEEEvT0_PT3_T1_NS0_13GridEvenShareISL_EET2_T4_E12temp_storage;
	add.s32 	%r226, %r225, %r224;
	st.shared.u64 	[%r226+8], %rd366;
$L__BB29_44:
	bar.sync 	0;
	setp.ne.s32 	%p22, %r27, 0;
	@%p22 bra 	$L__BB29_46;
	ld.shared.u64 	%rd187, [_ZZN3cub18CUB_300001_SM_10006detail6reduce18DeviceReduceKernelINS2_10policy_hubImy11mul_functorImEE10Policy1000EN6thrust24THRUST_300001_SM_1000_NS6detail15normal_iteratorINSA_10device_ptrIjEEEEyS6_m11inc_functorIjEEEvT0_PT3_T1_NS0_13GridEvenShareISL_EET2_T4_E12temp_storage+16];
	mul.lo.s64 	%rd188, %rd187, %rd366;
	ld.shared.u64 	%rd189, [_ZZN3cub18CUB_300001_SM_10006detail6reduce18DeviceReduceKernelINS2_10policy_hubImy11mul_functorImEE10Policy1000EN6thrust24THRUST_300001_SM_1000_NS6detail15normal_iteratorINSA_10device_ptrIjEEEEyS6_m11inc_functorIjEEEvT0_PT3_T1_NS0_13GridEvenShareISL_EET2_T4_E12temp_storage+24];
	mul.lo.s64 	%rd190, %rd188, %rd189;
	ld.shared.u64 	%rd191, [_ZZN3cub18CUB_300001_SM_10006detail6reduce18DeviceReduceKernelINS2_10policy_hubImy11mul_functorImEE10Policy1000EN6thrust24THRUST_300001_SM_1000_NS6detail15normal_iteratorINSA_10device_ptrIjEEEEyS6_m11inc_functorIjEEEvT0_PT3_T1_NS0_13GridEvenShareISL_EET2_T4_E12temp_storage+32];
	mul.lo.s64 	%rd192, %rd190, %rd191;
	ld.shared.u64 	%rd193, [_ZZN3cub18CUB_300001_SM_10006detail6reduce18DeviceReduceKernelINS2_10policy_hubImy11mul_functorImEE10Policy1000EN6thrust24THRUST_300001_SM_1000_NS6detail15normal_iteratorINSA_10device_ptrIjEEEEyS6_m11inc_functorIjEEEvT0_PT3_T1_NS0_13GridEvenShareISL_EET2_T4_E12temp_storage+40];
	mul.lo.s64 	%rd194, %rd192, %rd193;
	ld.shared.u64 	%rd195, [_ZZN3cub18CUB_300001_SM_10006detail6reduce18DeviceReduceKernelINS2_10policy_hubImy11mul_functorImEE10Policy1000EN6thrust24THRUST_300001_SM_1000_NS6detail15normal_iteratorINSA_10device_ptrIjEEEEyS6_m11inc_functorIjEEEvT0_PT3_T1_NS0_13GridEvenShareISL_EET2_T4_E12temp_storage+48];
	mul.lo.s64 	%rd196, %rd194, %rd195;
	ld.shared.u64 	%rd197, [_ZZN3cub18CUB_300001_SM_10006detail6reduce18DeviceReduceKernelINS2_10policy_hubImy11mul_functorImEE10Policy1000EN6thrust24THRUST_300001_SM_1000_NS6detail15normal_iteratorINSA_10device_ptrIjEEEEyS6_m11inc_functorIjEEEvT0_PT3_T1_NS0_13GridEvenShareISL_EET2_T4_E12temp_storage+56];
	mul.lo.s64 	%rd198, %rd196, %rd197;
	ld.shared.u64 	%rd199, [_ZZN3cub18CUB_300001_SM_10006detail6reduce18DeviceReduceKernelINS2_10policy_hubImy11mul_functorImEE10Policy1000EN6thrust24THRUST_300001_SM_1000_NS6detail15normal_iteratorINSA_10device_ptrIjEEEEyS6_m11inc_functorIjEEEvT0_PT3_T1_NS0_13GridEvenShareISL_EET2_T4_E12temp_storage+64];
	mul.lo.s64 	%rd366, %rd198, %rd199;
$L__BB29_46:
	mov.u32 	%r414, %tid.x;
	setp.ne.s32 	%p56, %r414, 0;
	@%p56 bra 	$L__BB29_48;
	ld.param.u64 	%rd339, [_ZN3cub18CUB_300001_SM_10006detail6reduce18DeviceReduceKernelINS2_10policy_hubImy11mul_functorImEE10Policy1000EN6thrust24THRUST_300001_SM_1000_NS6detail15normal_iteratorINSA_10device_ptrIjEEEEyS6_m11inc_functorIjEEEvT0_PT3_T1_NS0_13GridEvenShareISL_EET2_T4__param_1];
	cvta.to.global.u64 	%rd336, %rd339;
	mul.wide.u32 	%rd337, %r2, 8;
	add.s64 	%rd338, %rd336, %rd337;
	st.global.u64 	[%rd338], %rd366;
$L__BB29_48:
	ret;

}
	// .globl	_ZN3cub18CUB_300001_SM_10006detail6reduce28DeviceReduceSingleTileKernelINS2_10policy_hubImy11mul_functorImEE10Policy1000EPmS9_iS6_mmN4cuda3std3__410__identityEEEvT0_T1_T2_T3_T4_T6_
.visible .entry _ZN3cub18CUB_300001_SM_10006detail6reduce28DeviceReduceSingleTileKernelINS2_10policy_hubImy11mul_functorImEE10Policy1000EPmS9_iS6_mmN4cuda3std3__410__identityEEEvT0_T1_T2_T3_T4_T6_(
	.param .u64 .ptr .align 1 _ZN3cub18CUB_300001_SM_10006detail6reduce28DeviceReduceSingleTileKernelINS2_10policy_hubImy11mul_functorImEE10Policy1000EPmS9_iS6_mmN4cuda3std3__410__identityEEEvT0_T1_T2_T3_T4_T6__param_0,
	.param .u64 .ptr .align 1 _ZN3cub18CUB_300001_SM_10006detail6reduce28DeviceReduceSingleTileKernelINS2_10policy_hubImy11mul_functorImEE10Policy1000EPmS9_iS6_mmN4cuda3std3__410__identityEEEvT0_T1_T2_T3_T4_T6__param_1,
	.param .u32 _ZN3cub18CUB_300001_SM_10006detail6reduce28DeviceReduceSingleTileKernelINS2_10policy_hubImy11mul_functorImEE10Policy1000EPmS9_iS6_mmN4cuda3std3__410__identityEEEvT0_T1_T2_T3_T4_T6__param_2,
	.param .align 1 .b8 _ZN3cub18CUB_300001_SM_10006detail6reduce28DeviceReduceSingleTileKernelINS2_10policy_hubImy11mul_functorImEE10Policy1000EPmS9_iS6_mmN4cuda3std3__410__identityEEEvT0_T1_T2_T3_T4_T6__param_3[1],
	.param .u64 _ZN3cub18CUB_300001_SM_10006detail6reduce28DeviceReduceSingleTileKernelINS2_10policy_hubImy11mul_functorImEE10Policy1000EPmS9_iS6_mmN4cuda3std3__410__identityEEEvT0_T1_T2_T3_T4_T6__param_4,
	.param .align 1 .b8 _ZN3cub18CUB_300001_SM_10006detail6reduce28DeviceReduceSingleTileKernelINS2_10policy_hubImy11mul_functorImEE10Policy1000EPmS9_iS6_mmN4cuda3std3__410__identityEEEvT0_T1_T2_T3_T4_T6__param_5[1]
)
.maxntid 256
.minnctapersm 1
{
	.reg .pred 	%p<97>;
	.reg .b32 	%r<472>;
	.reg .b64 	%rd<448>;
	// demoted variable
	.shared .align 8 .b8 _ZZN3cub18CUB_300001_SM_10006detail6reduce28DeviceReduceSingleTileKernelINS2_10policy_hubImy11mul_functorImEE10Policy1000EPmS9_iS6_mmN4cuda3std3__410__identityEEEvT0_T1_T2_T3_T4_T6_E12temp_storage[80];
	ld.param.u64 	%rd68, [_ZN3cub18CUB_300001_SM_10006detail6reduce28DeviceReduceSingleTileKernelINS2_10policy_hubImy11mul_functorImEE10Policy1000EPmS9_iS6_mmN4cuda3std3__410__identityEEEvT0_T1_T2_T3_T4_T6__param_0];
	ld.param.u64 	%rd70, [_ZN3cub18CUB_300001_SM_10006detail6reduce28DeviceReduceSingleTileKernelINS2_10policy_hubImy11mul_functorImEE10Policy1000EPmS9_iS6_mmN4cuda3std3__410__identityEEEvT0_T1_T2_T3_T4_T6__param_1];
	ld.param.u32 	%r68, [_ZN3cub18CUB_300001_SM_10006detail6reduce28DeviceReduceSingleTileKernelINS2_10policy_hubImy11mul_functorImEE10Policy1000EPmS9_iS6_mmN4cuda3std3__410__identityEEEvT0_T1_T2_T3_T4_T6__param_2];
	ld.param.u64 	%rd69, [_ZN3cub18CUB_300001_SM_10006detail6reduce28DeviceReduceSingleTileKernelINS2_10policy_hubImy11mul_functorImEE10Policy1000EPmS9_iS6_mmN4cuda3std3__410__identityEEEvT0_T1_T2_T3_T4_T6__param_4];
	cvta.to.global.u64 	%rd1, %rd70;
	setp.ne.s32 	%p1, %r68, 0;
	@%p1 bra 	$L__BB30_3;
	mov.u32 	%r445, %tid.x;
	setp.ne.s32 	%p96, %r445, 0;
	@%p96 bra 	$L__BB30_74;
	st.global.u64 	[%rd1], %rd69;
	bra.uni 	$L__BB30_74;
$L__BB30_3:
	and.b64  	%rd71, %rd68, 31;
	setp.ne.s64 	%p2, %rd71, 0;
	@%p2 bra 	$L__BB30_38;
	setp.gt.s32 	%p49, %r68, 2047;
	@%p49 bra 	$L__BB30_22;
	mov.u32 	%r1, %tid.x;
	setp.ge.s32 	%p66, %r1, %r68;
	mov.b64 	%rd423, 0;
	mov.u32 	%r449, %r1;
	@%p66 bra 	$L__BB30_7;
	mul.wide.u32 	%rd338, %r1, 8;
	add.s64 	%rd337, %rd68, %rd338;
	// begin inline asm
	ld.global.nc.u64 %rd423, [%rd337];
	// end inline asm
	add.s32 	%r449, %r1, 256;
$L__BB30_7:
	setp.ge.s32 	%p67, %r449, %r68;
	@%p67 bra 	$L__BB30_13;
	not.b32 	%r321, %r449;
	add.s32 	%r4, %r68, %r321;
	and.b32  	%r322, %r4, 768;
	setp.eq.s32 	%p68, %r322, 768;
	@%p68 bra 	$L__BB30_11;
	mul.wide.u32 	%rd340, %r449, 8;
	add.s64 	%rd418, %rd68, %rd340;
	shr.u32 	%r323, %r4, 8;
	add.s32 	%r324, %r323, 1;
	and.b32  	%r325, %r324, 3;
	neg.s32 	%r447, %r325;
$L__BB30_10:
	.pragma "nounroll";
	// begin inline asm
	ld.global.nc.u64 %rd341, [%rd418];
	// end inline asm
	mul.lo.s64 	%rd423, %rd341, %rd423;
	add.s32 	%r449, %r449, 256;
	add.s64 	%rd418, %rd418, 2048;
	add.s32 	%r447, %r447, 1;
	setp.ne.s32 	%p69, %r447, 0;
	@%p69 bra 	$L__BB30_10;
$L__BB30_11:
	setp.lt.u32 	%p70, %r4, 768;
	@%p70 bra 	$L__BB30_13;
$L__BB30_12:
	mul.wide.s32 	%rd351, %r449, 8;
	add.s64 	%rd344, %rd68, %rd351;
	// begin inline asm
	ld.global.nc.u64 %rd343, [%rd344];
	// end inline asm
	mul.lo.s64 	%rd352, %rd343, %rd423;
	add.s64 	%rd346, %rd344, 2048;
	// begin inline asm
	ld.global.nc.u64 %rd345, [%rd346];
	// end inline asm
	mul.lo.s64 	%rd353, %rd345, %rd352;
	add.s64 	%rd348, %rd344, 4096;
	// begin inline asm
	ld.global.nc.u64 %rd347, [%rd348];
	// end inline asm
	mul.lo.s64 	%rd354, %rd347, %rd353;
	add.s64 	%rd350, %rd344, 6144;
	// begin inline asm
	ld.global.nc.u64 %rd349, [%rd350];
	// end inline asm
	mul.lo.s64 	%rd423, %rd349, %rd354;
	add.s32 	%r449, %r449, 1024;
	setp.lt.s32 	%p71, %r449, %r68;
	@%p71 bra 	$L__BB30_12;
$L__BB30_13:
	setp.lt.s32 	%p72, %r68, 256;
	@%p72 bra 	$L__BB30_18;
	// begin inline asm
	mov.u32 %r389, %laneid;
	// end inline asm
	mov.b64 	{%r391, %r396}, %rd423;
	mov.b32 	%r397, 1;
	mov.b32 	%r438, 31;
	mov.b32 	%r439, -1;
	// begin inline asm
	shfl.sync.down.b32 %r390, %r391, %r397, %r438, %r439;
	// end inline asm
	// begin inline asm
	shfl.sync.down.b32 %r395, %r396, %r397, %r438, %r439;
	// end inline asm
	mov.b64 	%rd389, {%r390, %r395};
	setp.gt.s32 	%p88, %r389, 30;
	selp.b64 	%rd390, 1, %rd389, %p88;
	mul.lo.s64 	%rd391, %rd390, %rd423;
	mov.b64 	{%r401, %r406}, %rd391;
	mov.b32 	%r407, 2;
	// begin inline asm
	shfl.sync.down.b32 %r400, %r401, %r407, %r438, %r439;
	// end inline asm
	// begin inline asm
	shfl.sync.down.b32 %r405, %r406, %r407, %r438, %r439;
	// end inline asm
	mov.b64 	%rd392, {%r400, %r405};
	setp.gt.s32 	%p89, %r389, 29;
	selp.b64 	%rd393, 1, %rd392, %p89;
	mul.lo.s64 	%rd394, %rd393, %rd391;
	mov.b64 	{%r411, %r416}, %rd394;
	mov.b32 	%r417, 4;
	// begin inline asm
	shfl.sync.down.b32 %r410, %r411, %r417, %r438, %r439;
	// end inline asm
	// begin inline asm
	shfl.sync.down.b32 %r415, %r416, %r417, %r438, %r439;
	// end inline asm
	mov.b64 	%rd395, {%r410, %r415};
	setp.gt.s32 	%p90, %r389, 27;
	selp.b64 	%rd396, 1, %rd395, %p90;
	mul.lo.s64 	%rd397, %rd396, %rd394;
	mov.b64 	{%r421, %r426}, %rd397;
	mov.b32 	%r427, 8;
	// begin inline asm
	shfl.sync.down.b32 %r420, %r421, %r427, %r438, %r439;
	// end inline asm
	// begin inline asm
	shfl.sync.down.b32 %r425, %r426, %r427, %r438, %r439;
	// end inline asm
	mov.b64 	%rd398, {%r420, %r425};
	setp.gt.s32 	%p91, %r389, 23;
	selp.b64 	%rd399, 1, %rd398, %p91;
	mul.lo.s64 	%rd400, %rd399, %rd397;
	mov.b64 	{%r431, %r436}, %rd400;
	mov.b32 	%r437, 16;
	// begin inline asm
	shfl.sync.down.b32 %r430, %r431, %r437, %r438, %r439;
	// end inline asm
	// begin inline asm
	shfl.sync.down.b32 %r435, %r436, %r437, %r438, %r439;
	// end inline asm
	mov.b64 	%rd401, {%r430, %r435};
	setp.gt.s32 	%p92, %r389, 15;
	selp.b64 	%rd402, 1, %rd401, %p92;
	mul.lo.s64 	%rd447, %rd402, %rd400;
	setp.ne.s32 	%p93, %r389, 0;
	@%p93 bra 	$L__BB30_16;
	shr.u32 	%r440, %r1, 2;
	and.b32  	%r441, %r440, 248;
	mov.u32 	%r442, _ZZN3cub18CUB_300001_SM_10006detail6reduce28DeviceReduceSingleTileKernelINS2_10policy_hubImy11mul_functorImEE10Policy1000EPmS9_iS6_mmN4cuda3std3__410__identityEEEvT0_T1_T2_T3_T4_T6_E12temp_storage;
	add.s32 	%r443, %r442, %r441;
	st.shared.u64 	[%r443+8], %rd447;
$L__BB30_16:
	bar.sync 	0;
	setp.ne.s32 	%p94, %r1, 0;
	@%p94 bra 	$L__BB30_72;
	ld.shared.u64 	%rd403, [_ZZN3cub18CUB_300001_SM_10006detail6reduce28DeviceReduceSingleTileKernelINS2_10policy_hubImy11mul_functorImEE10Policy1000EPmS9_iS6_mmN4cuda3std3__410__identityEEEvT0_T1_T2_T3_T4_T6_E12temp_storage+16];
	mul.lo.s64 	%rd404, %rd403, %rd447;
	ld.shared.u64 	%rd405, [_ZZN3cub18CUB_300001_SM_10006detail6reduce28DeviceReduceSingleTileKernelINS2_10policy_hubImy11mul_functorImEE10Policy1000EPmS9_iS6_mmN4cuda3std3__410__identityEEEvT0_T1_T2_T3_T4_T6_E12temp_storage+24];
	mul.lo.s64 	%rd406, %rd404, %rd405;
	ld.shared.u64 	%rd407, [_ZZN3cub18CUB_300001_SM_10006detail6reduce28DeviceReduceSingleTileKernelINS2_10policy_hubImy11mul_functorImEE10Policy1000EPmS9_iS6_mmN4cuda3std3__410__identityEEEvT0_T1_T2_T3_T4_T6_E12temp_storage+32];
	mul.lo.s64 	%rd408, %rd406, %rd407;
	ld.shared.u64 	%rd409, [_ZZN3cub18CUB_300001_SM_10006detail6reduce28DeviceReduceSingleTileKernelINS2_10policy_hubImy11mul_functorImEE10Policy1000EPmS9_iS6_mmN4cuda3std3__410__identityEEEvT0_T1_T2_T3_T4_T6_E12temp_storage+40];
	mul.lo.s64 	%rd410, %rd408, %rd409;
	ld.shared.u64 	%rd411, [_ZZN3cub18CUB_300001_SM_10006detail6reduce28DeviceReduceSingleTileKernelINS2_10policy_hubImy11mul_functorImEE10Policy1000EPmS9_iS6_mmN4cuda3std3__410__identityEEEvT0_T1_T2_T3_T4_T6_E12temp_storage+48];
	mul.lo.s64 	%rd412, %rd410, %rd411;
	ld.shared.u64 	%rd413, [_ZZN3cub18CUB_300001_SM_10006detail6reduce28DeviceReduceSingleTileKernelINS2_10policy_hubImy11mul_functorImEE10Policy1000EPmS9_iS6_mmN4cuda3std3__410__identityEEEvT0_T1_T2_T3_T4_T6_E12temp_storage+56];
	mul.lo.s64 	%rd414, %rd412, %rd413;
	ld.shared.u64 	%rd415, [_ZZN3cub18CUB_300001_SM_10006detail6reduce28DeviceReduceSingleTileKernelINS2_10policy_hubImy11mul_functorImEE10Policy1000EPmS9_iS6_mmN4cuda3std3__410__identityEEEvT0_T1_T2_T3_T4_T6_E12temp_storage+64];
	mul.lo.s64 	%rd447, %rd414, %rd415;
	bra.uni 	$L__BB30_72;
$L__BB30_18:
	// begin inline asm
	mov.u32 %r326, %laneid;
	// end inline asm
	and.b32  	%r377, %r1, 992;
	add.s32 	%r378, %r377, 32;
	setp.gt.s32 	%p73, %r378, %r68;
	not.b32 	%r379, %r377;
	add.s32 	%r380, %r68, %r379;
	selp.b32 	%r375, %r380, 31, %p73;
	mov.b64 	{%r328, %r333}, %rd423;
	mov.b32 	%r334, 1;
	mov.b32 	%r376, -1;
	// begin inline asm
	shfl.sync.down.b32 %r327, %r328, %r334, %r375, %r376;
	// end inline asm
	// begin inline asm
	shfl.sync.down.b32 %r332, %r333, %r334, %r375, %r376;
	// end inline asm
	mov.b64 	%rd355, {%r327, %r332};
	setp.lt.s32 	%p74, %r326, %r375;
	selp.b64 	%rd356, %rd355, 1, %p74;
	mul.lo.s64 	%rd357, %rd356, %rd423;
	mov.b64 	{%r338, %r343}, %rd357;
	mov.b32 	%r344, 2;
	// begin inline asm
	shfl.sync.down.b32 %r337, %r338, %r344, %r375, %r376;
	// end inline asm
	// begin inline asm
	shfl.sync.down.b32 %r342, %r343, %r344, %r375, %r376;
	// end inline asm
	mov.b64 	%rd358, {%r337, %r342};
	add.s32 	%r381, %r326, 2;
	setp.gt.s32 	%p75, %r381, %r375;
	selp.b64 	%rd359, 1, %rd358, %p75;
	mul.lo.s64 	%rd360, %rd359, %rd357;
	mov.b64 	{%r348, %r353}, %rd360;
	mov.b32 	%r354, 4;
	// begin inline asm
	shfl.sync.down.b32 %r347, %r348, %r354, %r375, %r376;
	// end inline asm
	// begin inline asm
	shfl.sync.down.b32 %r352, %r353, %r354, %r375, %r376;
	// end inline asm
	mov.b64 	%rd361, {%r347, %r352};
	add.s32 	%r382, %r326, 4;
	setp.gt.s32 	%p76, %r382, %r375;
	selp.b64 	%rd362, 1, %rd361, %p76;
	mul.lo.s64 	%rd363, %rd362, %rd360;
	mov.b64 	{%r358, %r363}, %rd363;
	mov.b32 	%r364, 8;
	// begin inline asm
	shfl.sync.down.b32 %r357, %r358, %r364, %r375, %r376;
	// end inline asm
	// begin inline asm
	shfl.sync.down.b32 %r362, %r363, %r364, %r375, %r376;
	// end inline asm
	mov.b64 	%rd364, {%r357, %r362};
	add.s32 	%r383, %r326, 8;
	setp.gt.s32 	%p77, %r383, %r375;
	selp.b64 	%rd365, 1, %rd364, %p77;
	mul.lo.s64 	%rd366, %rd365, %rd363;
	mov.b64 	{%r368, %r373}, %rd366;
	mov.b32 	%r374, 16;
	// begin inline asm
	shfl.sync.down.b32 %r367, %r368, %r374, %r375, %r376;
	// end inline asm
	// begin inline asm
	shfl.sync.down.b32 %r372, %r373, %r374, %r375, %r376;
	// end inline asm
	mov.b64 	%rd367, {%r367, %r372};
	add.s32 	%r384, %r326, 16;
	setp.gt.s32 	%p78, %r384, %r375;
	selp.b64 	%rd368, 1, %rd367, %p78;
	mul.lo.s64 	%rd447, %rd368, %rd366;
	setp.ne.s32 	%p79, %r326, 0;
	@%p79 bra 	$L__BB30_20;
	shr.u32 	%r385, %r1, 2;
	and.b32  	%r386, %r385, 248;
	mov.u32 	%r387, _ZZN3cub18CUB_300001_SM_10006detail6reduce28DeviceReduceSingleTileKernelINS2_10policy_hubImy11mul_functorImEE10Policy1000EPmS9_iS6_mmN4cuda3std3__410__identityEEEvT0_T1_T2_T3_T4_T6_E12temp_storage;
	add.s32 	%r388, %r387, %r386;
	st.shared.u64 	[%r388+8], %rd447;
$L__BB30_20:
	bar.sync 	0;
	setp.ne.s32 	%p80, %r1, 0;
	@%p80 bra 	$L__BB30_72;
	setp.gt.s32 	%p81, %r68, 32;
	ld.shared.u64 	%rd369, [_ZZN3cub18CUB_300001_SM_10006detail6reduce28DeviceReduceSingleTileKernelINS2_10policy_hubImy11mul_functorImEE10Policy1000EPmS9_iS6_mmN4cuda3std3__410__identityEEEvT0_T1_T2_T3_T4_T6_E12temp_storage+16];
	selp.b64 	%rd370, %rd369, 1, %p81;
	mul.lo.s64 	%rd371, %rd370, %rd447;
	setp.gt.s32 	%p82, %r68, 64;
	ld.shared.u64 	%rd372, [_ZZN3cub18CUB_300001_SM_10006detail6reduce28DeviceReduceSingleTileKernelINS2_10policy_hubImy11mul_functorImEE10Policy1000EPmS9_iS6_mmN4cuda3std3__410__identityEEEvT0_T1_T2_T3_T4_T6_E12temp_storage+24];
	selp.b64 	%rd373, %rd372, 1, %p82;
	mul.lo.s64 	%rd374, %rd371, %rd373;
	setp.gt.s32 	%p83, %r68, 96;
	ld.shared.u64 	%rd375, [_ZZN3cub18CUB_300001_SM_10006detail6reduce28DeviceReduceSingleTileKernelINS2_10policy_hubImy11mul_functorImEE10Policy1000EPmS9_iS6_mmN4cuda3std3__410__identityEEEvT0_T1_T2_T3_T4_T6_E12temp_storage+32];
	selp.b64 	%rd376, %rd375, 1, %p83;
	mul.lo.s64 	%rd377, %rd374, %rd376;
	setp.gt.s32 	%p84, %r68, 128;
	ld.shared.u64 	%rd378, [_ZZN3cub18CUB_300001_SM_10006detail6reduce28DeviceReduceSingleTileKernelINS2_10policy_hubImy11mul_functorImEE10Policy1000EPmS9_iS6_mmN4cuda3std3__410__identityEEEvT0_T1_T2_T3_T4_T6_E12temp_storage+40];
	selp.b64 	%rd379, %rd378, 1, %p84;
	mul.lo.s64 	%rd380, %rd377, %rd379;
	setp.gt.s32 	%p85, %r68, 160;
	ld.shared.u64 	%rd381, [_ZZN3cub18CUB_300001_SM_10006detail6reduce28DeviceReduceSingleTileKernelINS2_10policy_hubImy11mul_functorImEE10Policy1000EPmS9_iS6_mmN4cuda3std3__410__identityEEEvT0_T1_T2_T3_T4_T6_E12temp_storage+48];
	selp.b64 	%rd382, %rd381, 1, %p85;
	mul.lo.s64 	%rd383, %rd380, %rd382;
	setp.gt.s32 	%p86, %r68, 192;
	ld.shared.u64 	%rd384, [_ZZN3cub18CUB_300001_SM_10006detail6reduce28DeviceReduceSingleTileKernelINS2_10policy_hubImy11mul_functorImEE10Policy1000EPmS9_iS6_mmN4cuda3std3__410__identityEEEvT0_T1_T2_T3_T4_T6_E12temp_storage+56];
	selp.b64 	%rd385, %rd384, 1, %p86;
	mul.lo.s64 	%rd386, %rd383, %rd385;
	setp.gt.s32 	%p87, %r68, 224;
	ld.shared.u64 	%rd387, [_ZZN3cub18CUB_300001_SM_10006detail6reduce28DeviceReduceSingleTileKernelINS2_10policy_hubImy11mul_functorImEE10Policy1000EPmS9_iS6_mmN4cuda3std3__410__identityEEEvT0_T1_T2_T3_T4_T6_E12temp_storage+64];
	selp.b64 	%rd388, %rd387, 1, %p87;
	mul.lo.s64 	%rd447, %rd386, %rd388;
	bra.uni 	$L__BB30_72;
$L__BB30_22:
	mov.u32 	%r13, %tid.x;
	shl.b32 	%r14, %r13, 2;
	mul.wide.u32 	%rd260, %r14, 8;
	add.s64 	%rd250, %rd68, %rd260;
	// begin inline asm
	ld.global.nc.v2.u64 {%rd248, %rd249}, [%rd250];
	// end inline asm
	add.s64 	%rd253, %rd250, 16;
	// begin inline asm
	ld.global.nc.v2.u64 {%rd251, %rd252}, [%rd253];
	// end inline asm
	add.s64 	%rd256, %rd250, 8192;
	// begin inline asm
	ld.global.nc.v2.u64 {%rd254, %rd255}, [%rd256];
	// end inline asm
	add.s64 	%rd259, %rd250, 8208;
	// begin inline asm
	ld.global.nc.v2.u64 {%rd257, %rd258}, [%rd259];
	// end inline asm
	mul.lo.s64 	%rd261, %rd249, %rd248;
	mul.lo.s64 	%rd262, %rd251, %rd261;
	mul.lo.s64 	%rd263, %rd252, %rd262;
	mul.lo.s64 	%rd264, %rd254, %rd263;
	mul.lo.s64 	%rd265, %rd255, %rd264;
	mul.lo.s64 	%rd266, %rd257, %rd265;
	mul.lo.s64 	%rd431, %rd258, %rd266;
	setp.lt.u32 	%p50, %r68, 4096;
	mov.b32 	%r452, 2048;
	@%p50 bra 	$L__BB30_26;
	add.s32 	%r15, %r68, -2048;
	mov.b32 	%r452, 2048;
$L__BB30_24:
	add.s32 	%r258, %r452, %r14;
	mul.wide.u32 	%rd279, %r258, 8;
	add.s64 	%rd269, %rd68, %rd279;
	// begin inline asm
	ld.global.nc.v2.u64 {%rd267, %rd268}, [%rd269];
	// end inline asm
	add.s64 	%rd272, %rd269, 16;
	// begin inline asm
	ld.global.nc.v2.u64 {%rd270, %rd271}, [%rd272];
	// end inline asm
	add.s64 	%rd275, %rd269, 8192;
	// begin inline asm
	ld.global.nc.v2.u64 {%rd273, %rd274}, [%rd275];
	// end inline asm
	add.s64 	%rd278, %rd269, 8208;
	// begin inline asm
	ld.global.nc.v2.u64 {%rd276, %rd277}, [%rd278];
	// end inline asm
	mul.lo.s64 	%rd280, %rd267, %rd431;
	mul.lo.s64 	%rd281, %rd268, %rd280;
	mul.lo.s64 	%rd282, %rd270, %rd281;
	mul.lo.s64 	%rd283, %rd271, %rd282;
	mul.lo.s64 	%rd284, %rd273, %rd283;
	mul.lo.s64 	%rd285, %rd274, %rd284;
	mul.lo.s64 	%rd286, %rd276, %rd285;
	mul.lo.s64 	%rd431, %rd277, %rd286;
	sub.s32 	%r259, %r68, %r452;
	setp.lt.s32 	%p51, %r259, 2048;
	@%p51 bra 	$L__BB30_34;
	add.s32 	%r452, %r452, 2048;
	setp.le.s32 	%p52, %r452, %r15;
	@%p52 bra 	$L__BB30_24;
$L__BB30_26:
	setp.le.s32 	%p53, %r68, %r452;
	@%p53 bra 	$L__BB30_34;
	sub.s32 	%r19, %r68, %r452;
	setp.ge.s32 	%p54, %r13, %r19;
	@%p54 bra 	$L__BB30_34;
	not.b32 	%r260, %r13;
	add.s32 	%r261, %r68, %r260;
	sub.s32 	%r20, %r261, %r452;
	and.b32  	%r262, %r20, 768;
	setp.eq.s32 	%p55, %r262, 768;
	mov.u32 	%r456, %r13;
	@%p55 bra 	$L__BB30_31;
	add.s32 	%r454, %r13, %r452;
	shr.u32 	%r263, %r20, 8;
	add.s32 	%r264, %r263, 1;
	and.b32  	%r265, %r264, 3;
	neg.s32 	%r453, %r265;
	mov.u32 	%r456, %r13;
$L__BB30_30:
	.pragma "nounroll";
	mul.wide.u32 	%rd290, %r454, 8;
	add.s64 	%rd289, %rd68, %rd290;
	// begin inline asm
	ld.global.nc.u64 %rd288, [%rd289];
	// end inline asm
	mul.lo.s64 	%rd431, %rd288, %rd431;
	add.s32 	%r456, %r456, 256;
	add.s32 	%r454, %r454, 256;
	add.s32 	%r453, %r453, 1;
	setp.ne.s32 	%p56, %r453, 0;
	@%p56 bra 	$L__BB30_30;
$L__BB30_31:
	setp.lt.u32 	%p57, %r20, 768;
	@%p57 bra 	$L__BB30_34;
	cvt.u64.u32 	%rd291, %r456;
	cvt.u64.u32 	%rd292, %r452;
	add.s64 	%rd293, %rd291, %rd292;
	shl.b64 	%rd294, %rd293, 3;
	add.s64 	%rd295, %rd294, %rd68;
	add.s64 	%rd429, %rd295, 4096;
	add.s32 	%r457, %r456, %r452;
$L__BB30_33:
	mul.wide.u32 	%rd304, %r457, 8;
	add.s64 	%rd297, %rd68, %rd304;
	// begin inline asm
	ld.global.nc.u64 %rd296, [%rd297];
	// end inline asm
	mul.lo.s64 	%rd305, %rd296, %rd431;
	add.s64 	%rd299, %rd429, -2048;
	// begin inline asm
	ld.global.nc.u64 %rd298, [%rd299];
	// end inline asm
	mul.lo.s64 	%rd306, %rd298, %rd305;
	// begin inline asm
	ld.global.nc.u64 %rd300, [%rd429];
	// end inline asm
	mul.lo.s64 	%rd307, %rd300, %rd306;
	add.s64 	%rd303, %rd429, 2048;
	// begin inline asm
	ld.global.nc.u64 %rd302, [%rd303];
	// end inline asm
	mul.lo.s64 	%rd431, %rd302, %rd307;
	add.s32 	%r456, %r456, 1024;
	add.s64 	%rd429, %rd429, 8192;
	add.s32 	%r457, %r457, 1024;
	setp.lt.s32 	%p58, %r456, %r19;
	@%p58 bra 	$L__BB30_33;
$L__BB30_34:
	// begin inline asm
	mov.u32 %r266, %laneid;
	// end inline asm
	mov.b64 	{%r268, %r273}, %rd431;
	mov.b32 	%r274, 1;
	mov.b32 	%r315, 31;
	mov.b32 	%r316, -1;
	// begin inline asm
	shfl.sync.down.b32 %r267, %r268, %r274, %r315, %r316;
	// end inline asm
	// begin inline asm
	shfl.sync.down.b32 %r272, %r273, %r274, %r315, %r316;
	// end inline asm
	mov.b64 	%rd308, {%r267, %r272};
	setp.gt.s32 	%p59, %r266, 30;
	selp.b64 	%rd309, 1, %rd308, %p59;
	mul.lo.s64 	%rd310, %rd309, %rd431;
	mov.b64 	{%r278, %r283}, %rd310;
	mov.b32 	%r284, 2;
	// begin inline asm
	shfl.sync.down.b32 %r277, %r278, %r284, %r315, %r316;
	// end inline asm
	// begin inline asm
	shfl.sync.down.b32 %r282, %r283, %r284, %r315, %r316;
	// end inline asm
	mov.b64 	%rd311, {%r277, %r282};
	setp.gt.s32 	%p60, %r266, 29;
	selp.b64 	%rd312, 1, %rd311, %p60;
	mul.lo.s64 	%rd313, %rd312, %rd310;
	mov.b64 	{%r288, %r293}, %rd313;
	mov.b32 	%r294, 4;
	// begin inline asm
	shfl.sync.down.b32 %r287, %r288, %r294, %r315, %r316;
	// end inline asm
	// begin inline asm
	shfl.sync.down.b32 %r292, %r293, %r294, %r315, %r316;
	// end inline asm
	mov.b64 	%rd314, {%r287, %r292};
	setp.gt.s32 	%p61, %r266, 27;
	selp.b64 	%rd315, 1, %rd314, %p61;
	mul.lo.s64 	%rd316, %rd315, %rd313;
	mov.b64 	{%r298, %r303}, %rd316;
	mov.b32 	%r304, 8;
	// begin inline asm
	shfl.sync.down.b32 %r297, %r298, %r304, %r315, %r316;
	// end inline asm
	// begin inline asm
	shfl.sync.down.b32 %r302, %r303, %r304, %r315, %r316;
	// end inline asm
	mov.b64 	%rd317, {%r297, %r302};
	setp.gt.s32 	%p62, %r266, 23;
	selp.b64 	%rd318, 1, %rd317, %p62;
	mul.lo.s64 	%rd319, %rd318, %rd316;
	mov.b64 	{%r308, %r313}, %rd319;
	mov.b32 	%r314, 16;
	// begin inline asm
	shfl.sync.down.b32 %r307, %r308, %r314, %r315, %r316;
	// end inline asm
	// begin inline asm
	shfl.sync.down.b32 %r312, %r313, %r314, %r315, %r316;
	// end inline asm
	mov.b64 	%rd320, {%r307, %r312};
	setp.gt.s32 	%p63, %r266, 15;
	selp.b64 	%rd321, 1, %rd320, %p63;
	mul.lo.s64 	%rd447, %rd321, %rd319;
	setp.ne.s32 	%p64, %r266, 0;
	@%p64 bra 	$L__BB30_36;
	shr.u32 	%r317, %r13, 2;
	and.b32  	%r318, %r317, 248;
	mov.u32 	%r319, _ZZN3cub18CUB_300001_SM_10006detail6reduce28DeviceReduceSingleTileKernelINS2_10policy_hubImy11mul_functorImEE10Policy1000EPmS9_iS6_mmN4cuda3std3__410__identityEEEvT0_T1_T2_T3_T4_T6_E12temp_storage;
	add.s32 	%r320, %r319, %r318;
	st.shared.u64 	[%r320+8], %rd447;
$L__BB30_36:
	bar.sync 	0;
	setp.ne.s32 	%p65, %r13, 0;
	@%p65 bra 	$L__BB30_72;
	ld.shared.u64 	%rd322, [_ZZN3cub18CUB_300001_SM_10006detail6reduce28DeviceReduceSingleTileKernelINS2_10policy_hubImy11mul_functorImEE10Policy1000EPmS9_iS6_mmN4cuda3std3__410__identityEEEvT0_T1_T2_T3_T4_T6_E12temp_storage+16];
	mul.lo.s64 	%rd323, %rd322, %rd447;
	ld.shared.u64 	%rd324, [_ZZN3cub18CUB_300001_SM_10006detail6reduce28DeviceReduceSingleTileKernelINS2_10policy_hubImy11mul_functorImEE10Policy1000EPmS9_iS6_mmN4cuda3std3__410__identityEEEvT0_T1_T2_T3_T4_T6_E12temp_storage+24];
	mul.lo.s64 	%rd325, %rd323, %rd324;
	ld.shared.u64 	%rd326, [_ZZN3cub18CUB_300001_SM_10006detail6reduce28DeviceReduceSingleTileKernelINS2_10policy_hubImy11mul_functorImEE10Policy1000EPmS9_iS6_mmN4cuda3std3__410__identityEEEvT0_T1_T2_T3_T4_T6_E12temp_storage+32];
	mul.lo.s64 	%rd327, %rd325, %rd326;
	ld.shared.u64 	%rd328, [_ZZN3cub18CUB_300001_SM_10006detail6reduce28DeviceReduceSingleTileKernelINS2_10policy_hubImy11mul_functorImEE10Policy1000EPmS9_iS6_mmN4cuda3std3__410__identityEEEvT0_T1_T2_T3_T4_T6_E12temp_storage+40];
	mul.lo.s64 	%rd329, %rd327, %rd328;
	ld.shared.u64 	%rd330, [_ZZN3cub18CUB_300001_SM_10006detail6reduce28DeviceReduceSingleTileKernelINS2_10policy_hubImy11mul_functorImEE10Policy1000EPmS9_iS6_mmN4cuda3std3__410__identityEEEvT0_T1_T2_T3_T4_T6_E12temp_storage+48];
	mul.lo.s64 	%rd331, %rd329, %rd330;
	ld.shared.u64 	%rd332, [_ZZN3cub18CUB_300001_SM_10006detail6reduce28DeviceReduceSingleTileKernelINS2_10policy_hubImy11mul_functorImEE10Policy1000EPmS9_iS6_mmN4cuda3std3__410__identityEEEvT0_T1_T2_T3_T4_T6_E12temp_storage+56];
	mul.lo.s64 	%rd333, %rd331, %rd332;
	ld.shared.u64 	%rd334, [_ZZN3cub18CUB_300001_SM_10006detail6reduce28DeviceReduceSingleTileKernelINS2_10policy_hubImy11mul_functorImEE10Policy1000EPmS9_iS6_mmN4cuda3std3__410__identityEEEvT0_T1_T2_T3_T4_T6_E12temp_storage+64];
	mul.lo.s64 	%rd447, %rd333, %rd334;
	bra.uni 	$L__BB30_72;
$L__BB30_38:
	setp.gt.s32 	%p3, %r68, 2047;
	@%p3 bra 	$L__BB30_56;
	mov.u32 	%r35, %tid.x;
	setp.ge.s32 	%p20, %r35, %r68;
	mov.b64 	%rd438, 0;
	mov.u32 	%r462, %r35;
	@%p20 bra 	$L__BB30_41;
	mul.wide.u32 	%rd170, %r35, 8;
	add.s64 	%rd169, %rd68, %rd170;
	// begin inline asm
	ld.global.nc.u64 %rd438, [%rd169];
	// end inline asm
	add.s32 	%r462, %r35, 256;
$L__BB30_41:
	setp.ge.s32 	%p21, %r462, %r68;
	@%p21 bra 	$L__BB30_47;
	not.b32 	%r133, %r462;
	add.s32 	%r38, %r68, %r133;
	and.b32  	%r134, %r38, 768;
	setp.eq.s32 	%p22, %r134, 768;
	@%p22 bra 	$L__BB30_45;
	mul.wide.u32 	%rd172, %r462, 8;
	add.s64 	%rd433, %rd68, %rd172;
	shr.u32 	%r135, %r38, 8;
	add.s32 	%r136, %r135, 1;
	and.b32  	%r137, %r136, 3;
	neg.s32 	%r460, %r137;
$L__BB30_44:
	.pragma "nounroll";
	// begin inline asm
	ld.global.nc.u64 %rd173, [%rd433];
	// end inline asm
	mul.lo.s64 	%rd438, %rd173, %rd438;
	add.s32 	%r462, %r462, 256;
	add.s64 	%rd433, %rd433, 2048;
	add.s32 	%r460, %r460, 1;
	setp.ne.s32 	%p23, %r460, 0;
	@%p23 bra 	$L__BB30_44;
$L__BB30_45:
	setp.lt.u32 	%p24, %r38, 768;
	@%p24 bra 	$L__BB30_47;
$L__BB30_46:
	mul.wide.s32 	%rd183, %r462, 8;
	add.s64 	%rd176, %rd68, %rd183;
	// begin inline asm
	ld.global.nc.u64 %rd175, [%rd176];
	// end inline asm
	mul.lo.s64 	%rd184, %rd175, %rd438;
	add.s64 	%rd178, %rd176, 2048;
	// begin inline asm
	ld.global.nc.u64 %rd177, [%rd178];
	// end inline asm
	mul.lo.s64 	%rd185, %rd177, %rd184;
	add.s64 	%rd180, %rd176, 4096;
	// begin inline asm
	ld.global.nc.u64 %rd179, [%rd180];
	// end inline asm
	mul.lo.s64 	%rd186, %rd179, %rd185;
	add.s64 	%rd182, %rd176, 6144;
	// begin inline asm
	ld.global.nc.u64 %rd181, [%rd182];
	// end inline asm
	mul.lo.s64 	%rd438, %rd181, %rd186;
	add.s32 	%r462, %r462, 1024;
	setp.lt.s32 	%p25, %r462, %r68;
	@%p25 bra 	$L__BB30_46;
$L__BB30_47:
	setp.lt.s32 	%p26, %r68, 256;
	@%p26 bra 	$L__BB30_52;
	// begin inline asm
	mov.u32 %r201, %laneid;
	// end inline asm
	mov.b64 	{%r203, %r208}, %rd438;
	mov.b32 	%r209, 1;
	mov.b32 	%r250, 31;
	mov.b32 	%r251, -1;
	// begin inline asm
	shfl.sync.down.b32 %r202, %r203, %r209, %r250, %r251;
	// end inline asm
	// begin inline asm
	shfl.sync.down.b32 %r207, %r208, %r209, %r250, %r251;
	// end inline asm
	mov.b64 	%rd221, {%r202, %r207};
	setp.gt.s32 	%p42, %r201, 30;
	selp.b64 	%rd222, 1, %rd221, %p42;
	mul.lo.s64 	%rd223, %rd222, %rd438;
	mov.b64 	{%r213, %r218}, %rd223;
	mov.b32 	%r219, 2;
	// begin inline asm
	shfl.sync.down.b32 %r212, %r213, %r219, %r250, %r251;
	// end inline asm
	// begin inline asm
	shfl.sync.down.b32 %r217, %r218, %r219, %r250, %r251;
	// end inline asm
	mov.b64 	%rd224, {%r212, %r217};
	setp.gt.s32 	%p43, %r201, 29;
	selp.b64 	%rd225, 1, %rd224, %p43;
	mul.lo.s64 	%rd226, %rd225, %rd223;
	mov.b64 	{%r223, %r228}, %rd226;
	mov.b32 	%r229, 4;
	// begin inline asm
	shfl.sync.down.b32 %r222, %r223, %r229, %r250, %r251;
	// end inline asm
	// begin inline asm
	shfl.sync.down.b32 %r227, %r228, %r229, %r250, %r251;
	// end inline asm
	mov.b64 	%rd227, {%r222, %r227};
	setp.gt.s32 	%p44, %r201, 27;
	selp.b64 	%rd228, 1, %rd227, %p44;
	mul.lo.s64 	%rd229, %rd228, %rd226;
	mov.b64 	{%r233, %r238}, %rd229;
	mov.b32 	%r239, 8;
	// begin inline asm
	shfl.sync.down.b32 %r232, %r233, %r239, %r250, %r251;
	// end inline asm
	// begin inline asm
	shfl.sync.down.b32 %r237, %r238, %r239, %r250, %r251;
	// end inline asm
	mov.b64 	%rd230, {%r232, %r237};
	setp.gt.s32 	%p45, %r201, 23;
	selp.b64 	%rd231, 1, %rd230, %p45;
	mul.lo.s64 	%rd232, %rd231, %rd229;
	mov.b64 	{%r243, %r248}, %rd232;
	mov.b32 	%r249, 16;
	// begin inline asm
	shfl.sync.down.b32 %r242, %r243, %r249, %r250, %r251;
	// end inline asm
	// begin inline asm
	shfl.sync.down.b32 %r247, %r248, %r249, %r250, %r251;
	// end inline asm
	mov.b64 	%rd233, {%r242, %r247};
	setp.gt.s32 	%p46, %r201, 15;
	selp.b64 	%rd234, 1, %rd233, %p46;
	mul.lo.s64 	%rd447, %rd234, %rd232;
	setp.ne.s32 	%p47, %r201, 0;
	@%p47 bra 	$L__BB30_50;
	shr.u32 	%r252, %r35, 2;
	and.b32  	%r253, %r252, 248;
	mov.u32 	%r254, _ZZN3cub18CUB_300001_SM_10006detail6reduce28DeviceReduceSingleTileKernelINS2_10policy_hubImy11mul_functorImEE10Policy1000EPmS9_iS6_mmN4cuda3std3__410__identityEEEvT0_T1_T2_T3_T4_T6_E12temp_storage;
	add.s32 	%r255, %r254, %r253;
	st.shared.u64 	[%r255+8], %rd447;
$L__BB30_50:
	bar.sync 	0;
	setp.ne.s32 	%p48, %r35, 0;
	@%p48 bra 	$L__BB30_72;
	ld.shared.u64 	%rd235, [_ZZN3cub18CUB_300001_SM_10006detail6reduce28DeviceReduceSingleTileKernelINS2_10policy_hubImy11mul_functorImEE10Policy1000EPmS9_iS6_mmN4cuda3std3__410__identityEEEvT0_T1_T2_T3_T4_T6_E12temp_storage+16];
	mul.lo.s64 	%rd236, %rd235, %rd447;
	ld.shared.u64 	%rd237, [_ZZN3cub18CUB_300001_SM_10006detail6reduce28DeviceReduceSingleTileKernelINS2_10policy_hubImy11mul_functorImEE10Policy1000EPmS9_iS6_mmN4cuda3std3__410__identityEEEvT0_T1_T2_T3_T4_T6_E12temp_storage+24];
	mul.lo.s64 	%rd238, %rd236, %rd237;
	ld.shared.u64 	%rd239, [_ZZN3cub18CUB_300001_SM_10006detail6reduce28DeviceReduceSingleTileKernelINS2_10policy_hubImy11mul_functorImEE10Policy1000EPmS9_iS6_mmN4cuda3std3__410__identityEEEvT0_T1_T2_T3_T4_T6_E12temp_storage+32];
	mul.lo.s64 	%rd240, %rd238, %rd239;
	ld.shared.u64 	%rd241, [_ZZN3cub18CUB_300001_SM_10006detail6reduce28DeviceReduceSingleTileKernelINS2_10policy_hubImy11mul_functorImEE10Policy1000EPmS9_iS6_mmN4cuda3std3__410__identityEEEvT0_T1_T2_T3_T4_T6_E12temp_storage+40];
	mul.lo.s64 	%rd242, %rd240, %rd241;
	ld.shared.u64 	%rd243, [_ZZN3cub18CUB_300001_SM_10006detail6reduce28DeviceReduceSingleTileKernelINS2_10policy_hubImy11mul_functorImEE10Policy1000EPmS9_iS6_mmN4cuda3std3__410__identityEEEvT0_T1_T2_T3_T4_T6_E12temp_storage+48];
	mul.lo.s64 	%rd244, %rd242, %rd243;
	ld.shared.u64 	%rd245, [_ZZN3cub18CUB_300001_SM_10006detail6reduce28DeviceReduceSingleTileKernelINS2_10policy_hubImy11mul_functorImEE10Policy1000EPmS9_iS6_mmN4cuda3std3__410__identityEEEvT0_T1_T2_T3_T4_T6_E12temp_storage+56];
	mul.lo.s64 	%rd246, %rd244, %rd245;
	ld.shared.u64 	%rd247, [_ZZN3cub18CUB_300001_SM_10006detail6reduce28DeviceReduceSingleTileKernelINS2_10policy_hubImy11mul_functorImEE10Policy1000EPmS9_iS6_mmN4cuda3std3__410__identityEEEvT0_T1_T2_T3_T4_T6_E12temp_storage+64];
	mul.lo.s64 	%rd447, %rd246, %rd247;
	bra.uni 	$L__BB30_72;
$L__BB30_52:
	// begin inline asm
	mov.u32 %r138, %laneid;
	// end inline asm
	and.b32  	%r189, %r35, 992;
	add.s32 	%r190, %r189, 32;
	setp.gt.s32 	%p27, %r190, %r68;
	not.b32 	%r191, %r189;
	add.s32 	%r192, %r68, %r191;
	selp.b32 	%r187, %r192, 31, %p27;
	mov.b64 	{%r140, %r145}, %rd438;
	mov.b32 	%r146, 1;
	mov.b32 	%r188, -1;
	// begin inline asm
	shfl.sync.down.b32 %r139, %r140, %r146, %r187, %r188;
	// end inline asm
	// begin inline asm
	shfl.sync.down.b32 %r144, %r145, %r146, %r187, %r188;
	// end inline asm
	mov.b64 	%rd187, {%r139, %r144};
	setp.lt.s32 	%p28, %r138, %r187;
	selp.b64 	%rd188, %rd187, 1, %p28;
	mul.lo.s64 	%rd189, %rd188, %rd438;
	mov.b64 	{%r150, %r155}, %rd189;
	mov.b32 	%r156, 2;
	// begin inline asm
	shfl.sync.down.b32 %r149, %r150, %r156, %r187, %r188;
	// end inline asm
	// begin inline asm
	shfl.sync.down.b32 %r154, %r155, %r156, %r187, %r188;
	// end inline asm
	mov.b64 	%rd190, {%r149, %r154};
	add.s32 	%r193, %r138, 2;
	setp.gt.s32 	%p29, %r193, %r187;
	selp.b64 	%rd191, 1, %rd190, %p29;
	mul.lo.s64 	%rd192, %rd191, %rd189;
	mov.b64 	{%r160, %r165}, %rd192;
	mov.b32 	%r166, 4;
	// begin inline asm
	shfl.sync.down.b32 %r159, %r160, %r166, %r187, %r188;
	// end inline asm
	// begin inline asm
	shfl.sync.down.b32 %r164, %r165, %r166, %r187, %r188;
	// end inline asm
	mov.b64 	%rd193, {%r159, %r164};
	add.s32 	%r194, %r138, 4;
	setp.gt.s32 	%p30, %r194, %r187;
	selp.b64 	%rd194, 1, %rd193, %p30;
	mul.lo.s64 	%rd195, %rd194, %rd192;
	mov.b64 	{%r170, %r175}, %rd195;
	mov.b32 	%r176, 8;
	// begin inline asm
	shfl.sync.down.b32 %r169, %r170, %r176, %r187, %r188;
	// end inline asm
	// begin inline asm
	shfl.sync.down.b32 %r174, %r175, %r176, %r187, %r188;
	// end inline asm
	mov.b64 	%rd196, {%r169, %r174};
	add.s32 	%r195, %r138, 8;
	setp.gt.s32 	%p31, %r195, %r187;
	selp.b64 	%rd197, 1, %rd196, %p31;
	mul.lo.s64 	%rd198, %rd197, %rd195;
	mov.b64 	{%r180, %r185}, %rd198;
	mov.b32 	%r186, 16;
	// begin inline asm
	shfl.sync.down.b32 %r179, %r180, %r186, %r187, %r188;
	// end inline asm
	// begin inline asm
	shfl.sync.down.b32 %r184, %r185, %r186, %r187, %r188;
	// end inline asm
	mov.b64 	%rd199, {%r179, %r184};
	add.s32 	%r196, %r138, 16;
	setp.gt.s32 	%p32, %r196, %r187;
	selp.b64 	%rd200, 1, %rd199, %p32;
	mul.lo.s64 	%rd447, %rd200, %rd198;
	setp.ne.s32 	%p33, %r138, 0;
	@%p33 bra 	$L__BB30_54;
	shr.u32 	%r197, %r35, 2;
	and.b32  	%r198, %r197, 248;
	mov.u32 	%r199, _ZZN3cub18CUB_300001_SM_10006detail6reduce28DeviceReduceSingleTileKernelINS2_10policy_hubImy11mul_functorImEE10Policy1000EPmS9_iS6_mmN4cuda3std3__410__identityEEEvT0_T1_T2_T3_T4_T6_E12temp_storage;
	add.s32 	%r200, %r199, %r198;
	st.shared.u64 	[%r200+8], %rd447;
$L__BB30_54:
	bar.sync 	0;
	setp.ne.s32 	%p34, %r35, 0;
	@%p34 bra 	$L__BB30_72;
	setp.gt.s32 	%p35, %r68, 32;
	ld.shared.u64 	%rd201, [_ZZN3cub18CUB_300001_SM_10006detail6reduce28DeviceReduceSingleTileKernelINS2_10policy_hubImy11mul_functorImEE10Policy1000EPmS9_iS6_mmN4cuda3std3__410__identityEEEvT0_T1_T2_T3_T4_T6_E12temp_storage+16];
	selp.b64 	%rd202, %rd201, 1, %p35;
	mul.lo.s64 	%rd203, %rd202, %rd447;
	setp.gt.s32 	%p36, %r68, 64;
	ld.shared.u64 	%rd204, [_ZZN3cub18CUB_300001_SM_10006detail6reduce28DeviceReduceSingleTileKernelINS2_10policy_hubImy11mul_functorImEE10Policy1000EPmS9_iS6_mmN4cuda3std3__410__identityEEEvT0_T1_T2_T3_T4_T6_E12temp_storage+24];
	selp.b64 	%rd205, %rd204, 1, %p36;
	mul.lo.s64 	%rd206, %rd203, %rd205;
	setp.gt.s32 	%p37, %r68, 96;
	ld.shared.u64 	%rd207, [_ZZN3cub18CUB_300001_SM_10006detail6reduce28DeviceReduceSingleTileKernelINS2_10policy_hubImy11mul_functorImEE10Policy1000EPmS9_iS6_mmN4cuda3std3__410__identityEEEvT0_T1_T2_T3_T4_T6_E12temp_storage+32];
	selp.b64 	%rd208, %rd207, 1, %p37;
	mul.lo.s64 	%rd209, %rd206, %rd208;
	setp.gt.s32 	%p38, %r68, 128;
	ld.shared.u64 	%rd210, [_ZZN3cub18CUB_300001_SM_10006detail6reduce28DeviceReduceSingleTileKernelINS2_10policy_hubImy11mul_functorImEE10Policy1000EPmS9_iS6_mmN4cuda3std3__410__identityEEEvT0_T1_T2_T3_T4_T6_E12temp_storage+40];
	selp.b64 	%rd211, %rd210, 1, %p38;
	mul.lo.s64 	%rd212, %rd209, %rd211;
	setp.gt.s32 	%p39, %r68, 160;
	ld.shared.u64 	%rd213, [_ZZN3cub18CUB_300001_SM_10006detail6reduce28DeviceReduceSingleTileKernelINS2_10policy_hubImy11mul_functorImEE10Policy1000EPmS9_iS6_mmN4cuda3std3__410__identityEEEvT0_T1_T2_T3_T4_T6_E12temp_storage+48];
	selp.b64 	%rd214, %rd213, 1, %p39;
	mul.lo.s64 	%rd215, %rd212, %rd214;
	setp.gt.s32 	%p40, %r68, 192;
	ld.shared.u64 	%rd216, [_ZZN3cub18CUB_300001_SM_10006detail6reduce28DeviceReduceSingleTileKernelINS2_10policy_hubImy11mul_functorImEE10Policy1000EPmS9_iS6_mmN4cuda3std3__410__identityEEEvT0_T1_T2_T3_T4_T6_E12temp_storage+56];
	selp.b64 	%rd217, %rd216, 1, %p40;
	mul.lo.s64 	%rd218, %rd215, %rd217;
	setp.gt.s32 	%p41, %r68, 224;
	ld.shared.u64 	%rd219, [_ZZN3cub18CUB_300001_SM_10006detail6reduce28DeviceReduceSingleTileKernelINS2_10policy_hubImy11mul_functorImEE10Policy1000EPmS9_iS6_mmN4cuda3std3__410__identityEEEvT0_T1_T2_T3_T4_T6_E12temp_storage+64];
	selp.b64 	%rd220, %rd219, 1, %p41;
	mul.lo.s64 	%rd447, %rd218, %rd220;
	bra.uni 	$L__BB30_72;
$L__BB30_56:
	mov.u32 	%r47, %tid.x;
	mul.wide.u32 	%rd88, %r47, 8;
	add.s64 	%rd73, %rd68, %rd88;
	// begin inline asm
	ld.global.nc.u64 %rd72, [%rd73];
	// end inline asm
	add.s64 	%rd75, %rd73, 2048;
	// begin inline asm
	ld.global.nc.u64 %rd74, [%rd75];
	// end inline asm
	add.s64 	%rd77, %rd73, 4096;
	// begin inline asm
	ld.global.nc.u64 %rd76, [%rd77];
	// end inline asm
	add.s64 	%rd79, %rd73, 6144;
	// begin inline asm
	ld.global.nc.u64 %rd78, [%rd79];
	// end inline asm
	add.s64 	%rd81, %rd73, 8192;
	// begin inline asm
	ld.global.nc.u64 %rd80, [%rd81];
	// end inline asm
	add.s64 	%rd83, %rd73, 10240;
	// begin inline asm
	ld.global.nc.u64 %rd82, [%rd83];
	// end inline asm
	add.s64 	%rd85, %rd73, 12288;
	// begin inline asm
	ld.global.nc.u64 %rd84, [%rd85];
	// end inline asm
	add.s64 	%rd87, %rd73, 14336;
	// begin inline asm
	ld.global.nc.u64 %rd86, [%rd87];
	// end inline asm
	mul.lo.s64 	%rd89, %rd74, %rd72;
	mul.lo.s64 	%rd90, %rd76, %rd89;
	mul.lo.s64 	%rd91, %rd78, %rd90;
	mul.lo.s64 	%rd92, %rd80, %rd91;
	mul.lo.s64 	%rd93, %rd82, %rd92;
	mul.lo.s64 	%rd94, %rd84, %rd93;
	mul.lo.s64 	%rd446, %rd86, %rd94;
	setp.lt.u32 	%p4, %r68, 4096;
	mov.b32 	%r465, 2048;
	@%p4 bra 	$L__BB30_60;
	add.s32 	%r48, %r68, -2048;
	mov.b32 	%r465, 2048;
$L__BB30_58:
	mul.wide.s32 	%rd111, %r465, 8;
	add.s64 	%rd96, %rd73, %rd111;
	// begin inline asm
	ld.global.nc.u64 %rd95, [%rd96];
	// end inline asm
	add.s64 	%rd98, %rd96, 2048;
	// begin inline asm
	ld.global.nc.u64 %rd97, [%rd98];
	// end inline asm
	add.s64 	%rd100, %rd96, 4096;
	// begin inline asm
	ld.global.nc.u64 %rd99, [%rd100];
	// end inline asm
	add.s64 	%rd102, %rd96, 6144;
	// begin inline asm
	ld.global.nc.u64 %rd101, [%rd102];
	// end inline asm
	add.s64 	%rd104, %rd96, 8192;
	// begin inline asm
	ld.global.nc.u64 %rd103, [%rd104];
	// end inline asm
	add.s64 	%rd106, %rd96, 10240;
	// begin inline asm
	ld.global.nc.u64 %rd105, [%rd106];
	// end inline asm
	add.s64 	%rd108, %rd96, 12288;
	// begin inline asm
	ld.global.nc.u64 %rd107, [%rd108];
	// end inline asm
	add.s64 	%rd110, %rd96, 14336;
	// begin inline asm
	ld.global.nc.u64 %rd109, [%rd110];
	// end inline asm
	mul.lo.s64 	%rd112, %rd95, %rd446;
	mul.lo.s64 	%rd113, %rd97, %rd112;
	mul.lo.s64 	%rd114, %rd99, %rd113;
	mul.lo.s64 	%rd115, %rd101, %rd114;
	mul.lo.s64 	%rd116, %rd103, %rd115;
	mul.lo.s64 	%rd117, %rd105, %rd116;
	mul.lo.s64 	%rd118, %rd107, %rd117;
	mul.lo.s64 	%rd446, %rd109, %rd118;
	sub.s32 	%r71, %r68, %r465;
	setp.lt.s32 	%p5, %r71, 2048;
	@%p5 bra 	$L__BB30_68;
	add.s32 	%r465, %r465, 2048;
	setp.le.s32 	%p6, %r465, %r48;
	@%p6 bra 	$L__BB30_58;
$L__BB30_60:
	setp.le.s32 	%p7, %r68, %r465;
	@%p7 bra 	$L__BB30_68;
	sub.s32 	%r52, %r68, %r465;
	setp.ge.s32 	%p8, %r47, %r52;
	@%p8 bra 	$L__BB30_68;
	not.b32 	%r72, %r47;
	add.s32 	%r73, %r68, %r72;
	sub.s32 	%r53, %r73, %r465;
	and.b32  	%r74, %r53, 768;
	setp.eq.s32 	%p9, %r74, 768;
	mov.u32 	%r469, %r47;
	@%p9 bra 	$L__BB30_65;
	add.s32 	%r467, %r47, %r465;
	shr.u32 	%r75, %r53, 8;
	add.s32 	%r76, %r75, 1;
	and.b32  	%r77, %r76, 3;
	neg.s32 	%r466, %r77;
	mov.u32 	%r469, %r47;
$L__BB30_64:
	.pragma "nounroll";
	mul.wide.u32 	%rd122, %r467, 8;
	add.s64 	%rd121, %rd68, %rd122;
	// begin inline asm
	ld.global.nc.u64 %rd120, [%rd121];
	// end inline asm
	mul.lo.s64 	%rd446, %rd120, %rd446;
	add.s32 	%r469, %r469, 256;
	add.s32 	%r467, %r467, 256;
	add.s32 	%r466, %r466, 1;
	setp.ne.s32 	%p10, %r466, 0;
	@%p10 bra 	$L__BB30_64;
$L__BB30_65:
	setp.lt.u32 	%p11, %r53, 768;
	@%p11 bra 	$L__BB30_68;
	cvt.u64.u32 	%rd123, %r469;
	cvt.u64.u32 	%rd124, %r465;
	add.s64 	%rd125, %rd123, %rd124;
	shl.b64 	%rd126, %rd125, 3;
	add.s64 	%rd127, %rd126, %rd68;
	add.s64 	%rd444, %rd127, 4096;
	add.s32 	%r470, %r469, %r465;
$L__BB30_67:
	mul.wide.u32 	%rd136, %r470, 8;
	add.s64 	%rd129, %rd68, %rd136;
	// begin inline asm
	ld.global.nc.u64 %rd128, [%rd129];
	// end inline asm
	mul.lo.s64 	%rd137, %rd128, %rd446;
	add.s64 	%rd131, %rd444, -2048;
	// begin inline asm
	ld.global.nc.u64 %rd130, [%rd131];
	// end inline asm
	mul.lo.s64 	%rd138, %rd130, %rd137;
	// begin inline asm
	ld.global.nc.u64 %rd132, [%rd444];
	// end inline asm
	mul.lo.s64 	%rd139, %rd132, %rd138;
	add.s64 	%rd135, %rd444, 2048;
	// begin inline asm
	ld.global.nc.u64 %rd134, [%rd135];
	// end inline asm
	mul.lo.s64 	%rd446, %rd134, %rd139;
	add.s32 	%r469, %r469, 1024;
	add.s64 	%rd444, %rd444, 8192;
	add.s32 	%r470, %r470, 1024;
	setp.lt.s32 	%p12, %r469, %r52;
	@%p12 bra 	$L__BB30_67;
$L__BB30_68:
	// begin inline asm
	mov.u32 %r78, %laneid;
	// end inline asm
	mov.b64 	{%r80, %r85}, %rd446;
	mov.b32 	%r86, 1;
	mov.b32 	%r127, 31;
	mov.b32 	%r128, -1;
	// begin inline asm
	shfl.sync.down.b32 %r79, %r80, %r86, %r127, %r128;
	// end inline asm
	// begin inline asm
	shfl.sync.down.b32 %r84, %r85, %r86, %r127, %r128;
	// end inline asm
	mov.b64 	%rd140, {%r79, %r84};
	setp.gt.s32 	%p13, %r78, 30;
	selp.b64 	%rd141, 1, %rd140, %p13;
	mul.lo.s64 	%rd142, %rd141, %rd446;
	mov.b64 	{%r90, %r95}, %rd142;
	mov.b32 	%r96, 2;
	// begin inline asm
	shfl.sync.down.b32 %r89, %r90, %r96, %r127, %r128;
	// end inline asm
	// begin inline asm
	shfl.sync.down.b32 %r94, %r95, %r96, %r127, %r128;
	// end inline asm
	mov.b64 	%rd143, {%r89, %r94};
	setp.gt.s32 	%p14, %r78, 29;
	selp.b64 	%rd144, 1, %rd143, %p14;
	mul.lo.s64 	%rd145, %rd144, %rd142;
	mov.b64 	{%r100, %r105}, %rd145;
	mov.b32 	%r106, 4;
	// begin inline asm
	shfl.sync.down.b32 %r99, %r100, %r106, %r127, %r128;
	// end inline asm
	// begin inline asm
	shfl.sync.down.b32 %r104, %r105, %r106, %r127, %r128;
	// end inline asm
	mov.b64 	%rd146, {%r99, %r104};
	setp.gt.s32 	%p15, %r78, 27;
	selp.b64 	%rd147, 1, %rd146, %p15;
	mul.lo.s64 	%rd148, %rd147, %rd145;
	mov.b64 	{%r110, %r115}, %rd148;
	mov.b32 	%r116, 8;
	// begin inline asm
	shfl.sync.down.b32 %r109, %r110, %r116, %r127, %r128;
	// end inline asm
	// begin inline asm
	shfl.sync.down.b32 %r114, %r115, %r116, %r127, %r128;
	// end inline asm
	mov.b64 	%rd149, {%r109, %r114};
	setp.gt.s32 	%p16, %r78, 23;
	selp.b64 	%rd150, 1, %rd149, %p16;
	mul.lo.s64 	%rd151, %rd150, %rd148;
	mov.b64 	{%r120, %r125}, %rd151;
	mov.b32 	%r126, 16;
	// begin inline asm
	shfl.sync.down.b32 %r119, %r120, %r126, %r127, %r128;
	// end inline asm
	// begin inline asm
	shfl.sync.down.b32 %r124, %r125, %r126, %r127, %r128;
	// end inline asm
	mov.b64 	%rd152, {%r119, %r124};
	setp.gt.s32 	%p17, %r78, 15;
	selp.b64 	%rd153, 1, %rd152, %p17;
	mul.lo.s64 	%rd447, %rd153, %rd151;
	setp.ne.s32 	%p18, %r78, 0;
	@%p18 bra 	$L__BB30_70;
	shr.u32 	%r129, %r47, 2;
	and.b32  	%r130, %r129, 248;
	mov.u32 	%r131, _ZZN3cub18CUB_300001_SM_10006detail6reduce28DeviceReduceSingleTileKernelINS2_10policy_hubImy11mul_functorImEE10Policy1000EPmS9_iS6_mmN4cuda3std3__410__identityEEEvT0_T1_T2_T3_T4_T6_E12temp_storage;
	add.s32 	%r132, %r131, %r130;
	st.shared.u64 	[%r132+8], %rd447;
$L__BB30_70:
	bar.sync 	0;
	setp.ne.s32 	%p19, %r47, 0;
	@%p19 bra 	$L__BB30_72;
	ld.shared.u64 	%rd154, [_ZZN3cub18CUB_300001_SM_10006detail6reduce28DeviceReduceSingleTileKernelINS2_10policy_hubImy11mul_functorImEE10Policy1000EPmS9_iS6_mmN4cuda3std3__410__identityEEEvT0_T1_T2_T3_T4_T6_E12temp_storage+16];
	mul.lo.s64 	%rd155, %rd154, %rd447;
	ld.shared.u64 	%rd156, [_ZZN3cub18CUB_300001_SM_10006detail6reduce28DeviceReduceSingleTileKernelINS2_10policy_hubImy11mul_functorImEE10Policy1000EPmS9_iS6_mmN4cuda3std3__410__identityEEEvT0_T1_T2_T3_T4_T6_E12temp_storage+24];
	mul.lo.s64 	%rd157, %rd155, %rd156;
	ld.shared.u64 	%rd158, [_ZZN3cub18CUB_300001_SM_10006detail6reduce28DeviceReduceSingleTileKernelINS2_10policy_hubImy11mul_functorImEE10Policy1000EPmS9_iS6_mmN4cuda3std3__410__identityEEEvT0_T1_T2_T3_T4_T6_E12temp_storage+32];
	mul.lo.s64 	%rd159, %rd157, %rd158;
	ld.shared.u64 	%rd160, [_ZZN3cub18CUB_300001_SM_10006detail6reduce28DeviceReduceSingleTileKernelINS2_10policy_hubImy11mul_functorImEE10Policy1000EPmS9_iS6_mmN4cuda3std3__410__identityEEEvT0_T1_T2_T3_T4_T6_E12temp_storage+40];
	mul.lo.s64 	%rd161, %rd159, %rd160;
	ld.shared.u64 	%rd162, [_ZZN3cub18CUB_300001_SM_10006detail6reduce28DeviceReduceSingleTileKernelINS2_10policy_hubImy11mul_functorImEE10Policy1000EPmS9_iS6_mmN4cuda3std3__410__identityEEEvT0_T1_T2_T3_T4_T6_E12temp_storage+48];
	mul.lo.s64 	%rd163, %rd161, %rd162;
	ld.shared.u64 	%rd164, [_ZZN3cub18CUB_300001_SM_10006detail6reduce28DeviceReduceSingleTileKernelINS2_10policy_hubImy11mul_functorImEE10Policy1000EPmS9_iS6_mmN4cuda3std3__410__identityEEEvT0_T1_T2_T3_T4_T6_E12temp_storage+56];
	mul.lo.s64 	%rd165, %rd163, %rd164;
	ld.shared.u64 	%rd166, [_ZZN3cub18CUB_300001_SM_10006detail6reduce28DeviceReduceSingleTileKernelINS2_10policy_hubImy11mul_functorImEE10Policy1000EPmS9_iS6_mmN4cuda3std3__410__identityEEEvT0_T1_T2_T3_T4_T6_E12temp_storage+64];
	mul.lo.s64 	%rd447, %rd165, %rd166;
$L__BB30_72:
	mov.u32 	%r444, %tid.x;
	setp.ne.s32 	%p95, %r444, 0;
	@%p95 bra 	$L__BB30_74;
	mul.lo.s64 	%rd416, %rd447, %rd69;
	st.global.u64 	[%rd1], %rd416;
$L__BB30_74:
	ret;

}


// ===== COMPILED SASS (sm_100) =====

	.target	sm_100

	.elftype	@"ET_EXEC"


//--------------------- .note.nv.tkinfo           --------------------------
	.section	.note.nv.tkinfo,"",@"SHT_NOTE"
	.sectionflags	@"SHF_NOTE_NV_TKINFO"
	.tkinfo
        /*0018*/ 	.word	0x00000002
        /*0030*/ 	.string	""
        /*0030*/ 	.string	"ptxas"
        /*0030*/ 	.string	"Cuda compilation tools, release 13.0, V13.0.88"
        /*0030*/ 	.string	"Build cuda_13.0.r13.0/compiler.36424714_0"
        /*0030*/ 	.string	"-arch sm_100 -m 64 "



//--------------------- .note.nv.cuinfo           --------------------------
	.section	.note.nv.cuinfo,"",@"SHT_NOTE"
	.sectionflags	@"SHF_NOTE_NV_CUINFO"
        /*0018*/ 	.short	0x0002
        /*001a*/ 	.short	0x0064
        /*001c*/ 	.short	0x0082
	.zero		2


//--------------------- .nv.info                  --------------------------
	.section	.nv.info,"",@"SHT_CUDA_INFO"
	.align	4


	//----- nvinfo : EIATTR_REGCOUNT
	.align		4
        /*0000*/ 	.byte	0x04, 0x2f
        /*0002*/ 	.short	(.L_46 - .L_45)
	.align		4
.L_45:
        /*0004*/ 	.word	index@(_ZN3cub18CUB_300001_SM_10006detail11EmptyKernelIvEEvv)
        /*0008*/ 	.word	0x00000004


	//----- nvinfo : EIATTR_FRAME_SIZE
	.align		4
.L_46:
        /*000c*/ 	.byte	0x04, 0x11
        /*000e*/ 	.short	(.L_48 - .L_47)
	.align		4
.L_47:
        /*0010*/ 	.word	index@(_ZN3cub18CUB_300001_SM_10006detail11EmptyKernelIvEEvv)
        /*0014*/ 	.word	0x00000000


	//----- nvinfo : EIATTR_REGCOUNT
	.align		4
.L_48:
        /*0018*/ 	.byte	0x04, 0x2f
        /*001a*/ 	.short	(.L_50 - .L_49)
	.align		4
.L_49:
        /*001c*/ 	.word	index@(_ZN3cub18CUB_300001_SM_10006detail8for_each13static_kernelINS2_12policy_hub_t12policy_500_tEmN6thrust24THRUST_300001_SM_1000_NS8cuda_cub20__uninitialized_fill7functorINS7_10device_ptrIdEEdEEEEvT0_T1_)
        /*0020*/ 	.word	0x00000009


	//----- nvinfo : EIATTR_FRAME_SIZE
	.align		4
.L_50:
        /*0024*/ 	.byte	0x04, 0x11
        /*0026*/ 	.short	(.L_52 - .L_51)
	.align		4
.L_51:
        /*0028*/ 	.word	index@(_ZN3cub18CUB_300001_SM_10006detail8for_each13static_kernelINS2_12policy_hub_t12policy_500_tEmN6thrust24THRUST_300001_SM_1000_NS8cuda_cub20__uninitialized_fill7functorINS7_10device_ptrIdEEdEEEEvT0_T1_)
        /*002c*/ 	.word	0x00000000


	//----- nvinfo : EIATTR_REGCOUNT
	.align		4
.L_52:
        /*0030*/ 	.byte	0x04, 0x2f
        /*0032*/ 	.short	(.L_54 - .L_53)
	.align		4
.L_53:
        /*0034*/ 	.word	index@(_ZN3cub18CUB_300001_SM_10006detail8for_each13static_kernelINS2_12policy_hub_t12policy_500_tEmN6thrust24THRUST_300001_SM_1000_NS8cuda_cub6__fill7functorINS7_6detail15normal_iteratorINS7_10device_ptrIjEEEEjEEEEvT0_T1_)
        /*0038*/ 	.word	0x00000008


	//----- nvinfo : EIATTR_FRAME_SIZE
	.align		4
.L_54:
        /*003c*/ 	.byte	0x04, 0x11
        /*003e*/ 	.short	(.L_56 - .L_55)
	.align		4
.L_55:
        /*0040*/ 	.word	index@(_ZN3cub18CUB_300001_SM_10006detail8for_each13static_kernelINS2_12policy_hub_t12policy_500_tEmN6thrust24THRUST_300001_SM_1000_NS8cuda_cub6__fill7functorINS7_6detail15normal_iteratorINS7_10device_ptrIjEEEEjEEEEvT0_T1_)
        /*0044*/ 	.word	0x00000000


	//----- nvinfo : EIATTR_REGCOUNT
	.align		4
.L_56:
        /*0048*/ 	.byte	0x04, 0x2f
        /*004a*/ 	.short	(.L_58 - .L_57)
	.align		4
.L_57:
        /*004c*/ 	.word	index@(_ZN3cub18CUB_300001_SM_10006detail8for_each13static_kernelINS2_12policy_hub_t12policy_500_tEmN6thrust24THRUST_300001_SM_1000_NS8cuda_cub20__uninitialized_fill7functorINS7_10device_ptrIjEEjEEEEvT0_T1_)
        /*0050*/ 	.word	0x00000008


	//----- nvinfo : EIATTR_FRAME_SIZE
	.align		4
.L_58:
        /*0054*/ 	.byte	0x04, 0x11
        /*0056*/ 	.short	(.L_60 - .L_59)
	.align		4
.L_59:
        /*0058*/ 	.word	index@(_ZN3cub18CUB_300001_SM_10006detail8for_each13static_kernelINS2_12policy_hub_t12policy_500_tEmN6thrust24THRUST_300001_SM_1000_NS8cuda_cub20__uninitialized_fill7functorINS7_10device_ptrIjEEjEEEEvT0_T1_)
        /*005c*/ 	.word	0x00000000


	//----- nvinfo : EIATTR_REGCOUNT
	.align		4
.L_60:
        /*0060*/ 	.byte	0x04, 0x2f
        /*0062*/ 	.short	(.L_62 - .L_61)
	.align		4
.L_61:
        /*0064*/ 	.word	index@(_ZN3cub18CUB_300001_SM_10006detail8for_each13static_kernelINS2_12policy_hub_t12policy_500_tElN6thrust24THRUST_300001_SM_1000_NS8cuda_cub6__fill7functorINS7_6detail15normal_iteratorINS7_10device_ptrIjEEEEjEEEEvT0_T1_)
        /*0068*/ 	.word	0x00000008


	//----- nvinfo : EIATTR_FRAME_SIZE
	.align		4
.L_62:
        /*006c*/ 	.byte	0x04, 0x11
        /*006e*/ 	.short	(.L_64 - .L_63)
	.align		4
.L_63:
        /*0070*/ 	.word	index@(_ZN3cub18CUB_300001_SM_10006detail8for_each13static_kernelINS2_12policy_hub_t12policy_500_tElN6thrust24THRUST_300001_SM_1000_NS8cuda_cub6__fill7functorINS7_6detail15normal_iteratorINS7_10device_ptrIjEEEEjEEEEvT0_T1_)
        /*0074*/ 	.word	0x00000000


	//----- nvinfo : EIATTR_REGCOUNT
	.align		4
.L_64:
        /*0078*/ 	.byte	0x04, 0x2f
        /*007a*/ 	.short	(.L_66 - .L_65)
	.align		4
.L_65:
        /*007c*/ 	.word	index@(_ZN3cub18CUB_300001_SM_10006detail9transform16transform_kernelINS2_10policy_hubILb1EN4cuda3std3__45tupleIJN6thrust24THRUST_300001_SM_1000_NS6detail15normal_iteratorINSA_10device_ptrIdEEEESF_EEEE10policy1000Ei11sub_functorIdESF_JPdSL_EEEvT0_iT1_T2_DpNS2_10kernel_argIT3_EE)
        /*0080*/ 	.word	0x00000020


	//----- nvinfo : EIATTR_FRAME_SIZE
	.align		4
.L_66:
        /*0084*/ 	.byte	0x04, 0x11
        /*0086*/ 	.short	(.L_68 - .L_67)
	.align		4
.L_67:
        /*0088*/ 	.word	index@(_ZN3cub18CUB_300001_SM_10006detail9transform16transform_kernelINS2_10policy_hubILb1EN4cuda3std3__45tupleIJN6thrust24THRUST_300001_SM_1000_NS6detail15normal_iteratorINSA_10device_ptrIdEEEESF_EEEE10policy1000Ei11sub_functorIdESF_JPdSL_EEEvT0_iT1_T2_DpNS2_10kernel_argIT3_EE)
        /*008c*/ 	.word	0x00000000


	//----- nvinfo : EIATTR_REGCOUNT
	.align		4
.L_68:
        /*0090*/ 	.byte	0x04, 0x2f
        /*0092*/ 	.short	(.L_70 - .L_69)
	.align		4
.L_69:
        /*0094*/ 	.word	index@(_ZN3cub18CUB_300001_SM_10006detail9transform16transform_kernelINS2_10policy_hubILb1EN4cuda3std3__45tupleIJN6thrust24THRUST_300001_SM_1000_NS6detail15normal_iteratorINSA_10device_ptrIdEEEESF_EEEE10policy1000El11sub_functorIdESF_JPdSL_EEEvT0_iT1_T2_DpNS2_10kernel_argIT3_EE)
        /*0098*/ 	.word	0x00000020


	//----- nvinfo : EIATTR_FRAME_SIZE
	.align		4
.L_70:
        /*009c*/ 	.byte	0x04, 0x11
        /*009e*/ 	.short	(.L_72 - .L_71)
	.align		4
.L_71:
        /*00a0*/ 	.word	index@(_ZN3cub18CUB_300001_SM_10006detail9transform16transform_kernelINS2_10policy_hubILb1EN4cuda3std3__45tupleIJN6thrust24THRUST_300001_SM_1000_NS6detail15normal_iteratorINSA_10device_ptrIdEEEESF_EEEE10policy1000El11sub_functorIdESF_JPdSL_EEEvT0_iT1_T2_DpNS2_10kernel_argIT3_EE)
        /*00a4*/ 	.word	0x00000000


	//----- nvinfo : EIATTR_REGCOUNT
	.align		4
.L_72:
        /*00a8*/ 	.byte	0x04, 0x2f
        /*00aa*/ 	.short	(.L_74 - .L_73)
	.align		4
.L_73:
        /*00ac*/ 	.word	index@(_ZN3cub18CUB_300001_SM_10006detail9transform16transform_kernelINS2_10policy_hubILb1EN4cuda3std3__45tupleIJN6thrust24THRUST_300001_SM_1000_NS6detail15normal_iteratorINSA_10device_ptrIdEEEEEEEE10policy1000Ei14square_functorIdESF_JPdEEEvT0_iT1_T2_DpNS2_10kernel_argIT3_EE)
        /*00b0*/ 	.word	0x00000020


	//----- nvinfo : EIATTR_FRAME_SIZE
	.align		4
.L_74:
        /*00b4*/ 	.byte	0x04, 0x11
        /*00b6*/ 	.short	(.L_76 - .L_75)
	.align		4
.L_75:
        /*00b8*/ 	.word	index@(_ZN3cub18CUB_300001_SM_10006detail9transform16transform_kernelINS2_10policy_hubILb1EN4cuda3std3__45tupleIJN6thrust24THRUST_300001_SM_1000_NS6detail15normal_iteratorINSA_10device_ptrIdEEEEEEEE10policy1000Ei14square_functorIdESF_JPdEEEvT0_iT1_T2_DpNS2_10kernel_argIT3_EE)
        /*00bc*/ 	.word	0x00000000


	//----- nvinfo : EIATTR_REGCOUNT
	.align		4
.L_76:
        /*00c0*/ 	.byte	0x04, 0x2f
        /*00c2*/ 	.short	(.L_78 - .L_77)
	.align		4
.L_77:
        /*00c4*/ 	.word	index@(_ZN3cub18CUB_300001_SM_10006detail9transform16transform_kernelINS2_10policy_hubILb1EN4cuda3std3__45tupleIJN6thrust24THRUST_300001_SM_1000_NS6detail15normal_iteratorINSA_10device_ptrIdEEEEEEEE10policy1000El14square_functorIdESF_JPdEEEvT0_iT1_T2_DpNS2_10kernel_argIT3_EE)
        /*00c8*/ 	.word	0x00000020


	//----- nvinfo : EIATTR_FRAME_SIZE
	.align		4
.L_78:
        /*00cc*/ 	.byte	0x04, 0x11
        /*00ce*/ 	.short	(.L_80 - .L_79)
	.align		4
.L_79:
        /*00d0*/ 	.word	index@(_ZN3cub18CUB_300001_SM_10006detail9transform16transform_kernelINS2_10policy_hubILb1EN4cuda3std3__45tupleIJN6thrust24THRUST_300001_SM_1000_NS6detail15normal_iteratorINSA_10device_ptrIdEEEEEEEE10policy1000El14square_functorIdESF_JPdEEEvT0_iT1_T2_DpNS2_10kernel_argIT3_EE)
        /*00d4*/ 	.word	0x00000000


	//----- nvinfo : EIATTR_REGCOUNT
	.align		4
.L_80:
        /*00d8*/ 	.byte	0x04, 0x2f
        /*00da*/ 	.short	(.L_82 - .L_81)
	.align		4
.L_81:
        /*00dc*/ 	.word	index@(_ZN3cub18CUB_300001_SM_10006detail9transform16transform_kernelINS2_10policy_hubILb1EN4cuda3std3__45tupleIJN6thrust24THRUST_300001_SM_1000_NS6detail15normal_iteratorINSA_10device_ptrIdEEEESF_EEEE10policy1000Ei12diff_functorIdESF_JPdSL_EEEvT0_iT1_T2_DpNS2_10kernel_argIT3_EE)
        /*00e0*/ 	.word	0x00000020


	//----- nvinfo : EIATTR_FRAME_SIZE
	.align		4
.L_82:
        /*00e4*/ 	.byte	0x04, 0x11
        /*00e6*/ 	.short	(.L_84 - .L_83)
	.align		4
.L_83:
        /*00e8*/ 	.word	index@(_ZN3cub18CUB_300001_SM_10006detail9transform16transform_kernelINS2_10policy_hubILb1EN4cuda3std3__45tupleIJN6thrust24THRUST_300001_SM_1000_NS6detail15normal_iteratorINSA_10device_ptrIdEEEESF_EEEE10policy1000Ei12diff_functorIdESF_JPdSL_EEEvT0_iT1_T2_DpNS2_10kernel_argIT3_EE)
        /*00ec*/ 	.word	0x00000000


	//----- nvinfo : EIATTR_REGCOUNT
	.align		4
.L_84:
        /*00f0*/ 	.byte	0x04, 0x2f
        /*00f2*/ 	.short	(.L_86 - .L_85)
	.align		4
.L_85:
        /*00f4*/ 	.word	index@(_ZN3cub18CUB_300001_SM_10006detail9transform16transform_kernelINS2_10policy_hubILb1EN4cuda3std3__45tupleIJN6thrust24THRUST_300001_SM_1000_NS6detail15normal_iteratorINSA_10device_ptrIdEEEESF_EEEE10policy1000El12diff_functorIdESF_JPdSL_EEEvT0_iT1_T2_DpNS2_10kernel_argIT3_EE)
        /*00f8*/ 	.word	0x00000027


	//----- nvinfo : EIATTR_FRAME_SIZE
	.align		4
.L_86:
        /*00fc*/ 	.byte	0x04, 0x11
        /*00fe*/ 	.short	(.L_88 - .L_87)
	.align		4
.L_87:
        /*0100*/ 	.word	index@(_ZN3cub18CUB_300001_SM_10006detail9transform16transform_kernelINS2_10policy_hubILb1EN4cuda3std3__45tupleIJN6thrust24THRUST_300001_SM_1000_NS6detail15normal_iteratorINSA_10device_ptrIdEEEESF_EEEE10policy1000El12diff_functorIdESF_JPdSL_EEEvT0_iT1_T2_DpNS2_10kernel_argIT3_EE)
        /*0104*/ 	.word	0x00000000


	//----- nvinfo : EIATTR_REGCOUNT
	.align		4
.L_88:
        /*0108*/ 	.byte	0x04, 0x2f
        /*010a*/ 	.short	(.L_90 - .L_89)
	.align		4
.L_89:
        /*010c*/ 	.word	index@(_ZN3cub18CUB_300001_SM_10006detail9transform16transform_kernelINS2_10policy_hubILb1EN4cuda3std3__45tupleIJN6thrust24THRUST_300001_SM_1000_NS6detail15normal_iteratorINSA_10device_ptrIdEEEEEEEE10policy1000Ei11abs_functorIdESF_JPdEEEvT0_iT1_T2_DpNS2_10kernel_argIT3_EE)
        /*0110*/ 	.word	0x00000020


	//----- nvinfo : EIATTR_FRAME_SIZE
	.align		4
.L_90:
        /*0114*/ 	.byte	0x04, 0x11
        /*0116*/ 	.short	(.L_92 - .L_91)
	.align		4
.L_91:
        /*0118*/ 	.word	index@(_ZN3cub18CUB_300001_SM_10006detail9transform16transform_kernelINS2_10policy_hubILb1EN4cuda3std3__45tupleIJN6thrust24THRUST_300001_SM_1000_NS6detail15normal_iteratorINSA_10device_ptrIdEEEEEEEE10policy1000Ei11abs_functorIdESF_JPdEEEvT0_iT1_T2_DpNS2_10kernel_argIT3_EE)
        /*011c*/ 	.word	0x00000000


	//----- nvinfo : EIATTR_REGCOUNT
	.align		4
.L_92:
        /*0120*/ 	.byte	0x04, 0x2f
        /*0122*/ 	.short	(.L_94 - .L_93)
	.align		4
.L_93:
        /*0124*/ 	.word	index@(_ZN3cub18CUB_300001_SM_10006detail9transform16transform_kernelINS2_10policy_hubILb1EN4cuda3std3__45tupleIJN6thrust24THRUST_300001_SM_1000_NS6detail15normal_iteratorINSA_10device_ptrIdEEEEEEEE10policy1000El11abs_functorIdESF_JPdEEEvT0_iT1_T2_DpNS2_10kernel_argIT3_EE)
        /*0128*/ 	.word	0x00000020


	//----- nvinfo : EIATTR_FRAME_SIZE
	.align		4
.L_94:
        /*012c*/ 	.byte	0x04, 0x11
        /*012e*/ 	.short	(.L_96 - .L_95)
	.align		4
.L_95:
        /*0130*/ 	.word	index@(_ZN3cub18CUB_300001_SM_10006detail9transform16transform_kernelINS2_10policy_hubILb1EN4cuda3std3__45tupleIJN6thrust24THRUST_300001_SM_1000_NS6detail15normal_iteratorINSA_10device_ptrIdEEEEEEEE10policy1000El11abs_functorIdESF_JPdEEEvT0_iT1_T2_DpNS2_10kernel_argIT3_EE)
        /*0134*/ 	.word	0x00000000


	//----- nvinfo : EIATTR_REGCOUNT
	.align		4
.L_96:
        /*0138*/ 	.byte	0x04, 0x2f
        /*013a*/ 	.short	(.L_98 - .L_97)
	.align		4
.L_97:
        /*013c*/ 	.word	index@(_ZN3cub18CUB_300001_SM_10006detail6reduce28DeviceReduceSingleTileKernelINS2_10policy_hubIdj11add_functorIdEE10Policy1000EN6thrust24THRUST_300001_SM_1000_NS6detail15normal_iteratorINSA_10device_ptrIdEEEEPdjS6_ddN4cuda3std3__410__identityEEEvT0_T1_T2_T3_T4_T6_)
        /*0140*/ 	.word	0x0000002d


	//----- nvinfo : EIATTR_FRAME_SIZE
	.align		4
.L_98:
        /*0144*/ 	.byte	0x04, 0x11
        /*0146*/ 	.short	(.L_100 - .L_99)
	.align		4
.L_99:
        /*0148*/ 	.word	index@(_ZN3cub18CUB_300001_SM_10006detail6reduce28DeviceReduceSingleTileKernelINS2_10policy_hubIdj11add_functorIdEE10Policy1000EN6thrust24THRUST_300001_SM_1000_NS6detail15normal_iteratorINSA_10device_ptrIdEEEEPdjS6_ddN4cuda3std3__410__identityEEEvT0_T1_T2_T3_T4_T6_)
        /*014c*/ 	.word	0x00000000


	//----- nvinfo : EIATTR_REGCOUNT
	.align		4
.L_100:
        /*0150*/ 	.byte	0x04, 0x2f
        /*0152*/ 	.short	(.L_102 - .L_101)
	.align		4
.L_101:
        /*0154*/ 	.word	index@(_ZN3cub18CUB_300001_SM_10006detail6reduce18DeviceReduceKernelINS2_10policy_hubIdj11add_functorIdEE10Policy1000EN6thrust24THRUST_300001_SM_1000_NS6detail15normal_iteratorINSA_10device_ptrIdEEEEjS6_dN4cuda3std3__410__identityEEEvT0_PT3_T1_NS0_13GridEvenShareISN_EET2_T4_)
        /*0158*/ 	.word	0x00000020


	//----- nvinfo : EIATTR_FRAME_SIZE
	.align		4
.L_102:
        /*015c*/ 	.byte	0x04, 0x11
        /*015e*/ 	.short	(.L_104 - .L_103)
	.align		4
.L_103:
        /*0160*/ 	.word	index@(_ZN3cub18CUB_300001_SM_10006detail6reduce18DeviceReduceKernelINS2_10policy_hubIdj11add_functorIdEE10Policy1000EN6thrust24THRUST_300001_SM_1000_NS6detail15normal_iteratorINSA_10device_ptrIdEEEEjS6_dN4cuda3std3__410__identityEEEvT0_PT3_T1_NS0_13GridEvenShareISN_EET2_T4_)
        /*0164*/ 	.word	0x00000000


	//----- nvinfo : EIATTR_REGCOUNT
	.align		4
.L_104:
        /*0168*/ 	.byte	0x04, 0x2f
        /*016a*/ 	.short	(.L_106 - .L_105)
	.align		4
.L_105:
        /*016c*/ 	.word	index@(_ZN3cub18CUB_300001_SM_10006detail6reduce28DeviceReduceSingleTileKernelINS2_10policy_hubIdj11add_functorIdEE10Policy1000EPdS9_iS6_ddN4cuda3std3__410__identityEEEvT0_T1_T2_T3_T4_T6_)
        /*0170*/ 	.word	0x00000030


	//----- nvinfo : EIATTR_FRAME_SIZE
	.align		4
.L_106:
        /*0174*/ 	.byte	0x04, 0x11
        /*0176*/ 	.short	(.L_108 - .L_107)
	.align		4
.L_107:
        /*0178*/ 	.word	index@(_ZN3cub18CUB_300001_SM_10006detail6reduce28DeviceReduceSingleTileKernelINS2_10policy_hubIdj11add_functorIdEE10Policy1000EPdS9_iS6_ddN4cuda3std3__410__identityEEEvT0_T1_T2_T3_T4_T6_)
        /*017c*/ 	.word	0x00000000


	//----- nvinfo : EIATTR_REGCOUNT
	.align		4
.L_108:
        /*0180*/ 	.byte	0x04, 0x2f
        /*0182*/ 	.short	(.L_110 - .L_109)
	.align		4
.L_109:
        /*0184*/ 	.word	index@(_ZN3cub18CUB_300001_SM_10006detail6reduce28DeviceReduceSingleTileKernelINS2_10policy_hubIdy11add_functorIdEE10Policy1000EN6thrust24THRUST_300001_SM_1000_NS6detail15normal_iteratorINSA_10device_ptrIdEEEEPdyS6_ddN4cuda3std3__410__identityEEEvT0_T1_T2_T3_T4_T6_)
        /*0188*/ 	.word	0x0000002e


	//----- nvinfo : EIATTR_FRAME_SIZE
	.align		4
.L_110:
        /*018c*/ 	.byte	0x04, 0x11
        /*018e*/ 	.short	(.L_112 - .L_111)
	.align		4
.L_111:
        /*0190*/ 	.word	index@(_ZN3cub18CUB_300001_SM_10006detail6reduce28DeviceReduceSingleTileKernelINS2_10policy_hubIdy11add_functorIdEE10Policy1000EN6thrust24THRUST_300001_SM_1000_NS6detail15normal_iteratorINSA_10device_ptrIdEEEEPdyS6_ddN4cuda3std3__410__identityEEEvT0_T1_T2_T3_T4_T6_)
        /*0194*/ 	.word	0x00000000


	//----- nvinfo : EIATTR_REGCOUNT
	.align		4
.L_112:
        /*0198*/ 	.byte	0x04, 0x2f
        /*019a*/ 	.short	(.L_114 - .L_113)
	.align		4
.L_113:
        /*019c*/ 	.word	index@(_ZN3cub18CUB_300001_SM_10006detail6reduce18DeviceReduceKernelINS2_10policy_hubIdy11add_functorIdEE10Policy1000EN6thrust24THRUST_300001_SM_1000_NS6detail15normal_iteratorINSA_10device_ptrIdEEEEyS6_dN4cuda3std3__410__identityEEEvT0_PT3_T1_NS0_13GridEvenShareISN_EET2_T4_)
        /*01a0*/ 	.word	0x0000001e


	//----- nvinfo : EIATTR_FRAME_SIZE
	.align		4
.L_114:
        /*01a4*/ 	.byte	0x04, 0x11
        /*01a6*/ 	.short	(.L_116 - .L_115)
	.align		4
.L_115:
        /*01a8*/ 	.word	index@(_ZN3cub18CUB_300001_SM_10006detail6reduce18DeviceReduceKernelINS2_10policy_hubIdy11add_functorIdEE10Policy1000EN6thrust24THRUST_300001_SM_1000_NS6detail15normal_iteratorINSA_10device_ptrIdEEEEyS6_dN4cuda3std3__410__identityEEEvT0_PT3_T1_NS0_13GridEvenShareISN_EET2_T4_)
        /*01ac*/ 	.word	0x00000000


	//----- nvinfo : EIATTR_REGCOUNT
	.align		4
.L_116:
        /*01b0*/ 	.byte	0x04, 0x2f
        /*01b2*/ 	.short	(.L_118 - .L_117)
	.align		4
.L_117:
        /*01b4*/ 	.word	index@(_ZN3cub18CUB_300001_SM_10006detail6reduce28DeviceReduceSingleTileKernelINS2_10policy_hubIdy11add_functorIdEE10Policy1000EPdS9_iS6_ddN4cuda3std3__410__identityEEEvT0_T1_T2_T3_T4_T6_)
        /*01b8*/ 	.word	0x00000030


	//----- nvinfo : EIATTR_FRAME_SIZE
	.align		4
.L_118:
        /*01bc*/ 	.byte	0x04, 0x11
        /*01be*/ 	.short	(.L_120 - .L_119)
	.align		4
.L_119:
        /*01c0*/ 	.word	index@(_ZN3cub18CUB_300001_SM_10006detail6reduce28DeviceReduceSingleTileKernelINS2_10policy_hubIdy11add_functorIdEE10Policy1000EPdS9_iS6_ddN4cuda3std3__410__identityEEEvT0_T1_T2_T3_T4_T6_)
        /*01c4*/ 	.word	0x00000000


	//----- nvinfo : EIATTR_REGCOUNT
	.align		4
.L_120:
        /*01c8*/ 	.byte	0x04, 0x2f
        /*01ca*/ 	.short	(.L_122 - .L_121)
	.align		4
.L_121:
        /*01cc*/ 	.word	index@(_ZN3cub18CUB_300001_SM_10006detail6reduce28DeviceReduceSingleTileKernelINS2_10policy_hubIdj11max_functorIdEE10Policy1000EN6thrust24THRUST_300001_SM_1000_NS6detail15normal_iteratorINSA_10device_ptrIdEEEEPdjS6_ddN4cuda3std3__410__identityEEEvT0_T1_T2_T3_T4_T6_)
        /*01d0*/ 	.word	0x0000002d


	//----- nvinfo : EIATTR_FRAME_SIZE
	.align		4
.L_122:
        /*01d4*/ 	.byte	0x04, 0x11
        /*01d6*/ 	.short	(.L_124 - .L_123)
	.align		4
.L_123:
        /*01d8*/ 	.word	index@(_ZN3cub18CUB_300001_SM_10006detail6reduce28DeviceReduceSingleTileKernelINS2_10policy_hubIdj11max_functorIdEE10Policy1000EN6thrust24THRUST_300001_SM_1000_NS6detail15normal_iteratorINSA_10device_ptrIdEEEEPdjS6_ddN4cuda3std3__410__identityEEEvT0_T1_T2_T3_T4_T6_)
        /*01dc*/ 	.word	0x00000000


	//----- nvinfo : EIATTR_REGCOUNT
	.align		4
.L_124:
        /*01e0*/ 	.byte	0x04, 0x2f
        /*01e2*/ 	.short	(.L_126 - .L_125)
	.align		4
.L_125:
        /*01e4*/ 	.word	index@(_ZN3cub18CUB_300001_SM_10006detail6reduce18DeviceReduceKernelINS2_10policy_hubIdj11max_functorIdEE10Policy1000EN6thrust24THRUST_300001_SM_1000_NS6detail15normal_iteratorINSA_10device_ptrIdEEEEjS6_dN4cuda3std3__410__identityEEEvT0_PT3_T1_NS0_13GridEvenShareISN_EET2_T4_)
        /*01e8*/ 	.word	0x0000001d


	//----- nvinfo : EIATTR_FRAME_SIZE
	.align		4
.L_126:
        /*01ec*/ 	.byte	0x04, 0x11
        /*01ee*/ 	.short	(.L_128 - .L_127)
	.align		4
.L_127:
        /*01f0*/ 	.word	index@(_ZN3cub18CUB_300001_SM_10006detail6reduce18DeviceReduceKernelINS2_10policy_hubIdj11max_functorIdEE10Policy1000EN6thrust24THRUST_300001_SM_1000_NS6detail15normal_iteratorINSA_10device_ptrIdEEEEjS6_dN4cuda3std3__410__identityEEEvT0_PT3_T1_NS0_13GridEvenShareISN_EET2_T4_)
        /*01f4*/ 	.word	0x00000000


	//----- nvinfo : EIATTR_REGCOUNT
	.align		4
.L_128:
        /*01f8*/ 	.byte	0x04, 0x2f
        /*01fa*/ 	.short	(.L_130 - .L_129)
	.align		4
.L_129:
        /*01fc*/ 	.word	index@(_ZN3cub18CUB_300001_SM_10006detail6reduce28DeviceReduceSingleTileKernelINS2_10policy_hubIdj11max_functorIdEE10Policy1000EPdS9_iS6_ddN4cuda3std3__410__identityEEEvT0_T1_T2_T3_T4_T6_)
        /*0200*/ 	.word	0x00000030


	//----- nvinfo : EIATTR_FRAME_SIZE
	.align		4
.L_130:
        /*0204*/ 	.byte	0x04, 0x11
        /*0206*/ 	.short	(.L_132 - .L_131)
	.align		4
.L_131:
        /*0208*/ 	.word	index@(_ZN3cub18CUB_300001_SM_10006detail6reduce28DeviceReduceSingleTileKernelINS2_10policy_hubIdj11max_functorIdEE10Policy1000EPdS9_iS6_ddN4cuda3std3__410__identityEEEvT0_T1_T2_T3_T4_T6_)
        /*020c*/ 	.word	0x00000000


	//----- nvinfo : EIATTR_REGCOUNT
	.align		4
.L_132:
        /*0210*/ 	.byte	0x04, 0x2f
        /*0212*/ 	.short	(.L_134 - .L_133)
	.align		4
.L_133:
        /*0214*/ 	.word	index@(_ZN3cub18CUB_300001_SM_10006detail6reduce28DeviceReduceSingleTileKernelINS2_10policy_hubIdy11max_functorIdEE10Policy1000EN6thrust24THRUST_300001_SM_1000_NS6detail15normal_iteratorINSA_10device_ptrIdEEEEPdyS6_ddN4cuda3std3__410__identityEEEvT0_T1_T2_T3_T4_T6_)
        /*0218*/ 	.word	0x0000002e


	//----- nvinfo : EIATTR_FRAME_SIZE
	.align		4
.L_134:
        /*021c*/ 	.byte	0x04, 0x11
        /*021e*/ 	.short	(.L_136 - .L_135)
	.align		4
.L_135:
        /*0220*/ 	.word	index@(_ZN3cub18CUB_300001_SM_10006detail6reduce28DeviceReduceSingleTileKernelINS2_10policy_hubIdy11max_functorIdEE10Policy1000EN6thrust24THRUST_300001_SM_1000_NS6detail15normal_iteratorINSA_10device_ptrIdEEEEPdyS6_ddN4cuda3std3__410__identityEEEvT0_T1_T2_T3_T4_T6_)
        /*0224*/ 	.word	0x00000000


	//----- nvinfo : EIATTR_REGCOUNT
	.align		4
.L_136:
        /*0228*/ 	.byte	0x04, 0x2f
        /*022a*/ 	.short	(.L_138 - .L_137)
	.align		4
.L_137:
        /*022c*/ 	.word	index@(_ZN3cub18CUB_300001_SM_10006detail6reduce18DeviceReduceKernelINS2_10policy_hubIdy11max_functorIdEE10Policy1000EN6thrust24THRUST_300001_SM_1000_NS6detail15normal_iteratorINSA_10device_ptrIdEEEEyS6_dN4cuda3std3__410__identityEEEvT0_PT3_T1_NS0_13GridEvenShareISN_EET2_T4_)
        /*0230*/ 	.word	0x0000001e


	//----- nvinfo : EIATTR_FRAME_SIZE
	.align		4
.L_138:
        /*0234*/ 	.byte	0x04, 0x11
        /*0236*/ 	.short	(.L_140 - .L_139)
	.align		4
.L_139:
        /*0238*/ 	.word	index@(_ZN3cub18CUB_300001_SM_10006detail6reduce18DeviceReduceKernelINS2_10policy_hubIdy11max_functorIdEE10Policy1000EN6thrust24THRUST_300001_SM_1000_NS6detail15normal_iteratorINSA_10device_ptrIdEEEEyS6_dN4cuda3std3__410__identityEEEvT0_PT3_T1_NS0_13GridEvenShareISN_EET2_T4_)
        /*023c*/ 	.word	0x00000000


	//----- nvinfo : EIATTR_REGCOUNT
	.align		4
.L_140:
        /*0240*/ 	.byte	0x04, 0x2f
        /*0242*/ 	.short	(.L_142 - .L_141)
	.align		4
.L_141:
        /*0244*/ 	.word	index@(_ZN3cub18CUB_300001_SM_10006detail6reduce28DeviceReduceSingleTileKernelINS2_10policy_hubIdy11max_functorIdEE10Policy1000EPdS9_iS6_ddN4cuda3std3__410__identityEEEvT0_T1_T2_T3_T4_T6_)
        /*0248*/ 	.word	0x00000030


	//----- nvinfo : EIATTR_FRAME_SIZE
	.align		4
.L_142:
        /*024c*/ 	.byte	0x04, 0x11
        /*024e*/ 	.short	(.L_144 - .L_143)
	.align		4
.L_143:
        /*0250*/ 	.word	index@(_ZN3cub18CUB_300001_SM_10006detail6reduce28DeviceReduceSingleTileKernelINS2_10policy_hubIdy11max_functorIdEE10Policy1000EPdS9_iS6_ddN4cuda3std3__410__identityEEEvT0_T1_T2_T3_T4_T6_)
        /*0254*/ 	.word	0x00000000


	//----- nvinfo : EIATTR_REGCOUNT
	.align		4
.L_144:
        /*0258*/ 	.byte	0x04, 0x2f
        /*025a*/ 	.short	(.L_146 - .L_145)
	.align		4
.L_145:
        /*025c*/ 	.word	index@(_ZN3cub18CUB_300001_SM_10006detail6reduce28DeviceReduceSingleTileKernelINS2_10policy_hubImj11mul_functorImEE10Policy1000EN6thrust24THRUST_300001_SM_1000_NS6detail15normal_iteratorINSA_10device_ptrIjEEEEPmjS6_mm11inc_functorIjEEEvT0_T1_T2_T3_T4_T6_)
        /*0260*/ 	.word	0x00000020


	//----- nvinfo : EIATTR_FRAME_SIZE
	.align		4
.L_146:
        /*0264*/ 	.byte	0x04, 0x11
        /*0266*/ 	.short	(.L_148 - .L_147)
	.align		4
.L_147:
        /*0268*/ 	.word	index@(_ZN3cub18CUB_300001_SM_10006detail6reduce28DeviceReduceSingleTileKernelINS2_10policy_hubImj11mul_functorImEE10Policy1000EN6thrust24THRUST_300001_SM_1000_NS6detail15normal_iteratorINSA_10device_ptrIjEEEEPmjS6_mm11inc_functorIjEEEvT0_T1_T2_T3_T4_T6_)
        /*026c*/ 	.word	0x00000000


	//----- nvinfo : EIATTR_REGCOUNT
	.align		4
.L_148:
        /*0270*/ 	.byte	0x04, 0x2f
        /*0272*/ 	.short	(.L_150 - .L_149)
	.align		4
.L_149:
        /*0274*/ 	.word	index@(_ZN3cub18CUB_300001_SM_10006detail6reduce18DeviceReduceKernelINS2_10policy_hubImj11mul_functorImEE10Policy1000EN6thrust24THRUST_300001_SM_1000_NS6detail15normal_iteratorINSA_10device_ptrIjEEEEjS6_m11inc_functorIjEEEvT0_PT3_T1_NS0_13GridEvenShareISL_EET2_T4_)
        /*0278*/ 	.word	0x00000020


	//----- nvinfo : EIATTR_FRAME_SIZE
	.align		4
.L_150:
        /*027c*/ 	.byte	0x04, 0x11
        /*027e*/ 	.short	(.L_152 - .L_151)
	.align		4
.L_151:
        /*0280*/ 	.word	index@(_ZN3cub18CUB_300001_SM_10006detail6reduce18DeviceReduceKernelINS2_10policy_hubImj11mul_functorImEE10Policy1000EN6thrust24THRUST_300001_SM_1000_NS6detail15normal_iteratorINSA_10device_ptrIjEEEEjS6_m11inc_functorIjEEEvT0_PT3_T1_NS0_13GridEvenShareISL_EET2_T4_)
        /*0284*/ 	.word	0x00000000


	//----- nvinfo : EIATTR_REGCOUNT
	.align		4
.L_152:
        /*0288*/ 	.byte	0x04, 0x2f
        /*028a*/ 	.short	(.L_154 - .L_153)
	.align		4
.L_153:
        /*028c*/ 	.word	index@(_ZN3cub18CUB_300001_SM_10006detail6reduce28DeviceReduceSingleTileKernelINS2_10policy_hubImj11mul_functorImEE10Policy1000EPmS9_iS6_mmN4cuda3std3__410__identityEEEvT0_T1_T2_T3_T4_T6_)
        /*0290*/ 	.word	0x00000030


	//----- nvinfo : EIATTR_FRAME_SIZE
	.align		4
.L_154:
        /*0294*/ 	.byte	0x04, 0x11
        /*0296*/ 	.short	(.L_156 - .L_155)
	.align		4
.L_155:
        /*0298*/ 	.word	index@(_ZN3cub18CUB_300001_SM_10006detail6reduce28DeviceReduceSingleTileKernelINS2_10policy_hubImj11mul_functorImEE10Policy1000EPmS9_iS6_mmN4cuda3std3__410__identityEEEvT0_T1_T2_T3_T4_T6_)
        /*029c*/ 	.word	0x00000000


	//----- nvinfo : EIATTR_REGCOUNT
	.align		4
.L_156:
        /*02a0*/ 	.byte	0x04, 0x2f
        /*02a2*/ 	.short	(.L_158 - .L_157)
	.align		4
.L_157:
        /*02a4*/ 	.word	index@(_ZN3cub18CUB_300001_SM_10006detail6reduce28DeviceReduceSingleTileKernelINS2_10policy_hubImy11mul_functorImEE10Policy1000EN6thrust24THRUST_300001_SM_1000_NS6detail15normal_iteratorINSA_10device_ptrIjEEEEPmyS6_mm11inc_functorIjEEEvT0_T1_T2_T3_T4_T6_)
        /*02a8*/ 	.word	0x00000020


	//----- nvinfo : EIATTR_FRAME_SIZE
	.align		4
.L_158:
        /*02ac*/ 	.byte	0x04, 0x11
        /*02ae*/ 	.short	(.L_160 - .L_159)
	.align		4
.L_159:
        /*02b0*/ 	.word	index@(_ZN3cub18CUB_300001_SM_10006detail6reduce28DeviceReduceSingleTileKernelINS2_10policy_hubImy11mul_functorImEE10Policy1000EN6thrust24THRUST_300001_SM_1000_NS6detail15normal_iteratorINSA_10device_ptrIjEEEEPmyS6_mm11inc_functorIjEEEvT0_T1_T2_T3_T4_T6_)
        /*02b4*/ 	.word	0x00000000


	//----- nvinfo : EIATTR_REGCOUNT
	.align		4
.L_160:
        /*02b8*/ 	.byte	0x04, 0x2f
        /*02ba*/ 	.short	(.L_162 - .L_161)
	.align		4
.L_161:
        /*02bc*/ 	.word	index@(_ZN3cub18CUB_300001_SM_10006detail6reduce18DeviceReduceKernelINS2_10policy_hubImy11mul_functorImEE10Policy1000EN6thrust24THRUST_300001_SM_1000_NS6detail15normal_iteratorINSA_10device_ptrIjEEEEyS6_m11inc_functorIjEEEvT0_PT3_T1_NS0_13GridEvenShareISL_EET2_T4_)
        /*02c0*/ 	.word	0x00000020


	//----- nvinfo : EIATTR_FRAME_SIZE
	.align		4
.L_162:
        /*02c4*/ 	.byte	0x04, 0x11
        /*02c6*/ 	.short	(.L_164 - .L_163)
	.align		4
.L_163:
        /*02c8*/ 	.word	index@(_ZN3cub18CUB_300001_SM_10006detail6reduce18DeviceReduceKernelINS2_10policy_hubImy11mul_functorImEE10Policy1000EN6thrust24THRUST_300001_SM_1000_NS6detail15normal_iteratorINSA_10device_ptrIjEEEEyS6_m11inc_functorIjEEEvT0_PT3_T1_NS0_13GridEvenShareISL_EET2_T4_)
        /*02cc*/ 	.word	0x00000000


	//----- nvinfo : EIATTR_REGCOUNT
	.align		4
.L_164:
        /*02d0*/ 	.byte	0x04, 0x2f
        /*02d2*/ 	.short	(.L_166 - .L_165)
	.align		4
.L_165:
        /*02d4*/ 	.word	index@(_ZN3cub18CUB_300001_SM_10006detail6reduce28DeviceReduceSingleTileKernelINS2_10policy_hubImy11mul_functorImEE10Policy1000EPmS9_iS6_mmN4cuda3std3__410__identityEEEvT0_T1_T2_T3_T4_T6_)
        /*02d8*/ 	.word	0x00000030


	//----- nvinfo : EIATTR_FRAME_SIZE
	.align		4
.L_166:
        /*02dc*/ 	.byte	0x04, 0x11
        /*02de*/ 	.short	(.L_168 - .L_167)
	.align		4
.L_167:
        /*02e0*/ 	.word	index@(_ZN3cub18CUB_300001_SM_10006detail6reduce28DeviceReduceSingleTileKernelINS2_10policy_hubImy11mul_functorImEE10Policy1000EPmS9_iS6_mmN4cuda3std3__410__identityEEEvT0_T1_T2_T3_T4_T6_)
        /*02e4*/ 	.word	0x00000000


	//----- nvinfo : EIATTR_MIN_STACK_SIZE
	.align		4
.L_168:
        /*02e8*/ 	.byte	0x04, 0x12
        /*02ea*/ 	.short	(.L_170 - .L_169)
	.align		4
.L_169:
        /*02ec*/ 	.word	index@(_ZN3cub18CUB_300001_SM_10006detail6reduce28DeviceReduceSingleTileKernelINS2_10policy_hubImy11mul_functorImEE10Policy1000EPmS9_iS6_mmN4cuda3std3__410__identityEEEvT0_T1_T2_T3_T4_T6_)
        /*02f0*/ 	.word	0x00000000


	//----- nvinfo : EIATTR_MIN_STACK_SIZE
	.align		4
.L_170:
        /*02f4*/ 	.byte	0x04, 0x12
        /*02f6*/ 	.short	(.L_172 - .L_171)
	.align		4
.L_171:
        /*02f8*/ 	.word	index@(_ZN3cub18CUB_300001_SM_10006detail6reduce18DeviceReduceKernelINS2_10policy_hubImy11mul_functorImEE10Policy1000EN6thrust24THRUST_300001_SM_1000_NS6detail15normal_iteratorINSA_10device_ptrIjEEEEyS6_m11inc_functorIjEEEvT0_PT3_T1_NS0_13GridEvenShareISL_EET2_T4_)
        /*02fc*/ 	.word	0x00000000


	//----- nvinfo : EIATTR_MIN_STACK_SIZE
	.align		4
.L_172:
        /*0300*/ 	.byte	0x04, 0x12
        /*0302*/ 	.short	(.L_174 - .L_173)
	.align		4
.L_173:
        /*0304*/ 	.word	index@(_ZN3cub18CUB_300001_SM_10006detail6reduce28DeviceReduceSingleTileKernelINS2_10policy_hubImy11mul_functorImEE10Policy1000EN6thrust24THRUST_300001_SM_1000_NS6detail15normal_iteratorINSA_10device_ptrIjEEEEPmyS6_mm11inc_functorIjEEEvT0_T1_T2_T3_T4_T6_)
        /*0308*/ 	.word	0x00000000


	//----- nvinfo : EIATTR_MIN_STACK_SIZE
	.align		4
.L_174:
        /*030c*/ 	.byte	0x04, 0x12
        /*030e*/ 	.short	(.L_176 - .L_175)
	.align		4
.L_175:
        /*0310*/ 	.word	index@(_ZN3cub18CUB_300001_SM_10006detail6reduce28DeviceReduceSingleTileKernelINS2_10policy_hubImj11mul_functorImEE10Policy1000EPmS9_iS6_mmN4cuda3std3__410__identityEEEvT0_T1_T2_T3_T4_T6_)
        /*0314*/ 	.word	0x00000000


	//----- nvinfo : EIATTR_MIN_STACK_SIZE
	.align		4
.L_176:
        /*0318*/ 	.byte	0x04, 0x12
        /*031a*/ 	.short	(.L_178 - .L_177)
	.align		4
.L_177:
        /*031c*/ 	.word	index@(_ZN3cub18CUB_300001_SM_10006detail6reduce18DeviceReduceKernelINS2_10policy_hubImj11mul_functorImEE10Policy1000EN6thrust24THRUST_300001_SM_1000_NS6detail15normal_iteratorINSA_10device_ptrIjEEEEjS6_m11inc_functorIjEEEvT0_PT3_T1_NS0_13GridEvenShareISL_EET2_T4_)
        /*0320*/ 	.word	0x00000000


	//----- nvinfo : EIATTR_MIN_STACK_SIZE
	.align		4
.L_178:
        /*0324*/ 	.byte	0x04, 0x12
        /*0326*/ 	.short	(.L_180 - .L_179)
	.align		4
.L_179:
        /*0328*/ 	.word	index@(_ZN3cub18CUB_300001_SM_10006detail6reduce28DeviceReduceSingleTileKernelINS2_10policy_hubImj11mul_functorImEE10Policy1000EN6thrust24THRUST_300001_SM_1000_NS6detail15normal_iteratorINSA_10device_ptrIjEEEEPmjS6_mm11inc_functorIjEEEvT0_T1_T2_T3_T4_T6_)
        /*032c*/ 	.word	0x00000000


	//----- nvinfo : EIATTR_MIN_STACK_SIZE
	.align		4
.L_180:
        /*0330*/ 	.byte	0x04, 0x12
        /*0332*/ 	.short	(.L_182 - .L_181)
	.align		4
.L_181:
        /*0334*/ 	.word	index@(_ZN3cub18CUB_300001_SM_10006detail6reduce28DeviceReduceSingleTileKernelINS2_10policy_hubIdy11max_functorIdEE10Policy1000EPdS9_iS6_ddN4cuda3std3__410__identityEEEvT0_T1_T2_T3_T4_T6_)
        /*0338*/ 	.word	0x00000000


	//----- nvinfo : EIATTR_MIN_STACK_SIZE
	.align		4
.L_182:
        /*033c*/ 	.byte	0x04, 0x12
        /*033e*/ 	.short	(.L_184 - .L_183)
	.align		4
.L_183:
        /*0340*/ 	.word	index@(_ZN3cub18CUB_300001_SM_10006detail6reduce18DeviceReduceKernelINS2_10policy_hubIdy11max_functorIdEE10Policy1000EN6thrust24THRUST_300001_SM_1000_NS6detail15normal_iteratorINSA_10device_ptrIdEEEEyS6_dN4cuda3std3__410__identityEEEvT0_PT3_T1_NS0_13GridEvenShareISN_EET2_T4_)
        /*0344*/ 	.word	0x00000000


	//----- nvinfo : EIATTR_MIN_STACK_SIZE
	.align		4
.L_184:
        /*0348*/ 	.byte	0x04, 0x12
        /*034a*/ 	.short	(.L_186 - .L_185)
	.align		4
.L_185:
        /*034c*/ 	.word	index@(_ZN3cub18CUB_300001_SM_10006detail6reduce28DeviceReduceSingleTileKernelINS2_10policy_hubIdy11max_functorIdEE10Policy1000EN6thrust24THRUST_300001_SM_1000_NS6detail15normal_iteratorINSA_10device_ptrIdEEEEPdyS6_ddN4cuda3std3__410__identityEEEvT0_T1_T2_T3_T4_T6_)
        /*0350*/ 	.word	0x00000000


	//----- nvinfo : EIATTR_MIN_STACK_SIZE
	.align		4
.L_186:
        /*0354*/ 	.byte	0x04, 0x12
        /*0356*/ 	.short	(.L_188 - .L_187)
	.align		4
.L_187:
        /*0358*/ 	.word	index@(_ZN3cub18CUB_300001_SM_10006detail6reduce28DeviceReduceSingleTileKernelINS2_10policy_hubIdj11max_functorIdEE10Policy1000EPdS9_iS6_ddN4cuda3std3__410__identityEEEvT0_T1_T2_T3_T4_T6_)
        /*035c*/ 	.word	0x00000000


	//----- nvinfo : EIATTR_MIN_STACK_SIZE
	.align		4
.L_188:
        /*0360*/ 	.byte	0x04, 0x12
        /*0362*/ 	.short	(.L_190 - .L_189)
	.align		4
.L_189:
        /*0364*/ 	.word	index@(_ZN3cub18CUB_300001_SM_10006detail6reduce18DeviceReduceKernelINS2_10policy_hubIdj11max_functorIdEE10Policy1000EN6thrust24THRUST_300001_SM_1000_NS6detail15normal_iteratorINSA_10device_ptrIdEEEEjS6_dN4cuda3std3__410__identityEEEvT0_PT3_T1_NS0_13GridEvenShareISN_EET2_T4_)
        /*0368*/ 	.word	0x00000000


	//----- nvinfo : EIATTR_MIN_STACK_SIZE
	.align		4
.L_190:
        /*036c*/ 	.byte	0x04, 0x12
        /*036e*/ 	.short	(.L_192 - .L_191)
	.align		4
.L_191:
        /*0370*/ 	.word	index@(_ZN3cub18CUB_300001_SM_10006detail6reduce28DeviceReduceSingleTileKernelINS2_10policy_hubIdj11max_functorIdEE10Policy1000EN6thrust24THRUST_300001_SM_1000_NS6detail15normal_iteratorINSA_10device_ptrIdEEEEPdjS6_ddN4cuda3std3__410__identityEEEvT0_T1_T2_T3_T4_T6_)
        /*0374*/ 	.word	0x00000000


	//----- nvinfo : EIATTR_MIN_STACK_SIZE
	.align		4
.L_192:
        /*0378*/ 	.byte	0x04, 0x12
        /*037a*/ 	.short	(.L_194 - .L_193)
	.align		4
.L_193:
        /*037c*/ 	.word	index@(_ZN3cub18CUB_300001_SM_10006detail6reduce28DeviceReduceSingleTileKernelINS2_10policy_hubIdy11add_functorIdEE10Policy1000EPdS9_iS6_ddN4cuda3std3__410__identityEEEvT0_T1_T2_T3_T4_T6_)
        /*0380*/ 	.word	0x00000000


	//----- nvinfo : EIATTR_MIN_STACK_SIZE
	.align		4
.L_194:
        /*0384*/ 	.byte	0x04, 0x12
        /*0386*/ 	.short	(.L_196 - .L_195)
	.align		4
.L_195:
        /*0388*/ 	.word	index@(_ZN3cub18CUB_300001_SM_10006detail6reduce18DeviceReduceKernelINS2_10policy_hubIdy11add_functorIdEE10Policy1000EN6thrust24THRUST_300001_SM_1000_NS6detail15normal_iteratorINSA_10device_ptrIdEEEEyS6_dN4cuda3std3__410__identityEEEvT0_PT3_T1_NS0_13GridEvenShareISN_EET2_T4_)
        /*038c*/ 	.word	0x00000000


	//----- nvinfo : EIATTR_MIN_STACK_SIZE
	.align		4
.L_196:
        /*0390*/ 	.byte	0x04, 0x12
        /*0392*/ 	.short	(.L_198 - .L_197)
	.align		4
.L_197:
        /*0394*/ 	.word	index@(_ZN3cub18CUB_300001_SM_10006detail6reduce28DeviceReduceSingleTileKernelINS2_10policy_hubIdy11add_functorIdEE10Policy1000EN6thrust24THRUST_300001_SM_1000_NS6detail15normal_iteratorINSA_10device_ptrIdEEEEPdyS6_ddN4cuda3std3__410__identityEEEvT0_T1_T2_T3_T4_T6_)
        /*0398*/ 	.word	0x00000000


	//----- nvinfo : EIATTR_MIN_STACK_SIZE
	.align		4
.L_198:
        /*039c*/ 	.byte	0x04, 0x12
        /*039e*/ 	.short	(.L_200 - .L_199)
	.align		4
.L_199:
        /*03a0*/ 	.word	index@(_ZN3cub18CUB_300001_SM_10006detail6reduce28DeviceReduceSingleTileKernelINS2_10policy_hubIdj11add_functorIdEE10Policy1000EPdS9_iS6_ddN4cuda3std3__410__identityEEEvT0_T1_T2_T3_T4_T6_)
        /*03a4*/ 	.word	0x00000000


	//----- nvinfo : EIATTR_MIN_STACK_SIZE
	.align		4
.L_200:
        /*03a8*/ 	.byte	0x04, 0x12
        /*03aa*/ 	.short	(.L_202 - .L_201)
	.align		4
.L_201:
        /*03ac*/ 	.word	index@(_ZN3cub18CUB_300001_SM_10006detail6reduce18DeviceReduceKernelINS2_10policy_hubIdj11add_functorIdEE10Policy1000EN6thrust24THRUST_300001_SM_1000_NS6detail15normal_iteratorINSA_10device_ptrIdEEEEjS6_dN4cuda3std3__410__identityEEEvT0_PT3_T1_NS0_13GridEvenShareISN_EET2_T4_)
        /*03b0*/ 	.word	0x00000000


	//----- nvinfo : EIATTR_MIN_STACK_SIZE
	.align		4
.L_202:
        /*03b4*/ 	.byte	0x04, 0x12
        /*03b6*/ 	.short	(.L_204 - .L_203)
	.align		4
.L_203:
        /*03b8*/ 	.word	index@(_ZN3cub18CUB_300001_SM_10006detail6reduce28DeviceReduceSingleTileKernelINS2_10policy_hubIdj11add_functorIdEE10Policy1000EN6thrust24THRUST_300001_SM_1000_NS6detail15normal_iteratorINSA_10device_ptrIdEEEEPdjS6_ddN4cuda3std3__410__identityEEEvT0_T1_T2_T3_T4_T6_)
        /*03bc*/ 	.word	0x00000000


	//----- nvinfo : EIATTR_MIN_STACK_SIZE
	.align		4
.L_204:
        /*03c0*/ 	.byte	0x04, 0x12
        /*03c2*/ 	.short	(.L_206 - .L_205)
	.align		4
.L_205:
        /*03c4*/ 	.word	index@(_ZN3cub18CUB_300001_SM_10006detail9transform16transform_kernelINS2_10policy_hubILb1EN4cuda3std3__45tupleIJN6thrust24THRUST_300001_SM_1000_NS6detail15normal_iteratorINSA_10device_ptrIdEEEEEEEE10policy1000El11abs_functorIdESF_JPdEEEvT0_iT1_T2_DpNS2_10kernel_argIT3_EE)
        /*03c8*/ 	.word	0x00000000


	//----- nvinfo : EIATTR_MIN_STACK_SIZE
	.align		4
.L_206:
        /*03cc*/ 	.byte	0x04, 0x12
        /*03ce*/ 	.short	(.L_208 - .L_207)
	.align		4
.L_207:
        /*03d0*/ 	.word	index@(_ZN3cub18CUB_300001_SM_10006detail9transform16transform_kernelINS2_10policy_hubILb1EN4cuda3std3__45tupleIJN6thrust24THRUST_300001_SM_1000_NS6detail15normal_iteratorINSA_10device_ptrIdEEEEEEEE10policy1000Ei11abs_functorIdESF_JPdEEEvT0_iT1_T2_DpNS2_10kernel_argIT3_EE)
        /*03d4*/ 	.word	0x00000000


	//----- nvinfo : EIATTR_MIN_STACK_SIZE
	.align		4
.L_208:
        /*03d8*/ 	.byte	0x04, 0x12
        /*03da*/ 	.short	(.L_210 - .L_209)
	.align		4
.L_209:
        /*03dc*/ 	.word	index@(_ZN3cub18CUB_300001_SM_10006detail9transform16transform_kernelINS2_10policy_hubILb1EN4cuda3std3__45tupleIJN6thrust24THRUST_300001_SM_1000_NS6detail15normal_iteratorINSA_10device_ptrIdEEEESF_EEEE10policy1000El12diff_functorIdESF_JPdSL_EEEvT0_iT1_T2_DpNS2_10kernel_argIT3_EE)
        /*03e0*/ 	.word	0x00000000


	//----- nvinfo : EIATTR_MIN_STACK_SIZE
	.align		4
.L_210:
        /*03e4*/ 	.byte	0x04, 0x12
        /*03e6*/ 	.short	(.L_212 - .L_211)
	.align		4
.L_211:
        /*03e8*/ 	.word	index@(_ZN3cub18CUB_300001_SM_10006detail9transform16transform_kernelINS2_10policy_hubILb1EN4cuda3std3__45tupleIJN6thrust24THRUST_300001_SM_1000_NS6detail15normal_iteratorINSA_10device_ptrIdEEEESF_EEEE10policy1000Ei12diff_functorIdESF_JPdSL_EEEvT0_iT1_T2_DpNS2_10kernel_argIT3_EE)
        /*03ec*/ 	.word	0x00000000


	//----- nvinfo : EIATTR_MIN_STACK_SIZE
	.align		4
.L_212:
        /*03f0*/ 	.byte	0x04, 0x12
        /*03f2*/ 	.short	(.L_214 - .L_213)
	.align		4
.L_213:
        /*03f4*/ 	.word	index@(_ZN3cub18CUB_300001_SM_10006detail9transform16transform_kernelINS2_10policy_hubILb1EN4cuda3std3__45tupleIJN6thrust24THRUST_300001_SM_1000_NS6detail15normal_iteratorINSA_10device_ptrIdEEEEEEEE10policy1000El14square_functorIdESF_JPdEEEvT0_iT1_T2_DpNS2_10kernel_argIT3_EE)
        /*03f8*/ 	.word	0x00000000


	//----- nvinfo : EIATTR_MIN_STACK_SIZE
	.align		4
.L_214:
        /*03fc*/ 	.byte	0x04, 0x12
        /*03fe*/ 	.short	(.L_216 - .L_215)
	.align		4
.L_215:
        /*0400*/ 	.word	index@(_ZN3cub18CUB_300001_SM_10006detail9transform16transform_kernelINS2_10policy_hubILb1EN4cuda3std3__45tupleIJN6thrust24THRUST_300001_SM_1000_NS6detail15normal_iteratorINSA_10device_ptrIdEEEEEEEE10policy1000Ei14square_functorIdESF_JPdEEEvT0_iT1_T2_DpNS2_10kernel_argIT3_EE)
        /*0404*/ 	.word	0x00000000


	//----- nvinfo : EIATTR_MIN_STACK_SIZE
	.align		4
.L_216:
        /*0408*/ 	.byte	0x04, 0x12
        /*040a*/ 	.short	(.L_218 - .L_217)
	.align		4
.L_217:
        /*040c*/ 	.word	index@(_ZN3cub18CUB_300001_SM_10006detail9transform16transform_kernelINS2_10policy_hubILb1EN4cuda3std3__45tupleIJN6thrust24THRUST_300001_SM_1000_NS6detail15normal_iteratorINSA_10device_ptrIdEEEESF_EEEE10policy1000El11sub_functorIdESF_JPdSL_EEEvT0_iT1_T2_DpNS2_10kernel_argIT3_EE)
        /*0410*/ 	.word	0x00000000


	//----- nvinfo : EIATTR_MIN_STACK_SIZE
	.align		4
.L_218:
        /*0414*/ 	.byte	0x04, 0x12
        /*0416*/ 	.short	(.L_220 - .L_219)
	.align		4
.L_219:
        /*0418*/ 	.word	index@(_ZN3cub18CUB_300001_SM_10006detail9transform16transform_kernelINS2_10policy_hubILb1EN4cuda3std3__45tupleIJN6thrust24THRUST_300001_SM_1000_NS6detail15normal_iteratorINSA_10device_ptrIdEEEESF_EEEE10policy1000Ei11sub_functorIdESF_JPdSL_EEEvT0_iT1_T2_DpNS2_10kernel_argIT3_EE)
        /*041c*/ 	.word	0x00000000


	//----- nvinfo : EIATTR_MIN_STACK_SIZE
	.align		4
.L_220:
        /*0420*/ 	.byte	0x04, 0x12
        /*0422*/ 	.short	(.L_222 - .L_221)
	.align		4
.L_221:
        /*0424*/ 	.word	index@(_ZN3cub18CUB_300001_SM_10006detail8for_each13static_kernelINS2_12policy_hub_t12policy_500_tElN6thrust24THRUST_300001_SM_1000_NS8cuda_cub6__fill7functorINS7_6detail15normal_iteratorINS7_10device_ptrIjEEEEjEEEEvT0_T1_)
        /*0428*/ 	.word	0x00000000


	//----- nvinfo : EIATTR_MIN_STACK_SIZE
	.align		4
.L_222:
        /*042c*/ 	.byte	0x04, 0x12
        /*042e*/ 	.short	(.L_224 - .L_223)
	.align		4
.L_223:
        /*0430*/ 	.word	index@(_ZN3cub18CUB_300001_SM_10006detail8for_each13static_kernelINS2_12policy_hub_t12policy_500_tEmN6thrust24THRUST_300001_SM_1000_NS8cuda_cub20__uninitialized_fill7functorINS7_10device_ptrIjEEjEEEEvT0_T1_)
        /*0434*/ 	.word	0x00000000


	//----- nvinfo : EIATTR_MIN_STACK_SIZE
	.align		4
.L_224:
        /*0438*/ 	.byte	0x04, 0x12
        /*043a*/ 	.short	(.L_226 - .L_225)
	.align		4
.L_225:
        /*043c*/ 	.word	index@(_ZN3cub18CUB_300001_SM_10006detail8for_each13static_kernelINS2_12policy_hub_t12policy_500_tEmN6thrust24THRUST_300001_SM_1000_NS8cuda_cub6__fill7functorINS7_6detail15normal_iteratorINS7_10device_ptrIjEEEEjEEEEvT0_T1_)
        /*0440*/ 	.word	0x00000000


	//----- nvinfo : EIATTR_MIN_STACK_SIZE
	.align		4
.L_226:
        /*0444*/ 	.byte	0x04, 0x12
        /*0446*/ 	.short	(.L_228 - .L_227)
	.align		4
.L_227:
        /*0448*/ 	.word	index@(_ZN3cub18CUB_300001_SM_10006detail8for_each13static_kernelINS2_12policy_hub_t12policy_500_tEmN6thrust24THRUST_300001_SM_1000_NS8cuda_cub20__uninitialized_fill7functorINS7_10device_ptrIdEEdEEEEvT0_T1_)
        /*044c*/ 	.word	0x00000000


	//----- nvinfo : EIATTR_MIN_STACK_SIZE
	.align		4
.L_228:
        /*0450*/ 	.byte	0x04, 0x12
        /*0452*/ 	.short	(.L_230 - .L_229)
	.align		4
.L_229:
        /*0454*/ 	.word	index@(_ZN3cub18CUB_300001_SM_10006detail11EmptyKernelIvEEvv)
        /*0458*/ 	.word	0x00000000
.L_230:


//--------------------- .nv.compat                --------------------------
	.section	.nv.compat,"",@"SHT_CUDA_COMPAT_INFO"
	.align	4
        /*0000*/ 	.byte	0x02, 0x09, 0x00, 0x00, 0x02, 0x02, 0x01, 0x00, 0x02, 0x05, 0x05, 0x00, 0x03, 0x07, 0x01, 0x01
        /*0010*/ 	.byte	0x02, 0x03, 0x00, 0x00, 0x02, 0x06, 0x01, 0x00, 0x04, 0x0b, 0x08, 0x00, 0x01, 0x00, 0x00, 0x00
        /*0020*/ 	.byte	0x00, 0x00, 0x00, 0x00


//--------------------- .nv.info._ZN3cub18CUB_300001_SM_10006detail6reduce28DeviceReduceSingleTileKernelINS2_10policy_hubImy11mul_functorImEE10Policy1000EPmS9_iS6_mmN4cuda3std3__410__identityEEEvT0_T1_T2_T3_T4_T6_ --------------------------
	.section	.nv.info._ZN3cub18CUB_300001_SM_10006detail6reduce28DeviceReduceSingleTileKernelINS2_10policy_hubImy11mul_functorImEE10Policy1000EPmS9_iS6_mmN4cuda3std3__410__identityEEEvT0_T1_T2_T3_T4_T6_,"",@"SHT_CUDA_INFO"
	.sectionflags	@""
	.align	4


	//----- nvinfo : EIATTR_CUDA_API_VERSION
	.align		4
        /*0000*/ 	.byte	0x04, 0x37
        /*0002*/ 	.short	(.L_232 - .L_231)
.L_231:
        /*0004*/ 	.word	0x00000082


	//----- nvinfo : EIATTR_KPARAM_INFO
	.align		4
.L_232:
        /*0008*/ 	.byte	0x04, 0x17
        /*000a*/ 	.short	(.L_234 - .L_233)
.L_233:
        /*000c*/ 	.word	0x00000000
        /*0010*/ 	.short	0x0005
        /*0012*/ 	.short	0x0020
        /*0014*/ 	.byte	0x00, 0xf0, 0x05, 0x00


	//----- nvinfo : EIATTR_KPARAM_INFO
	.align		4
.L_234:
        /*0018*/ 	.byte	0x04, 0x17
        /*001a*/ 	.short	(.L_236 - .L_235)
.L_235:
        /*001c*/ 	.word	0x00000000
        /*0020*/ 	.short	0x0004
        /*0022*/ 	.short	0x0018
        /*0024*/ 	.byte	0x00, 0xf0, 0x21, 0x00


	//----- nvinfo : EIATTR_KPARAM_INFO
	.align		4
.L_236:
        /*0028*/ 	.byte	0x04, 0x17
        /*002a*/ 	.short	(.L_238 - .L_237)
.L_237:
        /*002c*/ 	.word	0x00000000
        /*0030*/ 	.short	0x0003
        /*0032*/ 	.short	0x0014
        /*0034*/ 	.byte	0x00, 0xf0, 0x05, 0x00


	//----- nvinfo : EIATTR_KPARAM_INFO
	.align		4
.L_238:
        /*0038*/ 	.byte	0x04, 0x17
        /*003a*/ 	.short	(.L_240 - .L_239)
.L_239:
        /*003c*/ 	.word	0x00000000
        /*0040*/ 	.short	0x0002
        /*0042*/ 	.short	0x0010
        /*0044*/ 	.byte	0x00, 0xf0, 0x11, 0x00


	//----- nvinfo : EIATTR_KPARAM_INFO
	.align		4
.L_240:
        /*0048*/ 	.byte	0x04, 0x17
        /*004a*/ 	.short	(.L_242 - .L_241)
.L_241:
        /*004c*/ 	.word	0x00000000
        /*0050*/ 	.short	0x0001
        /*0052*/ 	.short	0x0008
        /*0054*/ 	.byte	0x00, 0xf5, 0x21, 0x00


	//----- nvinfo : EIATTR_KPARAM_INFO
	.align		4
.L_242:
        /*0058*/ 	.byte	0x04, 0x17
        /*005a*/ 	.short	(.L_244 - .L_243)
.L_243:
        /*005c*/ 	.word	0x00000000
        /*0060*/ 	.short	0x0000
        /*0062*/ 	.short	0x0000
        /*0064*/ 	.byte	0x00, 0xf5, 0x21, 0x00


	//----- nvinfo : EIATTR_SPARSE_MMA_MASK
	.align		4
.L_244:
        /*0068*/ 	.byte	0x03, 0x50
        /*006a*/ 	.short	0x0000


	//----- nvinfo : EIATTR_MAXREG_COUNT
	.align		4
        /*006c*/ 	.byte	0x03, 0x1b
        /*006e*/ 	.short	0x00ff


	//----- nvinfo : EIATTR_NUM_BARRIERS
	.align		4
        /*0070*/ 	.byte	0x02, 0x4c
        /*0072*/ 	.byte	0x01
	.zero		1


	//----- nvinfo : EIATTR_MERCURY_ISA_VERSION
	.align		4
        /*0074*/ 	.byte	0x03, 0x5f
        /*0076*/ 	.short	0x0101


	//----- nvinfo : EIATTR_COOP_GROUP_MASK_REGIDS
	.align		4
        /*0078*/ 	.byte	0x04, 0x29
        /*007a*/ 	.short	(.L_246 - .L_245)


	//   ....[0]....
.L_245:
        /*007c*/ 	.word	0xffffffff


	//   ....[1]....
        /*0080*/ 	.word	0xffffffff


	//   ....[2]....
        /*0084*/ 	.word	0xffffffff


	//   ....[3]....
        /*0088*/ 	.word	0xffffffff


	//   ....[4]....
        /*008c*/ 	.word	0xffffffff


	//   ....[5]....
        /*0090*/ 	.word	0xffffffff


	//   ....[6]....
        /*0094*/ 	.word	0xffffffff


	//   ....[7]....
        /*0098*/ 	.word	0xffffffff


	//   ....[8]....
        /*009c*/ 	.word	0xffffffff


	//   ....[9]....
        /*00a0*/ 	.word	0xffffffff


	//   ....[10]....
        /*00a4*/ 	.word	0xffffffff


	//   ....[11]....
        /*00a8*/ 	.word	0xffffffff


	//   ....[12]....
        /*00ac*/ 	.word	0xffffffff


	//   ....[13]....
        /*00b0*/ 	.word	0xffffffff


	//   ....[14]....
        /*00b4*/ 	.word	0xffffffff


	//   ....[15]....
        /*00b8*/ 	.word	0xffffffff


	//   ....[16]....
        /*00bc*/ 	.word	0xffffffff


	//   ....[17]....
        /*00c0*/ 	.word	0xffffffff


	//   ....[18]....
        /*00c4*/ 	.word	0xffffffff


	//   ....[19]....
        /*00c8*/ 	.word	0xffffffff


	//   ....[20]....
        /*00cc*/ 	.word	0xffffffff


	//   ....[21]....
        /*00d0*/ 	.word	0xffffffff


	//   ....[22]....
        /*00d4*/ 	.word	0xffffffff


	//   ....[23]....
        /*00d8*/ 	.word	0xffffffff


	//   ....[24]....
        /*00dc*/ 	.word	0xffffffff


	//   ....[25]....
        /*00e0*/ 	.word	0xffffffff


	//   ....[26]....
        /*00e4*/ 	.word	0xffffffff


	//   ....[27]....
        /*00e8*/ 	.word	0xffffffff


	//   ....[28]....
        /*00ec*/ 	.word	0xffffffff


	//   ....[29]....
        /*00f0*/ 	.word	0xffffffff


	//   ....[30]....
        /*00f4*/ 	.word	0xffffffff


	//   ....[31]....
        /*00f8*/ 	.word	0xffffffff


	//   ....[32]....
        /*00fc*/ 	.word	0xffffffff


	//   ....[33]....
        /*0100*/ 	.word	0xffffffff


	//   ....[34]....
        /*0104*/ 	.word	0xffffffff


	//   ....[35]....
        /*0108*/ 	.word	0xffffffff


	//   ....[36]....
        /*010c*/ 	.word	0xffffffff


	//   ....[37]....
        /*0110*/ 	.word	0xffffffff


	//   ....[38]....
        /*0114*/ 	.word	0xffffffff


	//   ....[39]....
        /*0118*/ 	.word	0xffffffff


	//   ....[40]....
        /*011c*/ 	.word	0xffffffff


	//   ....[41]....
        /*0120*/ 	.word	0xffffffff


	//   ....[42]....
        /*0124*/ 	.word	0xffffffff


	//   ....[43]....
        /*0128*/ 	.word	0xffffffff


	//   ....[44]....
        /*012c*/ 	.word	0xffffffff


	//   ....[45]....
        /*0130*/ 	.word	0xffffffff


	//   ....[46]....
        /*0134*/ 	.word	0xffffffff


	//   ....[47]....
        /*0138*/ 	.word	0xffffffff


	//   ....[48]....
        /*013c*/ 	.word	0xffffffff


	//   ....[49]....
        /*0140*/ 	.word	0xffffffff


	//   ....[50]....
        /*0144*/ 	.word	0xffffffff


	//   ....[51]....
        /*0148*/ 	.word	0xffffffff


	//   ....[52]....
        /*014c*/ 	.word	0xffffffff


	//   ....[53]....
        /*0150*/ 	.word	0xffffffff


	//   ....[54]....
        /*0154*/ 	.word	0xffffffff


	//   ....[55]....
        /*0158*/ 	.word	0xffffffff


	//   ....[56]....
        /*015c*/ 	.word	0xffffffff


	//   ....[57]....
        /*0160*/ 	.word	0xffffffff


	//   ....[58]....
        /*0164*/ 	.word	0xffffffff


	//   ....[59]....
        /*0168*/ 	.word	0xffffffff


	//----- nvinfo : EIATTR_COOP_GROUP_INSTR_OFFSETS
	.align		4
.L_246:
        /*016c*/ 	.byte	0x04, 0x28
        /*016e*/ 	.short	(.L_248 - .L_247)


	//   ....[0]....
.L_247:
        /*0170*/ 	.word	0x00000f10


	//   ....[1]....
        /*0174*/ 	.word	0x00000f20


	//   ....[2]....
        /*0178*/ 	.word	0x00000fb0


	//   ....[3]....
        /*017c*/ 	.word	0x00000fd0


	//   ....[4]....
        /*0180*/ 	.word	0x00001040


	//   ....[5]....
        /*0184*/ 	.word	0x00001060


	//   ....[6]....
        /*0188*/ 	.word	0x000010d0


	//   ....[7]....
        /*018c*/ 	.word	0x000010f0


	//   ....[8]....
        /*0190*/ 	.word	0x00001170


	//   ....[9]....
        /*0194*/ 	.word	0x000011a0


	//   ....[10]....
        /*0198*/ 	.word	0x00001550


	//   ....[11]....
        /*019c*/ 	.word	0x00001560


	//   ....[12]....
        /*01a0*/ 	.word	0x000015f0


	//   ....[13]....
        /*01a4*/ 	.word	0x00001630


	//   ....[14]....
        /*01a8*/ 	.word	0x000016b0


	//   ....[15]....
        /*01ac*/ 	.word	0x000016d0


	//   ....[16]....
        /*01b0*/ 	.word	0x00001760


	//   ....[17]....
        /*01b4*/ 	.word	0x00001780


	//   ....[18]....
        /*01b8*/ 	.word	0x00001810


	//   ....[19]....
        /*01bc*/ 	.word	0x00001820


	//   ....[20]....
        /*01c0*/ 	.word	0x00003000


	//   ....[21]....
        /*01c4*/ 	.word	0x00003010


	//   ....[22]....
        /*01c8*/ 	.word	0x000030c0


	//   ....[23]....
        /*01cc*/ 	.word	0x000030d0


	//   ....[24]....
        /*01d0*/ 	.word	0x00003150


	//   ....[25]....
        /*01d4*/ 	.word	0x00003160


	//   ....[26]....
        /*01d8*/ 	.word	0x000031e0


	//   ....[27]....
        /*01dc*/ 	.word	0x000031f0


	//   ....[28]....
        /*01e0*/ 	.word	0x00003280


	//   ....[29]....
        /*01e4*/ 	.word	0x000032c0


	//   ....[30]....
        /*01e8*/ 	.word	0x000043d0


	//   ....[31]....
        /*01ec*/ 	.word	0x000043e0


	//   ....[32]....
        /*01f0*/ 	.word	0x00004490


	//   ....[33]....
        /*01f4*/ 	.word	0x000044b0


	//   ....[34]....
        /*01f8*/ 	.word	0x00004530


	//   ....[35]....
        /*01fc*/ 	.word	0x00004550


	//   ....[36]....
        /*0200*/ 	.word	0x000045c0


	//   ....[37]....
        /*0204*/ 	.word	0x000045e0


	//   ....[38]....
        /*0208*/ 	.word	0x00004660


	//   ....[39]....
        /*020c*/ 	.word	0x00004690


	//   ....[40]....
        /*0210*/ 	.word	0x00004a10


	//   ....[41]....
        /*0214*/ 	.word	0x00004a20


	//   ....[42]....
        /*0218*/ 	.word	0x00004ab0


	//   ....[43]....
        /*021c*/ 	.word	0x00004af0


	//   ....[44]....
        /*0220*/ 	.word	0x00004b70


	//   ....[45]....
        /*0224*/ 	.word	0x00004b90


	//   ....[46]....
        /*0228*/ 	.word	0x00004c20


	//   ....[47]....
        /*022c*/ 	.word	0x00004c40


	//   ....[48]....
        /*0230*/ 	.word	0x00004cd0


	//   ....[49]....
        /*0234*/ 	.word	0x00004ce0


	//   ....[50]....
        /*0238*/ 	.word	0x00006530


	//   ....[51]....
        /*023c*/ 	.word	0x00006540


	//   ....[52]....
        /*0240*/ 	.word	0x000065f0


	//   ....[53]....
        /*0244*/ 	.word	0x00006600


	//   ....[54]....
        /*0248*/ 	.word	0x00006680


	//   ....[55]....
        /*024c*/ 	.word	0x00006690


	//   ....[56]....
        /*0250*/ 	.word	0x00006710


	//   ....[57]....
        /*0254*/ 	.word	0x00006720


	//   ....[58]....
        /*0258*/ 	.word	0x000067b0


	//   ....[59]....
        /*025c*/ 	.word	0x000067f0


	//----- nvinfo : EIATTR_VRC_CTA_INIT_COUNT
	.align		4
.L_248:
        /*0260*/ 	.byte	0x02, 0x4a
	.zero		1
	.zero		1


	//----- nvinfo : EIATTR_EXIT_INSTR_OFFSETS
	.align		4
        /*0264*/ 	.byte	0x04, 0x1c
        /*0266*/ 	.short	(.L_250 - .L_249)


	//   ....[0]....
.L_249:
        /*0268*/ 	.word	0x00000080


	//   ....[1]....
        /*026c*/ 	.word	0x000000c0


	//   ....[2]....
        /*0270*/ 	.word	0x00006b00


	//   ....[3]....
        /*0274*/ 	.word	0x00006b80


	//----- nvinfo : EIATTR_MAX_THREADS
	.align		4
.L_250:
        /*0278*/ 	.byte	0x04, 0x05
        /*027a*/ 	.short	(.L_252 - .L_251)
.L_251:
        /*027c*/ 	.word	0x00000100
        /*0280*/ 	.word	0x00000001
        /*0284*/ 	.word	0x00000001


	//----- nvinfo : EIATTR_CRS_STACK_SIZE
	.align		4
.L_252:
        /*0288*/ 	.byte	0x04, 0x1e
        /*028a*/ 	.short	(.L_254 - .L_253)
.L_253:
        /*028c*/ 	.word	0x00000000


	//----- nvinfo : EIATTR_CBANK_PARAM_SIZE
	.align		4
.L_254:
        /*0290*/ 	.byte	0x03, 0x19
        /*0292*/ 	.short	0x0021


	//----- nvinfo : EIATTR_PARAM_CBANK
	.align		4
        /*0294*/ 	.byte	0x04, 0x0a
        /*0296*/ 	.short	(.L_256 - .L_255)
	.align		4
.L_255:
        /*0298*/ 	.word	index@(.nv.constant0._ZN3cub18CUB_300001_SM_10006detail6reduce28DeviceReduceSingleTileKernelINS2_10policy_hubImy11mul_functorImEE10Policy1000EPmS9_iS6_mmN4cuda3std3__410__identityEEEvT0_T1_T2_T3_T4_T6_)
        /*029c*/ 	.short	0x0380
        /*029e*/ 	.short	0x0021


	//----- nvinfo : EIATTR_SW_WAR
	.align		4
.L_256:
        /*02a0*/ 	.byte	0x04, 0x36
        /*02a2*/ 	.short	(.L_258 - .L_257)
.L_257:
        /*02a4*/ 	.word	0x00000008
.L_258:


//--------------------- .nv.info._ZN3cub18CUB_300001_SM_10006detail6reduce18DeviceReduceKernelINS2_10policy_hubImy11mul_functorImEE10Policy1000EN6thrust24THRUST_300001_SM_1000_NS6detail15normal_iteratorINSA_10device_ptrIjEEEEyS6_m11inc_functorIjEEEvT0_PT3_T1_NS0_13GridEvenShareISL_EET2_T4_ --------------------------
	.section	.nv.info._ZN3cub18CUB_300001_SM_10006detail6reduce18DeviceReduceKernelINS2_10policy_hubImy11mul_functorImEE10Policy1000EN6thrust24THRUST_300001_SM_1000_NS6detail15normal_iteratorINSA_10device_ptrIjEEEEyS6_m11inc_functorIjEEEvT0_PT3_T1_NS0_13GridEvenShareISL_EET2_T4_,"",@"SHT_CUDA_INFO"
	.sectionflags	@""
	.align	4


	//----- nvinfo : EIATTR_CUDA_API_VERSION
	.align		4
        /*0000*/ 	.byte	0x04, 0x37
        /*0002*/ 	.short	(.L_260 - .L_259)
.L_259:
        /*0004*/ 	.word	0x00000082


	//----- nvinfo : EIATTR_KPARAM_INFO
	.align		4
.L_260:
        /*0008*/ 	.byte	0x04, 0x17
        /*000a*/ 	.short	(.L_262 - .L_261)
.L_261:
        /*000c*/ 	.word	0x00000000
        /*0010*/ 	.short	0x0005
        /*0012*/ 	.short	0x0061
        /*0014*/ 	.byte	0x00, 0xf0, 0x05, 0x00


	//----- nvinfo : EIATTR_KPARAM_INFO
	.align		4
.L_262:
        /*0018*/ 	.byte	0x04, 0x17
        /*001a*/ 	.short	(.L_264 - .L_263)
.L_263:
        /*001c*/ 	.word	0x00000000
        /*0020*/ 	.short	0x0004
        /*0022*/ 	.short	0x0060
        /*0024*/ 	.byte	0x00, 0xf0, 0x05, 0x00


	//----- nvinfo : EIATTR_KPARAM_INFO
	.align		4
.L_264:
        /*0028*/ 	.byte	0x04, 0x17
        /*002a*/ 	.short	(.L_266 - .L_265)
.L_265:
        /*002c*/ 	.word	0x00000000
        /*0030*/ 	.short	0x0003
        /*0032*/ 	.short	0x0018
        /*0034*/ 	.byte	0x00, 0xf0, 0x21, 0x01


	//----- nvinfo : EIATTR_KPARAM_INFO
	.align		4
.L_266:
        /*0038*/ 	.byte	0x04, 0x17
        /*003a*/ 	.short	(.L_268 - .L_267)
.L_267:
        /*003c*/ 	.word	0x00000000
        /*0040*/ 	.short	0x0002
        /*0042*/ 	.short	0x0010
        /*0044*/ 	.byte	0x00, 0xf0, 0x21, 0x00


	//----- nvinfo : EIATTR_KPARAM_INFO
	.align		4
.L_268:
        /*0048*/ 	.byte	0x04, 0x17
        /*004a*/ 	.short	(.L_270 - .L_269)
.L_269:
        /*004c*/ 	.word	0x00000000
        /*0050*/ 	.short	0x0001
        /*0052*/ 	.short	0x0008
        /*0054*/ 	.byte	0x00, 0xf5, 0x21, 0x00


	//----- nvinfo : EIATTR_KPARAM_INFO
	.align		4
.L_270:
        /*0058*/ 	.byte	0x04, 0x17
        /*005a*/ 	.short	(.L_272 - .L_271)
.L_271:
        /*005c*/ 	.word	0x00000000
        /*0060*/ 	.short	0x0000
        /*0062*/ 	.short	0x0000
        /*0064*/ 	.byte	0x00, 0xf0, 0x21, 0x00


	//----- nvinfo : EIATTR_SPARSE_MMA_MASK
	.align		4
.L_272:
        /*0068*/ 	.byte	0x03, 0x50
        /*006a*/ 	.short	0x0000


	//----- nvinfo : EIATTR_MAXREG_COUNT
	.align		4
        /*006c*/ 	.byte	0x03, 0x1b
        /*006e*/ 	.short	0x00ff


	//----- nvinfo : EIATTR_NUM_BARRIERS
	.align		4
        /*0070*/ 	.byte	0x02, 0x4c
        /*0072*/ 	.byte	0x01
	.zero		1


	//----- nvinfo : EIATTR_MERCURY_ISA_VERSION
	.align		4
        /*0074*/ 	.byte	0x03, 0x5f
        /*0076*/ 	.short	0x0101


	//----- nvinfo : EIATTR_COOP_GROUP_MASK_REGIDS
	.align		4
        /*0078*/ 	.byte	0x04, 0x29
        /*007a*/ 	.short	(.L_274 - .L_273)


	//   ....[0]....
.L_273:
        /*007c*/ 	.word	0xffffffff


	//   ....[1]....
        /*0080*/ 	.word	0xffffffff


	//   ....[2]....
        /*0084*/ 	.word	0xffffffff


	//   ....[3]....
        /*0088*/ 	.word	0xffffffff


	//   ....[4]....
        /*008c*/ 	.word	0xffffffff


	//   ....[5]....
        /*0090*/ 	.word	0xffffffff


	//   ....[6]....
        /*0094*/ 	.word	0xffffffff


	//   ....[7]....
        /*0098*/ 	.word	0xffffffff


	//   ....[8]....
        /*009c*/ 	.word	0xffffffff


	//   ....[9]....
        /*00a0*/ 	.word	0xffffffff


	//   ....[10]....
        /*00a4*/ 	.word	0xffffffff


	//   ....[11]....
        /*00a8*/ 	.word	0xffffffff


	//   ....[12]....
        /*00ac*/ 	.word	0xffffffff


	//   ....[13]....
        /*00b0*/ 	.word	0xffffffff


	//   ....[14]....
        /*00b4*/ 	.word	0xffffffff


	//   ....[15]....
        /*00b8*/ 	.word	0xffffffff


	//   ....[16]....
        /*00bc*/ 	.word	0xffffffff


	//   ....[17]....
        /*00c0*/ 	.word	0xffffffff


	//   ....[18]....
        /*00c4*/ 	.word	0xffffffff


	//   ....[19]....
        /*00c8*/ 	.word	0xffffffff


	//   ....[20]....
        /*00cc*/ 	.word	0xffffffff


	//   ....[21]....
        /*00d0*/ 	.word	0xffffffff


	//   ....[22]....
        /*00d4*/ 	.word	0xffffffff


	//   ....[23]....
        /*00d8*/ 	.word	0xffffffff


	//   ....[24]....
        /*00dc*/ 	.word	0xffffffff


	//   ....[25]....
        /*00e0*/ 	.word	0xffffffff


	//   ....[26]....
        /*00e4*/ 	.word	0xffffffff


	//   ....[27]....
        /*00e8*/ 	.word	0xffffffff


	//   ....[28]....
        /*00ec*/ 	.word	0xffffffff


	//   ....[29]....
        /*00f0*/ 	.word	0xffffffff


	//----- nvinfo : EIATTR_COOP_GROUP_INSTR_OFFSETS
	.align		4
.L_274:
        /*00f4*/ 	.byte	0x04, 0x28
        /*00f6*/ 	.short	(.L_276 - .L_275)


	//   ....[0]....
.L_275:
        /*00f8*/ 	.word	0x00000f30


	//   ....[1]....
        /*00fc*/ 	.word	0x00000f40


	//   ....[2]....
        /*0100*/ 	.word	0x00000fe0


	//   ....[3]....
        /*0104*/ 	.word	0x00000ff0


	//   ....[4]....
        /*0108*/ 	.word	0x00001060


	//   ....[5]....
        /*010c*/ 	.word	0x00001080


	//   ....[6]....
        /*0110*/ 	.word	0x000010f0


	//   ....[7]....
        /*0114*/ 	.word	0x00001110


	//   ....[8]....
        /*0118*/ 	.word	0x000011a0


	//   ....[9]....
        /*011c*/ 	.word	0x000011b0


	//   ....[10]....
        /*0120*/ 	.word	0x00001560


	//   ....[11]....
        /*0124*/ 	.word	0x00001570


	//   ....[12]....
        /*0128*/ 	.word	0x00001630


	//   ....[13]....
        /*012c*/ 	.word	0x00001640


	//   ....[14]....
        /*0130*/ 	.word	0x000016d0


	//   ....[15]....
        /*0134*/ 	.word	0x000016e0


	//   ....[16]....
        /*0138*/ 	.word	0x00001770


	//   ....[17]....
        /*013c*/ 	.word	0x000017a0


	//   ....[18]....
        /*0140*/ 	.word	0x00001820


	//   ....[19]....
        /*0144*/ 	.word	0x00001860


	//   ....[20]....
        /*0148*/ 	.word	0x00003260


	//   ....[21]....
        /*014c*/ 	.word	0x00003270


	//   ....[22]....
        /*0150*/ 	.word	0x00003320


	//   ....[23]....
        /*0154*/ 	.word	0x00003330


	//   ....[24]....
        /*0158*/ 	.word	0x000033a0


	//   ....[25]....
        /*015c*/ 	.word	0x000033c0


	//   ....[26]....
        /*0160*/ 	.word	0x00003410


	//   ....[27]....
        /*0164*/ 	.word	0x00003460


	//   ....[28]....
        /*0168*/ 	.word	0x00003500


	//   ....[29]....
        /*016c*/ 	.word	0x00003510


	//----- nvinfo : EIATTR_VRC_CTA_INIT_COUNT
	.align		4
.L_276:
        /*0170*/ 	.byte	0x02, 0x4a
	.zero		1
	.zero		1


	//----- nvinfo : EIATTR_EXIT_INSTR_OFFSETS
	.align		4
        /*0174*/ 	.byte	0x04, 0x1c
        /*0176*/ 	.short	(.L_278 - .L_277)


	//   ....[0]....
.L_277:
        /*0178*/ 	.word	0x00003830


	//   ....[1]....
        /*017c*/ 	.word	0x00003870


	//----- nvinfo : EIATTR_MAX_THREADS
	.align		4
.L_278:
        /*0180*/ 	.byte	0x04, 0x05
        /*0182*/ 	.short	(.L_280 - .L_279)
.L_279:
        /*0184*/ 	.word	0x00000100
        /*0188*/ 	.word	0x00000001
        /*018c*/ 	.word	0x00000001


	//----- nvinfo : EIATTR_CRS_STACK_SIZE
	.align		4
.L_280:
        /*0190*/ 	.byte	0x04, 0x1e
        /*0192*/ 	.short	(.L_282 - .L_281)
.L_281:
        /*0194*/ 	.word	0x00000000


	//----- nvinfo : EIATTR_CBANK_PARAM_SIZE
	.align		4
.L_282:
        /*0198*/ 	.byte	0x03, 0x19
        /*019a*/ 	.short	0x0062


	//----- nvinfo : EIATTR_PARAM_CBANK
	.align		4
        /*019c*/ 	.byte	0x04, 0x0a
        /*019e*/ 	.short	(.L_284 - .L_283)
	.align		4
.L_283:
        /*01a0*/ 	.word	index@(.nv.constant0._ZN3cub18CUB_300001_SM_10006detail6reduce18DeviceReduceKernelINS2_10policy_hubImy11mul_functorImEE10Policy1000EN6thrust24THRUST_300001_SM_1000_NS6detail15normal_iteratorINSA_10device_ptrIjEEEEyS6_m11inc_functorIjEEEvT0_PT3_T1_NS0_13GridEvenShareISL_EET2_T4_)
        /*01a4*/ 	.short	0x0380
        /*01a6*/ 	.short	0x0062


	//----- nvinfo : EIATTR_SW_WAR
	.align		4
.L_284:
        /*01a8*/ 	.byte	0x04, 0x36
        /*01aa*/ 	.short	(.L_286 - .L_285)
.L_285:
        /*01ac*/ 	.word	0x00000008
.L_286:


//--------------------- .nv.info._ZN3cub18CUB_300001_SM_10006detail6reduce28DeviceReduceSingleTileKernelINS2_10policy_hubImy11mul_functorImEE10Policy1000EN6thrust24THRUST_300001_SM_1000_NS6detail15normal_iteratorINSA_10device_ptrIjEEEEPmyS6_mm11inc_functorIjEEEvT0_T1_T2_T3_T4_T6_ --------------------------
	.section	.nv.info._ZN3cub18CUB_300001_SM_10006detail6reduce28DeviceReduceSingleTileKernelINS2_10policy_hubImy11mul_functorImEE10Policy1000EN6thrust24THRUST_300001_SM_1000_NS6detail15normal_iteratorINSA_10device_ptrIjEEEEPmyS6_mm11inc_functorIjEEEvT0_T1_T2_T3_T4_T6_,"",@"SHT_CUDA_INFO"
	.sectionflags	@""
	.align	4


	//----- nvinfo : EIATTR_CUDA_API_VERSION
	.align		4
        /*0000*/ 	.byte	0x04, 0x37
        /*0002*/ 	.short	(.L_288 - .L_287)
.L_287:
        /*0004*/ 	.word	0x00000082


	//----- nvinfo : EIATTR_KPARAM_INFO
	.align		4
.L_288:
        /*0008*/ 	.byte	0x04, 0x17
        /*000a*/ 	.short	(.L_290 - .L_289)
.L_289:
        /*000c*/ 	.word	0x00000000
        /*0010*/ 	.short	0x0005
        /*0012*/ 	.short	0x0028
        /*0014*/ 	.byte	0x00, 0xf0, 0x05, 0x00


	//----- nvinfo : EIATTR_KPARAM_INFO
	.align		4
.L_290:
        /*0018*/ 	.byte	0x04, 0x17
        /*001a*/ 	.short	(.L_292 - .L_291)
.L_291:
        /*001c*/ 	.word	0x00000000
        /*0020*/ 	.short	0x0004
        /*0022*/ 	.short	0x0020
        /*0024*/ 	.byte	0x00, 0xf0, 0x21, 0x00


	//----- nvinfo : EIATTR_KPARAM_INFO
	.align		4
.L_292:
        /*0028*/ 	.byte	0x04, 0x17
        /*002a*/ 	.short	(.L_294 - .L_293)
.L_293:
        /*002c*/ 	.word	0x00000000
        /*0030*/ 	.short	0x0003
        /*0032*/ 	.short	0x0018
        /*0034*/ 	.byte	0x00, 0xf0, 0x05, 0x00


	//----- nvinfo : EIATTR_KPARAM_INFO
	.align		4
.L_294:
        /*0038*/ 	.byte	0x04, 0x17
        /*003a*/ 	.short	(.L_296 - .L_295)
.L_295:
        /*003c*/ 	.word	0x00000000
        /*0040*/ 	.short	0x0002
        /*0042*/ 	.short	0x0010
        /*0044*/ 	.byte	0x00, 0xf0, 0x21, 0x00


	//----- nvinfo : EIATTR_KPARAM_INFO
	.align		4
.L_296:
        /*0048*/ 	.byte	0x04, 0x17
        /*004a*/ 	.short	(.L_298 - .L_297)
.L_297:
        /*004c*/ 	.word	0x00000000
        /*0050*/ 	.short	0x0001
        /*0052*/ 	.short	0x0008
        /*0054*/ 	.byte	0x00, 0xf5, 0x21, 0x00


	//----- nvinfo : EIATTR_KPARAM_INFO
	.align		4
.L_298:
        /*0058*/ 	.byte	0x04, 0x17
        /*005a*/ 	.short	(.L_300 - .L_299)
.L_299:
        /*005c*/ 	.word	0x00000000
        /*0060*/ 	.short	0x0000
        /*0062*/ 	.short	0x0000
        /*0064*/ 	.byte	0x00, 0xf0, 0x21, 0x00


	//----- nvinfo : EIATTR_SPARSE_MMA_MASK
	.align		4
.L_300:
        /*0068*/ 	.byte	0x03, 0x50
        /*006a*/ 	.short	0x0000


	//----- nvinfo : EIATTR_MAXREG_COUNT
	.align		4
        /*006c*/ 	.byte	0x03, 0x1b
        /*006e*/ 	.short	0x00ff


	//----- nvinfo : EIATTR_NUM_BARRIERS
	.align		4
        /*0070*/ 	.byte	0x02, 0x4c
        /*0072*/ 	.byte	0x01
	.zero		1


	//----- nvinfo : EIATTR_MERCURY_ISA_VERSION
	.align		4
        /*0074*/ 	.byte	0x03, 0x5f
        /*0076*/ 	.short	0x0101


	//----- nvinfo : EIATTR_COOP_GROUP_MASK_REGIDS
	.align		4
        /*0078*/ 	.byte	0x04, 0x29
        /*007a*/ 	.short	(.L_302 - .L_301)


	//   ....[0]....
.L_301:
        /*007c*/ 	.word	0xffffffff


	//   ....[1]....
        /*0080*/ 	.word	0xffffffff


	//   ....[2]....
        /*0084*/ 	.word	0xffffffff


	//   ....[3]....
        /*0088*/ 	.word	0xffffffff


	//   ....[4]....
        /*008c*/ 	.word	0xffffffff


	//   ....[5]....
        /*0090*/ 	.word	0xffffffff


	//   ....[6]....
        /*0094*/ 	.word	0xffffffff


	//   ....[7]....
        /*0098*/ 	.word	0xffffffff


	//   ....[8]....
        /*009c*/ 	.word	0xffffffff


	//   ....[9]....
        /*00a0*/ 	.word	0xffffffff


	//   ....[10]....
        /*00a4*/ 	.word	0xffffffff


	//   ....[11]....
        /*00a8*/ 	.word	0xffffffff


	//   ....[12]....
        /*00ac*/ 	.word	0xffffffff


	//   ....[13]....
        /*00b0*/ 	.word	0xffffffff


	//   ....[14]....
        /*00b4*/ 	.word	0xffffffff


	//   ....[15]....
        /*00b8*/ 	.word	0xffffffff


	//   ....[16]....
        /*00bc*/ 	.word	0xffffffff


	//   ....[17]....
        /*00c0*/ 	.word	0xffffffff


	//   ....[18]....
        /*00c4*/ 	.word	0xffffffff


	//   ....[19]....
        /*00c8*/ 	.word	0xffffffff


	//   ....[20]....
        /*00cc*/ 	.word	0xffffffff


	//   ....[21]....
        /*00d0*/ 	.word	0xffffffff


	//   ....[22]....
        /*00d4*/ 	.word	0xffffffff


	//   ....[23]....
        /*00d8*/ 	.word	0xffffffff


	//   ....[24]....
        /*00dc*/ 	.word	0xffffffff


	//   ....[25]....
        /*00e0*/ 	.word	0xffffffff


	//   ....[26]....
        /*00e4*/ 	.word	0xffffffff


	//   ....[27]....
        /*00e8*/ 	.word	0xffffffff


	//   ....[28]....
        /*00ec*/ 	.word	0xffffffff


	//   ....[29]....
        /*00f0*/ 	.word	0xffffffff


	//----- nvinfo : EIATTR_COOP_GROUP_INSTR_OFFSETS
	.align		4
.L_302:
        /*00f4*/ 	.byte	0x04, 0x28
        /*00f6*/ 	.short	(.L_304 - .L_303)


	//   ....[0]....
.L_303:
        /*00f8*/ 	.word	0x00000ea0


	//   ....[1]....
        /*00fc*/ 	.word	0x00000eb0


	//   ....[2]....
        /*0100*/ 	.word	0x00000f50


	//   ....[3]....
        /*0104*/ 	.word	0x00000f60


	//   ....[4]....
        /*0108*/ 	.word	0x00000fd0


	//   ....[5]....
        /*010c*/ 	.word	0x00000ff0


	//   ....[6]....
        /*0110*/ 	.word	0x00001030


	//   ....[7]....
        /*0114*/ 	.word	0x00001080


	//   ....[8]....
        /*0118*/ 	.word	0x00001110


	//   ....[9]....
        /*011c*/ 	.word	0x00001120


	//   ....[10]....
        /*0120*/ 	.word	0x000014d0


	//   ....[11]....
        /*0124*/ 	.word	0x000014e0


	//   ....[12]....
        /*0128*/ 	.word	0x000015a0


	//   ....[13]....
        /*012c*/ 	.word	0x000015b0


	//   ....[14]....
        /*0130*/ 	.word	0x00001640


	//   ....[15]....
        /*0134*/ 	.word	0x00001650


	//   ....[16]....
        /*0138*/ 	.word	0x000016e0


	//   ....[17]....
        /*013c*/ 	.word	0x00001710


	//   ....[18]....
        /*0140*/ 	.word	0x00001790


	//   ....[19]....
        /*0144*/ 	.word	0x000017d0


	//   ....[20]....
        /*0148*/ 	.word	0x000030b0


	//   ....[21]....
        /*014c*/ 	.word	0x000030c0


	//   ....[22]....
        /*0150*/ 	.word	0x00003160


	//   ....[23]....
        /*0154*/ 	.word	0x00003170


	//   ....[24]....
        /*0158*/ 	.word	0x000031e0


	//   ....[25]....
        /*015c*/ 	.word	0x00003200


	//   ....[26]....
        /*0160*/ 	.word	0x00003240


	//   ....[27]....
        /*0164*/ 	.word	0x000032a0


	//   ....[28]....
        /*0168*/ 	.word	0x00003340


	//   ....[29]....
        /*016c*/ 	.word	0x00003350


	//----- nvinfo : EIATTR_VRC_CTA_INIT_COUNT
	.align		4
.L_304:
        /*0170*/ 	.byte	0x02, 0x4a
	.zero		1
	.zero		1


	//----- nvinfo : EIATTR_EXIT_INSTR_OFFSETS
	.align		4
        /*0174*/ 	.byte	0x04, 0x1c
        /*0176*/ 	.short	(.L_306 - .L_305)


	//   ....[0]....
.L_305:
        /*0178*/ 	.word	0x000000a0


	//   ....[1]....
        /*017c*/ 	.word	0x000000e0


	//   ....[2]....
        /*0180*/ 	.word	0x00003670


	//   ....[3]....
        /*0184*/ 	.word	0x000036f0


	//----- nvinfo : EIATTR_MAX_THREADS
	.align		4
.L_306:
        /*0188*/ 	.byte	0x04, 0x05
        /*018a*/ 	.short	(.L_308 - .L_307)
.L_307:
        /*018c*/ 	.word	0x00000100
        /*0190*/ 	.word	0x00000001
        /*0194*/ 	.word	0x00000001


	//----- nvinfo : EIATTR_CRS_STACK_SIZE
	.align		4
.L_308:
        /*0198*/ 	.byte	0x04, 0x1e
        /*019a*/ 	.short	(.L_310 - .L_309)
.L_309:
        /*019c*/ 	.word	0x00000000


	//----- nvinfo : EIATTR_CBANK_PARAM_SIZE
	.align		4
.L_310:
        /*01a0*/ 	.byte	0x03, 0x19
        /*01a2*/ 	.short	0x0029


	//----- nvinfo : EIATTR_PARAM_CBANK
	.align		4
        /*01a4*/ 	.byte	0x04, 0x0a
        /*01a6*/ 	.short	(.L_312 - .L_311)
	.align		4
.L_311:
        /*01a8*/ 	.word	index@(.nv.constant0._ZN3cub18CUB_300001_SM_10006detail6reduce28DeviceReduceSingleTileKernelINS2_10policy_hubImy11mul_functorImEE10Policy1000EN6thrust24THRUST_300001_SM_1000_NS6detail15normal_iteratorINSA_10device_ptrIjEEEEPmyS6_mm11inc_functorIjEEEvT0_T1_T2_T3_T4_T6_)
        /*01ac*/ 	.short	0x0380
        /*01ae*/ 	.short	0x0029


	//----- nvinfo : EIATTR_SW_WAR
	.align		4
.L_312:
        /*01b0*/ 	.byte	0x04, 0x36
        /*01b2*/ 	.short	(.L_314 - .L_313)
.L_313:
        /*01b4*/ 	.word	0x00000008
.L_314:


//--------------------- .nv.info._ZN3cub18CUB_300001_SM_10006detail6reduce28DeviceReduceSingleTileKernelINS2_10policy_hubImj11mul_functorImEE10Policy1000EPmS9_iS6_mmN4cuda3std3__410__identityEEEvT0_T1_T2_T3_T4_T6_ --------------------------
	.section	.nv.info._ZN3cub18CUB_300001_SM_10006detail6reduce28DeviceReduceSingleTileKernelINS2_10policy_hubImj11mul_functorImEE10Policy1000EPmS9_iS6_mmN4cuda3std3__410__identityEEEvT0_T1_T2_T3_T4_T6_,"",@"SHT_CUDA_INFO"
	.sectionflags	@""
	.align	4


	//----- nvinfo : EIATTR_CUDA_API_VERSION
	.align		4
        /*0000*/ 	.byte	0x04, 0x37
        /*0002*/ 	.short	(.L_316 - .L_315)
.L_315:
        /*0004*/ 	.word	0x00000082


	//----- nvinfo : EIATTR_KPARAM_INFO
	.align		4
.L_316:
        /*0008*/ 	.byte	0x04, 0x17
        /*000a*/ 	.short	(.L_318 - .L_317)
.L_317:
        /*000c*/ 	.word	0x00000000
        /*0010*/ 	.short	0x0005
        /*0012*/ 	.short	0x0020
        /*0014*/ 	.byte	0x00, 0xf0, 0x05, 0x00


	//----- nvinfo : EIATTR_KPARAM_INFO
	.align		4
.L_318:
        /*0018*/ 	.byte	0x04, 0x17
        /*001a*/ 	.short	(.L_320 - .L_319)
.L_319:
        /*001c*/ 	.word	0x00000000
        /*0020*/ 	.short	0x0004
        /*0022*/ 	.short	0x0018
        /*0024*/ 	.byte	0x00, 0xf0, 0x21, 0x00


	//----- nvinfo : EIATTR_KPARAM_INFO
	.align		4
.L_320:
        /*0028*/ 	.byte	0x04, 0x17
        /*002a*/ 	.short	(.L_322 - .L_321)
.L_321:
        /*002c*/ 	.word	0x00000000
        /*0030*/ 	.short	0x0003
        /*0032*/ 	.short	0x0014
        /*0034*/ 	.byte	0x00, 0xf0, 0x05, 0x00


	//----- nvinfo : EIATTR_KPARAM_INFO
	.align		4
.L_322:
        /*0038*/ 	.byte	0x04, 0x17
        /*003a*/ 	.short	(.L_324 - .L_323)
.L_323:
        /*003c*/ 	.word	0x00000000
        /*0040*/ 	.short	0x0002
        /*0042*/ 	.short	0x0010
        /*0044*/ 	.byte	0x00, 0xf0, 0x11, 0x00


	//----- nvinfo : EIATTR_KPARAM_INFO
	.align		4
.L_324:
        /*0048*/ 	.byte	0x04, 0x17
        /*004a*/ 	.short	(.L_326 - .L_325)
.L_325:
        /*004c*/ 	.word	0x00000000
        /*0050*/ 	.short	0x0001
        /*0052*/ 	.short	0x0008
        /*0054*/ 	.byte	0x00, 0xf5, 0x21, 0x00


	//----- nvinfo : EIATTR_KPARAM_INFO
	.align		4
.L_326:
        /*0058*/ 	.byte	0x04, 0x17
        /*005a*/ 	.short	(.L_328 - .L_327)
.L_327:
        /*005c*/ 	.word	0x00000000
        /*0060*/ 	.short	0x0000
        /*0062*/ 	.short	0x0000
        /*0064*/ 	.byte	0x00, 0xf5, 0x21, 0x00


	//----- nvinfo : EIATTR_SPARSE_MMA_MASK
	.align		4
.L_328:
        /*0068*/ 	.byte	0x03, 0x50
        /*006a*/ 	.short	0x0000


	//----- nvinfo : EIATTR_MAXREG_COUNT
	.align		4
        /*006c*/ 	.byte	0x03, 0x1b
        /*006e*/ 	.short	0x00ff


	//----- nvinfo : EIATTR_NUM_BARRIERS
	.align		4
        /*0070*/ 	.byte	0x02, 0x4c
        /*0072*/ 	.byte	0x01
	.zero		1


	//----- nvinfo : EIATTR_MERCURY_ISA_VERSION
	.align		4
        /*0074*/ 	.byte	0x03, 0x5f
        /*0076*/ 	.short	0x0101


	//----- nvinfo : EIATTR_COOP_GROUP_MASK_REGIDS
	.align		4
        /*0078*/ 	.byte	0x04, 0x29
        /*007a*/ 	.short	(.L_330 - .L_329)


	//   ....[0]....
.L_329:
        /*007c*/ 	.word	0xffffffff


	//   ....[1]....
        /*0080*/ 	.word	0xffffffff


	//   ....[2]....
        /*0084*/ 	.word	0xffffffff


	//   ....[3]....
        /*0088*/ 	.word	0xffffffff


	//   ....[4]....
        /*008c*/ 	.word	0xffffffff


	//   ....[5]....
        /*0090*/ 	.word	0xffffffff


	//   ....[6]....
        /*0094*/ 	.word	0xffffffff


	//   ....[7]....
        /*0098*/ 	.word	0xffffffff


	//   ....[8]....
        /*009c*/ 	.word	0xffffffff


	//   ....[9]....
        /*00a0*/ 	.word	0xffffffff


	//   ....[10]....
        /*00a4*/ 	.word	0xffffffff


	//   ....[11]....
        /*00a8*/ 	.word	0xffffffff


	//   ....[12]....
        /*00ac*/ 	.word	0xffffffff


	//   ....[13]....
        /*00b0*/ 	.word	0xffffffff


	//   ....[14]....
        /*00b4*/ 	.word	0xffffffff


	//   ....[15]....
        /*00b8*/ 	.word	0xffffffff


	//   ....[16]....
        /*00bc*/ 	.word	0xffffffff


	//   ....[17]....
        /*00c0*/ 	.word	0xffffffff


	//   ....[18]....
        /*00c4*/ 	.word	0xffffffff


	//   ....[19]....
        /*00c8*/ 	.word	0xffffffff


	//   ....[20]....
        /*00cc*/ 	.word	0xffffffff


	//   ....[21]....
        /*00d0*/ 	.word	0xffffffff


	//   ....[22]....
        /*00d4*/ 	.word	0xffffffff


	//   ....[23]....
        /*00d8*/ 	.word	0xffffffff


	//   ....[24]....
        /*00dc*/ 	.word	0xffffffff


	//   ....[25]....
        /*00e0*/ 	.word	0xffffffff


	//   ....[26]....
        /*00e4*/ 	.word	0xffffffff


	//   ....[27]....
        /*00e8*/ 	.word	0xffffffff


	//   ....[28]....
        /*00ec*/ 	.word	0xffffffff


	//   ....[29]....
        /*00f0*/ 	.word	0xffffffff


	//   ....[30]....
        /*00f4*/ 	.word	0xffffffff


	//   ....[31]....
        /*00f8*/ 	.word	0xffffffff


	//   ....[32]....
        /*00fc*/ 	.word	0xffffffff


	//   ....[33]....
        /*0100*/ 	.word	0xffffffff


	//   ....[34]....
        /*0104*/ 	.word	0xffffffff


	//   ....[35]....
        /*0108*/ 	.word	0xffffffff


	//   ....[36]....
        /*010c*/ 	.word	0xffffffff


	//   ....[37]....
        /*0110*/ 	.word	0xffffffff


	//   ....[38]....
        /*0114*/ 	.word	0xffffffff


	//   ....[39]....
        /*0118*/ 	.word	0xffffffff


	//   ....[40]....
        /*011c*/ 	.word	0xffffffff


	//   ....[41]....
        /*0120*/ 	.word	0xffffffff


	//   ....[42]....
        /*0124*/ 	.word	0xffffffff


	//   ....[43]....
        /*0128*/ 	.word	0xffffffff


	//   ....[44]....
        /*012c*/ 	.word	0xffffffff


	//   ....[45]....
        /*0130*/ 	.word	0xffffffff


	//   ....[46]....
        /*0134*/ 	.word	0xffffffff


	//   ....[47]....
        /*0138*/ 	.word	0xffffffff


	//   ....[48]....
        /*013c*/ 	.word	0xffffffff


	//   ....[49]....
        /*0140*/ 	.word	0xffffffff


	//   ....[50]....
        /*0144*/ 	.word	0xffffffff


	//   ....[51]....
        /*0148*/ 	.word	0xffffffff


	//   ....[52]....
        /*014c*/ 	.word	0xffffffff


	//   ....[53]....
        /*0150*/ 	.word	0xffffffff


	//   ....[54]....
        /*0154*/ 	.word	0xffffffff


	//   ....[55]....
        /*0158*/ 	.word	0xffffffff


	//   ....[56]....
        /*015c*/ 	.word	0xffffffff


	//   ....[57]....
        /*0160*/ 	.word	0xffffffff


	//   ....[58]....
        /*0164*/ 	.word	0xffffffff


	//   ....[59]....
        /*0168*/ 	.word	0xffffffff


	//----- nvinfo : EIATTR_COOP_GROUP_INSTR_OFFSETS
	.align		4
.L_330:
        /*016c*/ 	.byte	0x04, 0x28
        /*016e*/ 	.short	(.L_332 - .L_331)


	//   ....[0]....
.L_331:
        /*0170*/ 	.word	0x00000f10


	//   ....[1]....
        /*0174*/ 	.word	0x00000f20


	//   ....[2]....
        /*0178*/ 	.word	0x00000fb0


	//   ....[3]....
        /*017c*/ 	.word	0x00000fd0


	//   ....[4]....
        /*0180*/ 	.word	0x00001040


	//   ....[5]....
        /*0184*/ 	.word	0x00001060


	//   ....[6]....
        /*0188*/ 	.word	0x000010d0


	//   ....[7]....
        /*018c*/ 	.word	0x000010f0


	//   ....[8]....
        /*0190*/ 	.word	0x00001170


	//   ....[9]....
        /*0194*/ 	.word	0x000011a0


	//   ....[10]....
        /*0198*/ 	.word	0x00001550


	//   ....[11]....
        /*019c*/ 	.word	0x00001560


	//   ....[12]....
        /*01a0*/ 	.word	0x000015f0


	//   ....[13]....
        /*01a4*/ 	.word	0x00001630


	//   ....[14]....
        /*01a8*/ 	.word	0x000016b0


	//   ....[15]....
        /*01ac*/ 	.word	0x000016d0


	//   ....[16]....
        /*01b0*/ 	.word	0x00001760


	//   ....[17]....
        /*01b4*/ 	.word	0x00001780


	//   ....[18]....
        /*01b8*/ 	.word	0x00001810


	//   ....[19]....
        /*01bc*/ 	.word	0x00001820


	//   ....[20]....
        /*01c0*/ 	.word	0x00003000


	//   ....[21]....
        /*01c4*/ 	.word	0x00003010


	//   ....[22]....
        /*01c8*/ 	.word	0x000030c0


	//   ....[23]....
        /*01cc*/ 	.word	0x000030d0


	//   ....[24]....
        /*01d0*/ 	.word	0x00003150


	//   ....[25]....
        /*01d4*/ 	.word	0x00003160


	//   ....[26]....
        /*01d8*/ 	.word	0x000031e0


	//   ....[27]....
        /*01dc*/ 	.word	0x000031f0


	//   ....[28]....
        /*01e0*/ 	.word	0x00003280


	//   ....[29]....
        /*01e4*/ 	.word	0x000032c0


	//   ....[30]....
        /*01e8*/ 	.word	0x000043d0


	//   ....[31]....
        /*01ec*/ 	.word	0x000043e0


	//   ....[32]....
        /*01f0*/ 	.word	0x00004490


	//   ....[33]....
        /*01f4*/ 	.word	0x000044b0


	//   ....[34]....
        /*01f8*/ 	.word	0x00004530


	//   ....[35]....
        /*01fc*/ 	.word	0x00004550


	//   ....[36]....
        /*0200*/ 	.word	0x000045c0


	//   ....[37]....
        /*0204*/ 	.word	0x000045e0


	//   ....[38]....
        /*0208*/ 	.word	0x00004660


	//   ....[39]....
        /*020c*/ 	.word	0x00004690


	//   ....[40]....
        /*0210*/ 	.word	0x00004a10


	//   ....[41]....
        /*0214*/ 	.word	0x00004a20


	//   ....[42]....
        /*0218*/ 	.word	0x00004ab0


	//   ....[43]....
        /*021c*/ 	.word	0x00004af0


	//   ....[44]....
        /*0220*/ 	.word	0x00004b70


	//   ....[45]....
        /*0224*/ 	.word	0x00004b90


	//   ....[46]....
        /*0228*/ 	.word	0x00004c20


	//   ....[47]....
        /*022c*/ 	.word	0x00004c40


	//   ....[48]....
        /*0230*/ 	.word	0x00004cd0


	//   ....[49]....
        /*0234*/ 	.word	0x00004ce0


	//   ....[50]....
        /*0238*/ 	.word	0x00006530


	//   ....[51]....
        /*023c*/ 	.word	0x00006540


	//   ....[52]....
        /*0240*/ 	.word	0x000065f0


	//   ....[53]....
        /*0244*/ 	.word	0x00006600


	//   ....[54]....
        /*0248*/ 	.word	0x00006680


	//   ....[55]....
        /*024c*/ 	.word	0x00006690


	//   ....[56]....
        /*0250*/ 	.word	0x00006710


	//   ....[57]....
        /*0254*/ 	.word	0x00006720


	//   ....[58]....
        /*0258*/ 	.word	0x000067b0


	//   ....[59]....
        /*025c*/ 	.word	0x000067f0


	//----- nvinfo : EIATTR_VRC_CTA_INIT_COUNT
	.align		4
.L_332:
        /*0260*/ 	.byte	0x02, 0x4a
	.zero		1
	.zero		1


	//----- nvinfo : EIATTR_EXIT_INSTR_OFFSETS
	.align		4
        /*0264*/ 	.byte	0x04, 0x1c
        /*0266*/ 	.short	(.L_334 - .L_333)


	//   ....[0]....
.L_333:
        /*0268*/ 	.word	0x00000080


	//   ....[1]....
        /*026c*/ 	.word	0x000000c0


	//   ....[2]....
        /*0270*/ 	.word	0x00006b00


	//   ....[3]....
        /*0274*/ 	.word	0x00006b80


	//----- nvinfo : EIATTR_MAX_THREADS
	.align		4
.L_334:
        /*0278*/ 	.byte	0x04, 0x05
        /*027a*/ 	.short	(.L_336 - .L_335)
.L_335:
        /*027c*/ 	.word	0x00000100
        /*0280*/ 	.word	0x00000001
        /*0284*/ 	.word	0x00000001


	//----- nvinfo : EIATTR_CRS_STACK_SIZE
	.align		4
.L_336:
        /*0288*/ 	.byte	0x04, 0x1e
        /*028a*/ 	.short	(.L_338 - .L_337)
.L_337:
        /*028c*/ 	.word	0x00000000


	//----- nvinfo : EIATTR_CBANK_PARAM_SIZE
	.align		4
.L_338:
        /*0290*/ 	.byte	0x03, 0x19
        /*0292*/ 	.short	0x0021


	//----- nvinfo : EIATTR_PARAM_CBANK
	.align		4
        /*0294*/ 	.byte	0x04, 0x0a
        /*0296*/ 	.short	(.L_340 - .L_339)
	.align		4
.L_339:
        /*0298*/ 	.word	index@(.nv.constant0._ZN3cub18CUB_300001_SM_10006detail6reduce28DeviceReduceSingleTileKernelINS2_10policy_hubImj11mul_functorImEE10Policy1000EPmS9_iS6_mmN4cuda3std3__410__identityEEEvT0_T1_T2_T3_T4_T6_)
        /*029c*/ 	.short	0x0380
        /*029e*/ 	.short	0x0021


	//----- nvinfo : EIATTR_SW_WAR
	.align		4
.L_340:
        /*02a0*/ 	.byte	0x04, 0x36
        /*02a2*/ 	.short	(.L_342 - .L_341)
.L_341:
        /*02a4*/ 	.word	0x00000008
.L_342:


//--------------------- .nv.info._ZN3cub18CUB_300001_SM_10006detail6reduce18DeviceReduceKernelINS2_10policy_hubImj11mul_functorImEE10Policy1000EN6thrust24THRUST_300001_SM_1000_NS6detail15normal_iteratorINSA_10device_ptrIjEEEEjS6_m11inc_functorIjEEEvT0_PT3_T1_NS0_13GridEvenShareISL_EET2_T4_ --------------------------
	.section	.nv.info._ZN3cub18CUB_300001_SM_10006detail6reduce18DeviceReduceKernelINS2_10policy_hubImj11mul_functorImEE10Policy1000EN6thrust24THRUST_300001_SM_1000_NS6detail15normal_iteratorINSA_10device_ptrIjEEEEjS6_m11inc_functorIjEEEvT0_PT3_T1_NS0_13GridEvenShareISL_EET2_T4_,"",@"SHT_CUDA_INFO"
	.sectionflags	@""
	.align	4


	//----- nvinfo : EIATTR_CUDA_API_VERSION
	.align		4
        /*0000*/ 	.byte	0x04, 0x37
        /*0002*/ 	.short	(.L_344 - .L_343)
.L_343:
        /*0004*/ 	.word	0x00000082


	//----- nvinfo : EIATTR_KPARAM_INFO
	.align		4
.L_344:
        /*0008*/ 	.byte	0x04, 0x17
        /*000a*/ 	.short	(.L_346 - .L_345)
.L_345:
        /*000c*/ 	.word	0x00000000
        /*0010*/ 	.short	0x0005
        /*0012*/ 	.short	0x003d
        /*0014*/ 	.byte	0x00, 0xf0, 0x05, 0x00


	//----- nvinfo : EIATTR_KPARAM_INFO
	.align		4
.L_346:
        /*0018*/ 	.byte	0x04, 0x17
        /*001a*/ 	.short	(.L_348 - .L_347)
.L_347:
        /*001c*/ 	.word	0x00000000
        /*0020*/ 	.short	0x0004
        /*0022*/ 	.short	0x003c
        /*0024*/ 	.byte	0x00, 0xf0, 0x05, 0x00


	//----- nvinfo : EIATTR_KPARAM_INFO
	.align		4
.L_348:
        /*0028*/ 	.byte	0x04, 0x17
        /*002a*/ 	.short	(.L_350 - .L_349)
.L_349:
        /*002c*/ 	.word	0x00000000
        /*0030*/ 	.short	0x0003
        /*0032*/ 	.short	0x0014
        /*0034*/ 	.byte	0x00, 0xf0, 0xa1, 0x00


	//----- nvinfo : EIATTR_KPARAM_INFO
	.align		4
.L_350:
        /*0038*/ 	.byte	0x04, 0x17
        /*003a*/ 	.short	(.L_352 - .L_351)
.L_351:
        /*003c*/ 	.word	0x00000000
        /*0040*/ 	.short	0x0002
        /*0042*/ 	.short	0x0010
        /*0044*/ 	.byte	0x00, 0xf0, 0x11, 0x00


	//----- nvinfo : EIATTR_KPARAM_INFO
	.align		4
.L_352:
        /*0048*/ 	.byte	0x04, 0x17
        /*004a*/ 	.short	(.L_354 - .L_353)
.L_353:
        /*004c*/ 	.word	0x00000000
        /*0050*/ 	.short	0x0001
        /*0052*/ 	.short	0x0008
        /*0054*/ 	.byte	0x00, 0xf5, 0x21, 0x00


	//----- nvinfo : EIATTR_KPARAM_INFO
	.align		4
.L_354:
        /*0058*/ 	.byte	0x04, 0x17
        /*005a*/ 	.short	(.L_356 - .L_355)
.L_355:
        /*005c*/ 	.word	0x00000000
        /*0060*/ 	.short	0x0000
        /*0062*/ 	.short	0x0000
        /*0064*/ 	.byte	0x00, 0xf0, 0x21, 0x00


	//----- nvinfo : EIATTR_SPARSE_MMA_MASK
	.align		4
.L_356:
        /*0068*/ 	.byte	0x03, 0x50
        /*006a*/ 	.short	0x0000


	//----- nvinfo : EIATTR_MAXREG_COUNT
	.align		4
        /*006c*/ 	.byte	0x03, 0x1b
        /*006e*/ 	.short	0x00ff


	//----- nvinfo : EIATTR_NUM_BARRIERS
	.align		4
        /*0070*/ 	.byte	0x02, 0x4c
        /*0072*/ 	.byte	0x01
	.zero		1


	//----- nvinfo : EIATTR_MERCURY_ISA_VERSION
	.align		4
        /*0074*/ 	.byte	0x03, 0x5f
        /*0076*/ 	.short	0x0101


	//----- nvinfo : EIATTR_COOP_GROUP_MASK_REGIDS
	.align		4
        /*0078*/ 	.byte	0x04, 0x29
        /*007a*/ 	.short	(.L_358 - .L_357)


	//   ....[0]....
.L_357:
        /*007c*/ 	.word	0xffffffff


	//   ....[1]....
        /*0080*/ 	.word	0xffffffff


	//   ....[2]....
        /*0084*/ 	.word	0xffffffff


	//   ....[3]....
        /*0088*/ 	.word	0xffffffff


	//   ....[4]....
        /*008c*/ 	.word	0xffffffff


	//   ....[5]....
        /*0090*/ 	.word	0xffffffff


	//   ....[6]....
        /*0094*/ 	.word	0xffffffff


	//   ....[7]....
        /*0098*/ 	.word	0xffffffff


	//   ....[8]....
        /*009c*/ 	.word	0xffffffff


	//   ....[9]....
        /*00a0*/ 	.word	0xffffffff


	//   ....[10]....
        /*00a4*/ 	.word	0xffffffff


	//   ....[11]....
        /*00a8*/ 	.word	0xffffffff


	//   ....[12]....
        /*00ac*/ 	.word	0xffffffff


	//   ....[13]....
        /*00b0*/ 	.word	0xffffffff


	//   ....[14]....
        /*00b4*/ 	.word	0xffffffff


	//   ....[15]....
        /*00b8*/ 	.word	0xffffffff


	//   ....[16]....
        /*00bc*/ 	.word	0xffffffff


	//   ....[17]....
        /*00c0*/ 	.word	0xffffffff


	//   ....[18]....
        /*00c4*/ 	.word	0xffffffff


	//   ....[19]....
        /*00c8*/ 	.word	0xffffffff


	//   ....[20]....
        /*00cc*/ 	.word	0xffffffff


	//   ....[21]....
        /*00d0*/ 	.word	0xffffffff


	//   ....[22]....
        /*00d4*/ 	.word	0xffffffff


	//   ....[23]....
        /*00d8*/ 	.word	0xffffffff


	//   ....[24]....
        /*00dc*/ 	.word	0xffffffff


	//   ....[25]....
        /*00e0*/ 	.word	0xffffffff


	//   ....[26]....
        /*00e4*/ 	.word	0xffffffff


	//   ....[27]....
        /*00e8*/ 	.word	0xffffffff


	//   ....[28]....
        /*00ec*/ 	.word	0xffffffff


	//   ....[29]....
        /*00f0*/ 	.word	0xffffffff


	//----- nvinfo : EIATTR_COOP_GROUP_INSTR_OFFSETS
	.align		4
.L_358:
        /*00f4*/ 	.byte	0x04, 0x28
        /*00f6*/ 	.short	(.L_360 - .L_359)


	//   ....[0]....
.L_359:
        /*00f8*/ 	.word	0x000011b0


	//   ....[1]....
        /*00fc*/ 	.word	0x000011c0


	//   ....[2]....
        /*0100*/ 	.word	0x00001260


	//   ....[3]....
        /*0104*/ 	.word	0x00001270


	//   ....[4]....
        /*0108*/ 	.word	0x000012e0


	//   ....[5]....
        /*010c*/ 	.word	0x00001300


	//   ....[6]....
        /*0110*/ 	.word	0x00001370


	//   ....[7]....
        /*0114*/ 	.word	0x00001390


	//   ....[8]....
        /*0118*/ 	.word	0x00001420


	//   ....[9]....
        /*011c*/ 	.word	0x00001430


	//   ....[10]....
        /*0120*/ 	.word	0x000017e0


	//   ....[11]....
        /*0124*/ 	.word	0x000017f0


	//   ....[12]....
        /*0128*/ 	.word	0x000018a0


	//   ....[13]....
        /*012c*/ 	.word	0x000018c0


	//   ....[14]....
        /*0130*/ 	.word	0x00001940


	//   ....[15]....
        /*0134*/ 	.word	0x00001960


	//   ....[16]....
        /*0138*/ 	.word	0x000019e0


	//   ....[17]....
        /*013c*/ 	.word	0x00001a00


	//   ....[18]....
        /*0140*/ 	.word	0x00001aa0


	//   ....[19]....
        /*0144*/ 	.word	0x00001ac0


	//   ....[20]....
        /*0148*/ 	.word	0x00003620


	//   ....[21]....
        /*014c*/ 	.word	0x00003630


	//   ....[22]....
        /*0150*/ 	.word	0x000036d0


	//   ....[23]....
        /*0154*/ 	.word	0x000036e0


	//   ....[24]....
        /*0158*/ 	.word	0x00003750


	//   ....[25]....
        /*015c*/ 	.word	0x00003770


	//   ....[26]....
        /*0160*/ 	.word	0x000037e0


	//   ....[27]....
        /*0164*/ 	.word	0x00003810


	//   ....[28]....
        /*0168*/ 	.word	0x000038c0


	//   ....[29]....
        /*016c*/ 	.word	0x000038d0


	//----- nvinfo : EIATTR_VRC_CTA_INIT_COUNT
	.align		4
.L_360:
        /*0170*/ 	.byte	0x02, 0x4a
	.zero		1
	.zero		1


	//----- nvinfo : EIATTR_EXIT_INSTR_OFFSETS
	.align		4
        /*0174*/ 	.byte	0x04, 0x1c
        /*0176*/ 	.short	(.L_362 - .L_361)


	//   ....[0]....
.L_361:
        /*0178*/ 	.word	0x00003be0


	//   ....[1]....
        /*017c*/ 	.word	0x00003c20


	//----- nvinfo : EIATTR_MAX_THREADS
	.align		4
.L_362:
        /*0180*/ 	.byte	0x04, 0x05
        /*0182*/ 	.short	(.L_364 - .L_363)
.L_363:
        /*0184*/ 	.word	0x00000100
        /*0188*/ 	.word	0x00000001
        /*018c*/ 	.word	0x00000001


	//----- nvinfo : EIATTR_CRS_STACK_SIZE
	.align		4
.L_364:
        /*0190*/ 	.byte	0x04, 0x1e
        /*0192*/ 	.short	(.L_366 - .L_365)
.L_365:
        /*0194*/ 	.word	0x00000000


	//----- nvinfo : EIATTR_CBANK_PARAM_SIZE
	.align		4
.L_366:
        /*0198*/ 	.byte	0x03, 0x19
        /*019a*/ 	.short	0x003e


	//----- nvinfo : EIATTR_PARAM_CBANK
	.align		4
        /*019c*/ 	.byte	0x04, 0x0a
        /*019e*/ 	.short	(.L_368 - .L_367)
	.align		4
.L_367:
        /*01a0*/ 	.word	index@(.nv.constant0._ZN3cub18CUB_300001_SM_10006detail6reduce18DeviceReduceKernelINS2_10policy_hubImj11mul_functorImEE10Policy1000EN6thrust24THRUST_300001_SM_1000_NS6detail15normal_iteratorINSA_10device_ptrIjEEEEjS6_m11inc_functorIjEEEvT0_PT3_T1_NS0_13GridEvenShareISL_EET2_T4_)
        /*01a4*/ 	.short	0x0380
        /*01a6*/ 	.short	0x003e


	//----- nvinfo : EIATTR_SW_WAR
	.align		4
.L_368:
        /*01a8*/ 	.byte	0x04, 0x36
        /*01aa*/ 	.short	(.L_370 - .L_369)
.L_369:
        /*01ac*/ 	.word	0x00000008
.L_370:


//--------------------- .nv.info._ZN3cub18CUB_300001_SM_10006detail6reduce28DeviceReduceSingleTileKernelINS2_10policy_hubImj11mul_functorImEE10Policy1000EN6thrust24THRUST_300001_SM_1000_NS6detail15normal_iteratorINSA_10device_ptrIjEEEEPmjS6_mm11inc_functorIjEEEvT0_T1_T2_T3_T4_T6_ --------------------------
	.section	.nv.info._ZN3cub18CUB_300001_SM_10006detail6reduce28DeviceReduceSingleTileKernelINS2_10policy_hubImj11mul_functorImEE10Policy1000EN6thrust24THRUST_300001_SM_1000_NS6detail15normal_iteratorINSA_10device_ptrIjEEEEPmjS6_mm11inc_functorIjEEEvT0_T1_T2_T3_T4_T6_,"",@"SHT_CUDA_INFO"
	.sectionflags	@""
	.align	4


	//----- nvinfo : EIATTR_CUDA_API_VERSION
	.align		4
        /*0000*/ 	.byte	0x04, 0x37
        /*0002*/ 	.short	(.L_372 - .L_371)
.L_371:
        /*0004*/ 	.word	0x00000082


	//----- nvinfo : EIATTR_KPARAM_INFO
	.align		4
.L_372:
        /*0008*/ 	.byte	0x04, 0x17
        /*000a*/ 	.short	(.L_374 - .L_373)
.L_373:
        /*000c*/ 	.word	0x00000000
        /*0010*/ 	.short	0x0005
        /*0012*/ 	.short	0x0020
        /*0014*/ 	.byte	0x00, 0xf0, 0x05, 0x00


	//----- nvinfo : EIATTR_KPARAM_INFO
	.align		4
.L_374:
        /*0018*/ 	.byte	0x04, 0x17
        /*001a*/ 	.short	(.L_376 - .L_375)
.L_375:
        /*001c*/ 	.word	0x00000000
        /*0020*/ 	.short	0x0004
        /*0022*/ 	.short	0x0018
        /*0024*/ 	.byte	0x00, 0xf0, 0x21, 0x00


	//----- nvinfo : EIATTR_KPARAM_INFO
	.align		4
.L_376:
        /*0028*/ 	.byte	0x04, 0x17
        /*002a*/ 	.short	(.L_378 - .L_377)
.L_377:
        /*002c*/ 	.word	0x00000000
        /*0030*/ 	.short	0x0003
        /*0032*/ 	.short	0x0014
        /*0034*/ 	.byte	0x00, 0xf0, 0x05, 0x00


	//----- nvinfo : EIATTR_KPARAM_INFO
	.align		4
.L_378:
        /*0038*/ 	.byte	0x04, 0x17
        /*003a*/ 	.short	(.L_380 - .L_379)
.L_379:
        /*003c*/ 	.word	0x00000000
        /*0040*/ 	.short	0x0002
        /*0042*/ 	.short	0x0010
        /*0044*/ 	.byte	0x00, 0xf0, 0x11, 0x00


	//----- nvinfo : EIATTR_KPARAM_INFO
	.align		4
.L_380:
        /*0048*/ 	.byte	0x04, 0x17
        /*004a*/ 	.short	(.L_382 - .L_381)
.L_381:
        /*004c*/ 	.word	0x00000000
        /*0050*/ 	.short	0x0001
        /*0052*/ 	.short	0x0008
        /*0054*/ 	.byte	0x00, 0xf5, 0x21, 0x00


	//----- nvinfo : EIATTR_KPARAM_INFO
	.align		4
.L_382:
        /*0058*/ 	.byte	0x04, 0x17
        /*005a*/ 	.short	(.L_384 - .L_383)
.L_383:
        /*005c*/ 	.word	0x00000000
        /*0060*/ 	.short	0x0000
        /*0062*/ 	.short	0x0000
        /*0064*/ 	.byte	0x00, 0xf0, 0x21, 0x00


	//----- nvinfo : EIATTR_SPARSE_MMA_MASK
	.align		4
.L_384:
        /*0068*/ 	.byte	0x03, 0x50
        /*006a*/ 	.short	0x0000


	//----- nvinfo : EIATTR_MAXREG_COUNT
	.align		4
        /*006c*/ 	.byte	0x03, 0x1b
        /*006e*/ 	.short	0x00ff


	//----- nvinfo : EIATTR_NUM_BARRIERS
	.align		4
        /*0070*/ 	.byte	0x02, 0x4c
        /*0072*/ 	.byte	0x01
	.zero		1


	//----- nvinfo : EIATTR_MERCURY_ISA_VERSION
	.align		4
        /*0074*/ 	.byte	0x03, 0x5f
        /*0076*/ 	.short	0x0101


	//----- nvinfo : EIATTR_COOP_GROUP_MASK_REGIDS
	.align		4
        /*0078*/ 	.byte	0x04, 0x29
        /*007a*/ 	.short	(.L_386 - .L_385)


	//   ....[0]....
.L_385:
        /*007c*/ 	.word	0xffffffff


	//   ....[1]....
        /*0080*/ 	.word	0xffffffff


	//   ....[2]....
        /*0084*/ 	.word	0xffffffff


	//   ....[3]....
        /*0088*/ 	.word	0xffffffff


	//   ....[4]....
        /*008c*/ 	.word	0xffffffff


	//   ....[5]....
        /*0090*/ 	.word	0xffffffff


	//   ....[6]....
        /*0094*/ 	.word	0xffffffff


	//   ....[7]....
        /*0098*/ 	.word	0xffffffff


	//   ....[8]....
        /*009c*/ 	.word	0xffffffff


	//   ....[9]....
        /*00a0*/ 	.word	0xffffffff


	//   ....[10]....
        /*00a4*/ 	.word	0xffffffff


	//   ....[11]....
        /*00a8*/ 	.word	0xffffffff


	//   ....[12]....
        /*00ac*/ 	.word	0xffffffff


	//   ....[13]....
        /*00b0*/ 	.word	0xffffffff


	//   ....[14]....
        /*00b4*/ 	.word	0xffffffff


	//   ....[15]....
        /*00b8*/ 	.word	0xffffffff


	//   ....[16]....
        /*00bc*/ 	.word	0xffffffff


	//   ....[17]....
        /*00c0*/ 	.word	0xffffffff


	//   ....[18]....
        /*00c4*/ 	.word	0xffffffff


	//   ....[19]....
        /*00c8*/ 	.word	0xffffffff


	//   ....[20]....
        /*00cc*/ 	.word	0xffffffff


	//   ....[21]....
        /*00d0*/ 	.word	0xffffffff


	//   ....[22]....
        /*00d4*/ 	.word	0xffffffff


	//   ....[23]....
        /*00d8*/ 	.word	0xffffffff


	//   ....[24]....
        /*00dc*/ 	.word	0xffffffff


	//   ....[25]....
        /*00e0*/ 	.word	0xffffffff


	//   ....[26]....
        /*00e4*/ 	.word	0xffffffff


	//   ....[27]....
        /*00e8*/ 	.word	0xffffffff


	//   ....[28]....
        /*00ec*/ 	.word	0xffffffff


	//   ....[29]....
        /*00f0*/ 	.word	0xffffffff


	//----- nvinfo : EIATTR_COOP_GROUP_INSTR_OFFSETS
	.align		4
.L_386:
        /*00f4*/ 	.byte	0x04, 0x28
        /*00f6*/ 	.short	(.L_388 - .L_387)


	//   ....[0]....
.L_387:
        /*00f8*/ 	.word	0x00000e80


	//   ....[1]....
        /*00fc*/ 	.word	0x00000e90


	//   ....[2]....
        /*0100*/ 	.word	0x00000f20


	//   ....[3]....
        /*0104*/ 	.word	0x00000f40


	//   ....[4]....
        /*0108*/ 	.word	0x00000fb0


	//   ....[5]....
        /*010c*/ 	.word	0x00000fd0


	//   ....[6]....
        /*0110*/ 	.word	0x00001010


	//   ....[7]....
        /*0114*/ 	.word	0x00001060


	//   ....[8]....
        /*0118*/ 	.word	0x000010d0


	//   ....[9]....
        /*011c*/ 	.word	0x00001100


	//   ....[10]....
        /*0120*/ 	.word	0x000014b0


	//   ....[11]....
        /*0124*/ 	.word	0x000014c0


	//   ....[12]....
        /*0128*/ 	.word	0x00001570


	//   ....[13]....
        /*012c*/ 	.word	0x00001590


	//   ....[14]....
        /*0130*/ 	.word	0x000015f0


	//   ....[15]....
        /*0134*/ 	.word	0x00001630


	//   ....[16]....
        /*0138*/ 	.word	0x000016c0


	//   ....[17]....
        /*013c*/ 	.word	0x000016e0


	//   ....[18]....
        /*0140*/ 	.word	0x00001770


	//   ....[19]....
        /*0144*/ 	.word	0x00001780


	//   ....[20]....
        /*0148*/ 	.word	0x000031f0


	//   ....[21]....
        /*014c*/ 	.word	0x00003200


	//   ....[22]....
        /*0150*/ 	.word	0x000032a0


	//   ....[23]....
        /*0154*/ 	.word	0x000032b0


	//   ....[24]....
        /*0158*/ 	.word	0x00003320


	//   ....[25]....
        /*015c*/ 	.word	0x00003340


	//   ....[26]....
        /*0160*/ 	.word	0x00003380


	//   ....[27]....
        /*0164*/ 	.word	0x000033e0


	//   ....[28]....
        /*0168*/ 	.word	0x00003480


	//   ....[29]....
        /*016c*/ 	.word	0x00003490


	//----- nvinfo : EIATTR_VRC_CTA_INIT_COUNT
	.align		4
.L_388:
        /*0170*/ 	.byte	0x02, 0x4a
	.zero		1
	.zero		1


	//----- nvinfo : EIATTR_EXIT_INSTR_OFFSETS
	.align		4
        /*0174*/ 	.byte	0x04, 0x1c
        /*0176*/ 	.short	(.L_390 - .L_389)


	//   ....[0]....
.L_389:
        /*0178*/ 	.word	0x00000080


	//   ....[1]....
        /*017c*/ 	.word	0x000000c0


	//   ....[2]....
        /*0180*/ 	.word	0x000037b0


	//   ....[3]....
        /*0184*/ 	.word	0x00003830


	//----- nvinfo : EIATTR_MAX_THREADS
	.align		4
.L_390:
        /*0188*/ 	.byte	0x04, 0x05
        /*018a*/ 	.short	(.L_392 - .L_391)
.L_391:
        /*018c*/ 	.word	0x00000100
        /*0190*/ 	.word	0x00000001
        /*0194*/ 	.word	0x00000001


	//----- nvinfo : EIATTR_CRS_STACK_SIZE
	.align		4
.L_392:
        /*0198*/ 	.byte	0x04, 0x1e
        /*019a*/ 	.short	(.L_394 - .L_393)
.L_393:
        /*019c*/ 	.word	0x00000000


	//----- nvinfo : EIATTR_CBANK_PARAM_SIZE
	.align		4
.L_394:
        /*01a0*/ 	.byte	0x03, 0x19
        /*01a2*/ 	.short	0x0021


	//----- nvinfo : EIATTR_PARAM_CBANK
	.align		4
        /*01a4*/ 	.byte	0x04, 0x0a
        /*01a6*/ 	.short	(.L_396 - .L_395)
	.align		4
.L_395:
        /*01a8*/ 	.word	index@(.nv.constant0._ZN3cub18CUB_300001_SM_10006detail6reduce28DeviceReduceSingleTileKernelINS2_10policy_hubImj11mul_functorImEE10Policy1000EN6thrust24THRUST_300001_SM_1000_NS6detail15normal_iteratorINSA_10device_ptrIjEEEEPmjS6_mm11inc_functorIjEEEvT0_T1_T2_T3_T4_T6_)
        /*01ac*/ 	.short	0x0380
        /*01ae*/ 	.short	0x0021


	//----- nvinfo : EIATTR_SW_WAR
	.align		4
.L_396:
        /*01b0*/ 	.byte	0x04, 0x36
        /*01b2*/ 	.short	(.L_398 - .L_397)
.L_397:
        /*01b4*/ 	.word	0x00000008
.L_398:


//--------------------- .nv.info._ZN3cub18CUB_300001_SM_10006detail6reduce28DeviceReduceSingleTileKernelINS2_10policy_hubIdy11max_functorIdEE10Policy1000EPdS9_iS6_ddN4cuda3std3__410__identityEEEvT0_T1_T2_T3_T4_T6_ --------------------------
	.section	.nv.info._ZN3cub18CUB_300001_SM_10006detail6reduce28DeviceReduceSingleTileKernelINS2_10policy_hubIdy11max_functorIdEE10Policy1000EPdS9_iS6_ddN4cuda3std3__410__identityEEEvT0_T1_T2_T3_T4_T6_,"",@"SHT_CUDA_INFO"
	.sectionflags	@""
	.align	4


	//----- nvinfo : EIATTR_CUDA_API_VERSION
	.align		4
        /*0000*/ 	.byte	0x04, 0x37
        /*0002*/ 	.short	(.L_400 - .L_399)
.L_399:
        /*0004*/ 	.word	0x00000082


	//----- nvinfo : EIATTR_KPARAM_INFO
	.align		4
.L_400:
        /*0008*/ 	.byte	0x04, 0x17
        /*000a*/ 	.short	(.L_402 - .L_401)
.L_401:
        /*000c*/ 	.word	0x00000000
        /*0010*/ 	.short	0x0005
        /*0012*/ 	.short	0x0020
        /*0014*/ 	.byte	0x00, 0xf0, 0x05, 0x00


	//----- nvinfo : EIATTR_KPARAM_INFO
	.align		4
.L_402:
        /*0018*/ 	.byte	0x04, 0x17
        /*001a*/ 	.short	(.L_404 - .L_403)
.L_403:
        /*001c*/ 	.word	0x00000000
        /*0020*/ 	.short	0x0004
        /*0022*/ 	.short	0x0018
        /*0024*/ 	.byte	0x00, 0xf0, 0x21, 0x00


	//----- nvinfo : EIATTR_KPARAM_INFO
	.align		4
.L_404:
        /*0028*/ 	.byte	0x04, 0x17
        /*002a*/ 	.short	(.L_406 - .L_405)
.L_405:
        /*002c*/ 	.word	0x00000000
        /*0030*/ 	.short	0x0003
        /*0032*/ 	.short	0x0014
        /*0034*/ 	.byte	0x00, 0xf0, 0x05, 0x00


	//----- nvinfo : EIATTR_KPARAM_INFO
	.align		4
.L_406:
        /*0038*/ 	.byte	0x04, 0x17
        /*003a*/ 	.short	(.L_408 - .L_407)
.L_407:
        /*003c*/ 	.word	0x00000000
        /*0040*/ 	.short	0x0002
        /*0042*/ 	.short	0x0010
        /*0044*/ 	.byte	0x00, 0xf0, 0x11, 0x00


	//----- nvinfo : EIATTR_KPARAM_INFO
	.align		4
.L_408:
        /*0048*/ 	.byte	0x04, 0x17
        /*004a*/ 	.short	(.L_410 - .L_409)
.L_409:
        /*004c*/ 	.word	0x00000000
        /*0050*/ 	.short	0x0001
        /*0052*/ 	.short	0x0008
        /*0054*/ 	.byte	0x00, 0xf5, 0x21, 0x00


	//----- nvinfo : EIATTR_KPARAM_INFO
	.align		4
.L_410:
        /*0058*/ 	.byte	0x04, 0x17
        /*005a*/ 	.short	(.L_412 - .L_411)
.L_411:
        /*005c*/ 	.word	0x00000000
        /*0060*/ 	.short	0x0000
        /*0062*/ 	.short	0x0000
        /*0064*/ 	.byte	0x00, 0xf5, 0x21, 0x00


	//----- nvinfo : EIATTR_SPARSE_MMA_MASK
	.align		4
.L_412:
        /*0068*/ 	.byte	0x03, 0x50
        /*006a*/ 	.short	0x0000


	//----- nvinfo : EIATTR_MAXREG_COUNT
	.align		4
        /*006c*/ 	.byte	0x03, 0x1b
        /*006e*/ 	.short	0x00ff


	//----- nvinfo : EIATTR_NUM_BARRIERS
	.align		4
        /*0070*/ 	.byte	0x02, 0x4c
        /*0072*/ 	.byte	0x01
	.zero		1


	//----- nvinfo : EIATTR_MERCURY_ISA_VERSION
	.align		4
        /*0074*/ 	.byte	0x03, 0x5f
        /*0076*/ 	.short	0x0101


	//----- nvinfo : EIATTR_COOP_GROUP_MASK_REGIDS
	.align		4
        /*0078*/ 	.byte	0x04, 0x29
        /*007a*/ 	.short	(.L_414 - .L_413)


	//   ....[0]....
.L_413:
        /*007c*/ 	.word	0xffffffff


	//   ....[1]....
        /*0080*/ 	.word	0xffffffff


	//   ....[2]....
        /*0084*/ 	.word	0xffffffff


	//   ....[3]....
        /*0088*/ 	.word	0xffffffff


	//   ....[4]....
        /*008c*/ 	.word	0xffffffff


	//   ....[5]....
        /*0090*/ 	.word	0xffffffff


	//   ....[6]....
        /*0094*/ 	.word	0xffffffff


	//   ....[7]....
        /*0098*/ 	.word	0xffffffff


	//   ....[8]....
        /*009c*/ 	.word	0xffffffff


	//   ....[9]....
        /*00a0*/ 	.word	0xffffffff


	//   ....[10]....
        /*00a4*/ 	.word	0xffffffff


	//   ....[11]....
        /*00a8*/ 	.word	0xffffffff


	//   ....[12]....
        /*00ac*/ 	.word	0xffffffff


	//   ....[13]....
        /*00b0*/ 	.word	0xffffffff


	//   ....[14]....
        /*00b4*/ 	.word	0xffffffff


	//   ....[15]....
        /*00b8*/ 	.word	0xffffffff


	//   ....[16]....
        /*00bc*/ 	.word	0xffffffff


	//   ....[17]....
        /*00c0*/ 	.word	0xffffffff


	//   ....[18]....
        /*00c4*/ 	.word	0xffffffff


	//   ....[19]....
        /*00c8*/ 	.word	0xffffffff


	//   ....[20]....
        /*00cc*/ 	.word	0xffffffff


	//   ....[21]....
        /*00d0*/ 	.word	0xffffffff


	//   ....[22]....
        /*00d4*/ 	.word	0xffffffff


	//   ....[23]....
        /*00d8*/ 	.word	0xffffffff


	//   ....[24]....
        /*00dc*/ 	.word	0xffffffff


	//   ....[25]....
        /*00e0*/ 	.word	0xffffffff


	//   ....[26]....
        /*00e4*/ 	.word	0xffffffff


	//   ....[27]....
        /*00e8*/ 	.word	0xffffffff


	//   ....[28]....
        /*00ec*/ 	.word	0xffffffff


	//   ....[29]....
        /*00f0*/ 	.word	0xffffffff


	//   ....[30]....
        /*00f4*/ 	.word	0xffffffff


	//   ....[31]....
        /*00f8*/ 	.word	0xffffffff


	//   ....[32]....
        /*00fc*/ 	.word	0xffffffff


	//   ....[33]....
        /*0100*/ 	.word	0xffffffff


	//   ....[34]....
        /*0104*/ 	.word	0xffffffff


	//   ....[35]....
        /*0108*/ 	.word	0xffffffff


	//   ....[36]....
        /*010c*/ 	.word	0xffffffff


	//   ....[37]....
        /*0110*/ 	.word	0xffffffff


	//   ....[38]....
        /*0114*/ 	.word	0xffffffff


	//   ....[39]....
        /*0118*/ 	.word	0xffffffff


	//   ....[40]....
        /*011c*/ 	.word	0xffffffff


	//   ....[41]....
        /*0120*/ 	.word	0xffffffff


	//   ....[42]....
        /*0124*/ 	.word	0xffffffff


	//   ....[43]....
        /*0128*/ 	.word	0xffffffff


	//   ....[44]....
        /*012c*/ 	.word	0xffffffff


	//   ....[45]....
        /*0130*/ 	.word	0xffffffff


	//   ....[46]....
        /*0134*/ 	.word	0xffffffff


	//   ....[47]....
        /*0138*/ 	.word	0xffffffff


	//   ....[48]....
        /*013c*/ 	.word	0xffffffff


	//   ....[49]....
        /*0140*/ 	.word	0xffffffff


	//   ....[50]....
        /*0144*/ 	.word	0xffffffff


	//   ....[51]....
        /*0148*/ 	.word	0xffffffff


	//   ....[52]....
        /*014c*/ 	.word	0xffffffff


	//   ....[53]....
        /*0150*/ 	.word	0xffffffff


	//   ....[54]....
        /*0154*/ 	.word	0xffffffff


	//   ....[55]....
        /*0158*/ 	.word	0xffffffff


	//   ....[56]....
        /*015c*/ 	.word	0xffffffff


	//   ....[57]....
        /*0160*/ 	.word	0xffffffff


	//   ....[58]....
        /*0164*/ 	.word	0xffffffff


	//   ....[59]....
        /*0168*/ 	.word	0xffffffff


	//----- nvinfo : EIATTR_COOP_GROUP_INSTR_OFFSETS
	.align		4
.L_414:
        /*016c*/ 	.byte	0x04, 0x28
        /*016e*/ 	.short	(.L_416 - .L_415)


	//   ....[0]....
.L_415:
        /*0170*/ 	.word	0x00000d30


	//   ....[1]....
        /*0174*/ 	.word	0x00000d40


	//   ....[2]....
        /*0178*/ 	.word	0x00000dd0


	//   ....[3]....
        /*017c*/ 	.word	0x00000e10


	//   ....[4]....
        /*0180*/ 	.word	0x00000e80


	//   ....[5]....
        /*0184*/ 	.word	0x00000ea0


	//   ....[6]....
        /*0188*/ 	.word	0x00000ef0


	//   ....[7]....
        /*018c*/ 	.word	0x00000f10


	//   ....[8]....
        /*0190*/ 	.word	0x00000f60


	//   ....[9]....
        /*0194*/ 	.word	0x00000f80


	//   ....[10]....
        /*0198*/ 	.word	0x00001280


	//   ....[11]....
        /*019c*/ 	.word	0x00001290


	//   ....[12]....
        /*01a0*/ 	.word	0x00001320


	//   ....[13]....
        /*01a4*/ 	.word	0x00001350


	//   ....[14]....
        /*01a8*/ 	.word	0x000013b0


	//   ....[15]....
        /*01ac*/ 	.word	0x000013e0


	//   ....[16]....
        /*01b0*/ 	.word	0x00001440


	//   ....[17]....
        /*01b4*/ 	.word	0x00001480


	//   ....[18]....
        /*01b8*/ 	.word	0x000014f0


	//   ....[19]....
        /*01bc*/ 	.word	0x00001530


	//   ....[20]....
        /*01c0*/ 	.word	0x00002960


	//   ....[21]....
        /*01c4*/ 	.word	0x00002970


	//   ....[22]....
        /*01c8*/ 	.word	0x00002a00


	//   ....[23]....
        /*01cc*/ 	.word	0x00002a30


	//   ....[24]....
        /*01d0*/ 	.word	0x00002aa0


	//   ....[25]....
        /*01d4*/ 	.word	0x00002ac0


	//   ....[26]....
        /*01d8*/ 	.word	0x00002b20


	//   ....[27]....
        /*01dc*/ 	.word	0x00002b30


	//   ....[28]....
        /*01e0*/ 	.word	0x00002b80


	//   ....[29]....
        /*01e4*/ 	.word	0x00002b90


	//   ....[30]....
        /*01e8*/ 	.word	0x00003a20


	//   ....[31]....
        /*01ec*/ 	.word	0x00003a30


	//   ....[32]....
        /*01f0*/ 	.word	0x00003ac0


	//   ....[33]....
        /*01f4*/ 	.word	0x00003b00


	//   ....[34]....
        /*01f8*/ 	.word	0x00003b80


	//   ....[35]....
        /*01fc*/ 	.word	0x00003bc0


	//   ....[36]....
        /*0200*/ 	.word	0x00003c20


	//   ....[37]....
        /*0204*/ 	.word	0x00003c50


	//   ....[38]....
        /*0208*/ 	.word	0x00003ca0


	//   ....[39]....
        /*020c*/ 	.word	0x00003cd0


	//   ....[40]....
        /*0210*/ 	.word	0x00003fb0


	//   ....[41]....
        /*0214*/ 	.word	0x00003fc0


	//   ....[42]....
        /*0218*/ 	.word	0x00004050


	//   ....[43]....
        /*021c*/ 	.word	0x00004080


	//   ....[44]....
        /*0220*/ 	.word	0x000040d0


	//   ....[45]....
        /*0224*/ 	.word	0x00004100


	//   ....[46]....
        /*0228*/ 	.word	0x00004170


	//   ....[47]....
        /*022c*/ 	.word	0x000041b0


	//   ....[48]....
        /*0230*/ 	.word	0x00004220


	//   ....[49]....
        /*0234*/ 	.word	0x00004250


	//   ....[50]....
        /*0238*/ 	.word	0x00005700


	//   ....[51]....
        /*023c*/ 	.word	0x00005710


	//   ....[52]....
        /*0240*/ 	.word	0x000057a0


	//   ....[53]....
        /*0244*/ 	.word	0x000057e0


	//   ....[54]....
        /*0248*/ 	.word	0x00005860


	//   ....[55]....
        /*024c*/ 	.word	0x000058a0


	//   ....[56]....
        /*0250*/ 	.word	0x00005900


	//   ....[57]....
        /*0254*/ 	.word	0x00005930


	//   ....[58]....
        /*0258*/ 	.word	0x00005980


	//   ....[59]....
        /*025c*/ 	.word	0x000059b0


	//----- nvinfo : EIATTR_VRC_CTA_INIT_COUNT
	.align		4
.L_416:
        /*0260*/ 	.byte	0x02, 0x4a
	.zero		1
	.zero		1


	//----- nvinfo : EIATTR_EXIT_INSTR_OFFSETS
	.align		4
        /*0264*/ 	.byte	0x04, 0x1c
        /*0266*/ 	.short	(.L_418 - .L_417)


	//   ....[0]....
.L_417:
        /*0268*/ 	.word	0x00000080


	//   ....[1]....
        /*026c*/ 	.word	0x000000c0


	//   ....[2]....
        /*0270*/ 	.word	0x00005c20


	//   ....[3]....
        /*0274*/ 	.word	0x00005ca0


	//----- nvinfo : EIATTR_MAX_THREADS
	.align		4
.L_418:
        /*0278*/ 	.byte	0x04, 0x05
        /*027a*/ 	.short	(.L_420 - .L_419)
.L_419:
        /*027c*/ 	.word	0x00000100
        /*0280*/ 	.word	0x00000001
        /*0284*/ 	.word	0x00000001


	//----- nvinfo : EIATTR_CRS_STACK_SIZE
	.align		4
.L_420:
        /*0288*/ 	.byte	0x04, 0x1e
        /*028a*/ 	.short	(.L_422 - .L_421)
.L_421:
        /*028c*/ 	.word	0x00000000


	//----- nvinfo : EIATTR_CBANK_PARAM_SIZE
	.align		4
.L_422:
        /*0290*/ 	.byte	0x03, 0x19
        /*0292*/ 	.short	0x0021


	//----- nvinfo : EIATTR_PARAM_CBANK
	.align		4
        /*0294*/ 	.byte	0x04, 0x0a
        /*0296*/ 	.short	(.L_424 - .L_423)
	.align		4
.L_423:
        /*0298*/ 	.word	index@(.nv.constant0._ZN3cub18CUB_300001_SM_10006detail6reduce28DeviceReduceSingleTileKernelINS2_10policy_hubIdy11max_functorIdEE10Policy1000EPdS9_iS6_ddN4cuda3std3__410__identityEEEvT0_T1_T2_T3_T4_T6_)
        /*029c*/ 	.short	0x0380
        /*029e*/ 	.short	0x0021


	//----- nvinfo : EIATTR_SW_WAR
	.align		4
.L_424:
        /*02a0*/ 	.byte	0x04, 0x36
        /*02a2*/ 	.short	(.L_426 - .L_425)
.L_425:
        /*02a4*/ 	.word	0x00000008
.L_426:


//--------------------- .nv.info._ZN3cub18CUB_300001_SM_10006detail6reduce18DeviceReduceKernelINS2_10policy_hubIdy11max_functorIdEE10Policy1000EN6thrust24THRUST_300001_SM_1000_NS6detail15normal_iteratorINSA_10device_ptrIdEEEEyS6_dN4cuda3std3__410__identityEEEvT0_PT3_T1_NS0_13GridEvenShareISN_EET2_T4_ --------------------------
	.section	.nv.info._ZN3cub18CUB_300001_SM_10006detail6reduce18DeviceReduceKernelINS2_10policy_hubIdy11max_functorIdEE10Policy1000EN6thrust24THRUST_300001_SM_1000_NS6detail15normal_iteratorINSA_10device_ptrIdEEEEyS6_dN4cuda3std3__410__identityEEEvT0_PT3_T1_NS0_13GridEvenShareISN_EET2_T4_,"",@"SHT_CUDA_INFO"
	.sectionflags	@""
	.align	4


	//----- nvinfo : EIATTR_CUDA_API_VERSION
	.align		4
        /*0000*/ 	.byte	0x04, 0x37
        /*0002*/ 	.short	(.L_428 - .L_427)
.L_427:
        /*0004*/ 	.word	0x00000082


	//----- nvinfo : EIATTR_KPARAM_INFO
	.align		4
.L_428:
        /*0008*/ 	.byte	0x04, 0x17
        /*000a*/ 	.short	(.L_430 - .L_429)
.L_429:
        /*000c*/ 	.word	0x00000000
        /*0010*/ 	.short	0x0005
        /*0012*/ 	.short	0x0061
        /*0014*/ 	.byte	0x00, 0xf0, 0x05, 0x00


	//----- nvinfo : EIATTR_KPARAM_INFO
	.align		4
.L_430:
        /*0018*/ 	.byte	0x04, 0x17
        /*001a*/ 	.short	(.L_432 - .L_431)
.L_431:
        /*001c*/ 	.word	0x00000000
        /*0020*/ 	.short	0x0004
        /*0022*/ 	.short	0x0060
        /*0024*/ 	.byte	0x00, 0xf0, 0x05, 0x00


	//----- nvinfo : EIATTR_KPARAM_INFO
	.align		4
.L_432:
        /*0028*/ 	.byte	0x04, 0x17
        /*002a*/ 	.short	(.L_434 - .L_433)
.L_433:
        /*002c*/ 	.word	0x00000000
        /*0030*/ 	.short	0x0003
        /*0032*/ 	.short	0x0018
        /*0034*/ 	.byte	0x00, 0xf0, 0x21, 0x01


	//----- nvinfo : EIATTR_KPARAM_INFO
	.align		4
.L_434:
        /*0038*/ 	.byte	0x04, 0x17
        /*003a*/ 	.short	(.L_436 - .L_435)
.L_435:
        /*003c*/ 	.word	0x00000000
        /*0040*/ 	.short	0x0002
        /*0042*/ 	.short	0x0010
        /*0044*/ 	.byte	0x00, 0xf0, 0x21, 0x00


	//----- nvinfo : EIATTR_KPARAM_INFO
	.align		4
.L_436:
        /*0048*/ 	.byte	0x04, 0x17
        /*004a*/ 	.short	(.L_438 - .L_437)
.L_437:
        /*004c*/ 	.word	0x00000000
        /*0050*/ 	.short	0x0001
        /*0052*/ 	.short	0x0008
        /*0054*/ 	.byte	0x00, 0xf5, 0x21, 0x00


	//----- nvinfo : EIATTR_KPARAM_INFO
	.align		4
.L_438:
        /*0058*/ 	.byte	0x04, 0x17
        /*005a*/ 	.short	(.L_440 - .L_439)
.L_439:
        /*005c*/ 	.word	0x00000000
        /*0060*/ 	.short	0x0000
        /*0062*/ 	.short	0x0000
        /*0064*/ 	.byte	0x00, 0xf0, 0x21, 0x00


	//----- nvinfo : EIATTR_SPARSE_MMA_MASK
	.align		4
.L_440:
        /*0068*/ 	.byte	0x03, 0x50
        /*006a*/ 	.short	0x0000


	//----- nvinfo : EIATTR_MAXREG_COUNT
	.align		4
        /*006c*/ 	.byte	0x03, 0x1b
        /*006e*/ 	.short	0x00ff


	//----- nvinfo : EIATTR_NUM_BARRIERS
	.align		4
        /*0070*/ 	.byte	0x02, 0x4c
        /*0072*/ 	.byte	0x01
	.zero		1


	//----- nvinfo : EIATTR_MERCURY_ISA_VERSION
	.align		4
        /*0074*/ 	.byte	0x03, 0x5f
        /*0076*/ 	.short	0x0101


	//----- nvinfo : EIATTR_COOP_GROUP_MASK_REGIDS
	.align		4
        /*0078*/ 	.byte	0x04, 0x29
        /*007a*/ 	.short	(.L_442 - .L_441)


	//   ....[0]....
.L_441:
        /*007c*/ 	.word	0xffffffff


	//   ....[1]....
        /*0080*/ 	.word	0xffffffff


	//   ....[2]....
        /*0084*/ 	.word	0xffffffff


	//   ....[3]....
        /*0088*/ 	.word	0xffffffff


	//   ....[4]....
        /*008c*/ 	.word	0xffffffff


	//   ....[5]....
        /*0090*/ 	.word	0xffffffff


	//   ....[6]....
        /*0094*/ 	.word	0xffffffff


	//   ....[7]....
        /*0098*/ 	.word	0xffffffff


	//   ....[8]....
        /*009c*/ 	.word	0xffffffff


	//   ....[9]....
        /*00a0*/ 	.word	0xffffffff


	//   ....[10]....
        /*00a4*/ 	.word	0xffffffff


	//   ....[11]....
        /*00a8*/ 	.word	0xffffffff


	//   ....[12]....
        /*00ac*/ 	.word	0xffffffff


	//   ....[13]....
        /*00b0*/ 	.word	0xffffffff


	//   ....[14]....
        /*00b4*/ 	.word	0xffffffff


	//   ....[15]....
        /*00b8*/ 	.word	0xffffffff


	//   ....[16]....
        /*00bc*/ 	.word	0xffffffff


	//   ....[17]....
        /*00c0*/ 	.word	0xffffffff


	//   ....[18]....
        /*00c4*/ 	.word	0xffffffff


	//   ....[19]....
        /*00c8*/ 	.word	0xffffffff


	//   ....[20]....
        /*00cc*/ 	.word	0xffffffff


	//   ....[21]....
        /*00d0*/ 	.word	0xffffffff


	//   ....[22]....
        /*00d4*/ 	.word	0xffffffff


	//   ....[23]....
        /*00d8*/ 	.word	0xffffffff


	//   ....[24]....
        /*00dc*/ 	.word	0xffffffff


	//   ....[25]....
        /*00e0*/ 	.word	0xffffffff


	//   ....[26]....
        /*00e4*/ 	.word	0xffffffff


	//   ....[27]....
        /*00e8*/ 	.word	0xffffffff


	//   ....[28]....
        /*00ec*/ 	.word	0xffffffff


	//   ....[29]....
        /*00f0*/ 	.word	0xffffffff


	//----- nvinfo : EIATTR_COOP_GROUP_INSTR_OFFSETS
	.align		4
.L_442:
        /*00f4*/ 	.byte	0x04, 0x28
        /*00f6*/ 	.short	(.L_444 - .L_443)


	//   ....[0]....
.L_443:
        /*00f8*/ 	.word	0x00000d50


	//   ....[1]....
        /*00fc*/ 	.word	0x00000d60


	//   ....[2]....
        /*0100*/ 	.word	0x00000df0


	//   ....[3]....
        /*0104*/ 	.word	0x00000e20


	//   ....[4]....
        /*0108*/ 	.word	0x00000e80


	//   ....[5]....
        /*010c*/ 	.word	0x00000eb0


	//   ....[6]....
        /*0110*/ 	.word	0x00000f10


	//   ....[7]....
        /*0114*/ 	.word	0x00000f20


	//   ....[8]....
        /*0118*/ 	.word	0x00000f70


	//   ....[9]....
        /*011c*/ 	.word	0x00000f80


	//   ....[10]....
        /*0120*/ 	.word	0x00001260


	//   ....[11]....
        /*0124*/ 	.word	0x00001270


	//   ....[12]....
        /*0128*/ 	.word	0x00001300


	//   ....[13]....
        /*012c*/ 	.word	0x00001320


	//   ....[14]....
        /*0130*/ 	.word	0x00001380


	//   ....[15]....
        /*0134*/ 	.word	0x000013a0


	//   ....[16]....
        /*0138*/ 	.word	0x00001400


	//   ....[17]....
        /*013c*/ 	.word	0x00001440


	//   ....[18]....
        /*0140*/ 	.word	0x000014b0


	//   ....[19]....
        /*0144*/ 	.word	0x000014d0


	//   ....[20]....
        /*0148*/ 	.word	0x00002c00


	//   ....[21]....
        /*014c*/ 	.word	0x00002c10


	//   ....[22]....
        /*0150*/ 	.word	0x00002cb0


	//   ....[23]....
        /*0154*/ 	.word	0x00002ce0


	//   ....[24]....
        /*0158*/ 	.word	0x00002d40


	//   ....[25]....
        /*015c*/ 	.word	0x00002d70


	//   ....[26]....
        /*0160*/ 	.word	0x00002dc0


	//   ....[27]....
        /*0164*/ 	.word	0x00002de0


	//   ....[28]....
        /*0168*/ 	.word	0x00002e30


	//   ....[29]....
        /*016c*/ 	.word	0x00002e50


	//----- nvinfo : EIATTR_VRC_CTA_INIT_COUNT
	.align		4
.L_444:
        /*0170*/ 	.byte	0x02, 0x4a
	.zero		1
	.zero		1


	//----- nvinfo : EIATTR_EXIT_INSTR_OFFSETS
	.align		4
        /*0174*/ 	.byte	0x04, 0x1c
        /*0176*/ 	.short	(.L_446 - .L_445)


	//   ....[0]....
.L_445:
        /*0178*/ 	.word	0x000030f0


	//   ....[1]....
        /*017c*/ 	.word	0x00003150


	//----- nvinfo : EIATTR_MAX_THREADS
	.align		4
.L_446:
        /*0180*/ 	.byte	0x04, 0x05
        /*0182*/ 	.short	(.L_448 - .L_447)
.L_447:
        /*0184*/ 	.word	0x00000100
        /*0188*/ 	.word	0x00000001
        /*018c*/ 	.word	0x00000001


	//----- nvinfo : EIATTR_CRS_STACK_SIZE
	.align		4
.L_448:
        /*0190*/ 	.byte	0x04, 0x1e
        /*0192*/ 	.short	(.L_450 - .L_449)
.L_449:
        /*0194*/ 	.word	0x00000000


	//----- nvinfo : EIATTR_CBANK_PARAM_SIZE
	.align		4
.L_450:
        /*0198*/ 	.byte	0x03, 0x19
        /*019a*/ 	.short	0x0062


	//----- nvinfo : EIATTR_PARAM_CBANK
	.align		4
        /*019c*/ 	.byte	0x04, 0x0a
        /*019e*/ 	.short	(.L_452 - .L_451)
	.align		4
.L_451:
        /*01a0*/ 	.word	index@(.nv.constant0._ZN3cub18CUB_300001_SM_10006detail6reduce18DeviceReduceKernelINS2_10policy_hubIdy11max_functorIdEE10Policy1000EN6thrust24THRUST_300001_SM_1000_NS6detail15normal_iteratorINSA_10device_ptrIdEEEEyS6_dN4cuda3std3__410__identityEEEvT0_PT3_T1_NS0_13GridEvenShareISN_EET2_T4_)
        /*01a4*/ 	.short	0x0380
        /*01a6*/ 	.short	0x0062


	//----- nvinfo : EIATTR_SW_WAR
	.align		4
.L_452:
        /*01a8*/ 	.byte	0x04, 0x36
        /*01aa*/ 	.short	(.L_454 - .L_453)
.L_453:
        /*01ac*/ 	.word	0x00000008
.L_454:


//--------------------- .nv.info._ZN3cub18CUB_300001_SM_10006detail6reduce28DeviceReduceSingleTileKernelINS2_10policy_hubIdy11max_functorIdEE10Policy1000EN6thrust24THRUST_300001_SM_1000_NS6detail15normal_iteratorINSA_10device_ptrIdEEEEPdyS6_ddN4cuda3std3__410__identityEEEvT0_T1_T2_T3_T4_T6_ --------------------------
	.section	.nv.info._ZN3cub18CUB_300001_SM_10006detail6reduce28DeviceReduceSingleTileKernelINS2_10policy_hubIdy11max_functorIdEE10Policy1000EN6thrust24THRUST_300001_SM_1000_NS6detail15normal_iteratorINSA_10device_ptrIdEEEEPdyS6_ddN4cuda3std3__410__identityEEEvT0_T1_T2_T3_T4_T6_,"",@"SHT_CUDA_INFO"
	.sectionflags	@""
	.align	4


	//----- nvinfo : EIATTR_CUDA_API_VERSION
	.align		4
        /*0000*/ 	.byte	0x04, 0x37
        /*0002*/ 	.short	(.L_456 - .L_455)
.L_455:
        /*0004*/ 	.word	0x00000082


	//----- nvinfo : EIATTR_KPARAM_INFO
	.align		4
.L_456:
        /*0008*/ 	.byte	0x04, 0x17
        /*000a*/ 	.short	(.L_458 - .L_457)
.L_457:
        /*000c*/ 	.word	0x00000000
        /*0010*/ 	.short	0x0005
        /*0012*/ 	.short	0x0028
        /*0014*/ 	.byte	0x00, 0xf0, 0x05, 0x00


	//----- nvinfo : EIATTR_KPARAM_INFO
	.align		4
.L_458:
        /*0018*/ 	.byte	0x04, 0x17
        /*001a*/ 	.short	(.L_460 - .L_459)
.L_459:
        /*001c*/ 	.word	0x00000000
        /*0020*/ 	.short	0x0004
        /*0022*/ 	.short	0x0020
        /*0024*/ 	.byte	0x00, 0xf0, 0x21, 0x00


	//----- nvinfo : EIATTR_KPARAM_INFO
	.align		4
.L_460:
        /*0028*/ 	.byte	0x04, 0x17
        /*002a*/ 	.short	(.L_462 - .L_461)
.L_461:
        /*002c*/ 	.word	0x00000000
        /*0030*/ 	.short	0x0003
        /*0032*/ 	.short	0x0018
        /*0034*/ 	.byte	0x00, 0xf0, 0x05, 0x00


	//----- nvinfo : EIATTR_KPARAM_INFO
	.align		4
.L_462:
        /*0038*/ 	.byte	0x04, 0x17
        /*003a*/ 	.short	(.L_464 - .L_463)
.L_463:
        /*003c*/ 	.word	0x00000000
        /*0040*/ 	.short	0x0002
        /*0042*/ 	.short	0x0010
        /*0044*/ 	.byte	0x00, 0xf0, 0x21, 0x00


	//----- nvinfo : EIATTR_KPARAM_INFO
	.align		4
.L_464:
        /*0048*/ 	.byte	0x04, 0x17
        /*004a*/ 	.short	(.L_466 - .L_465)
.L_465:
        /*004c*/ 	.word	0x00000000
        /*0050*/ 	.short	0x0001
        /*0052*/ 	.short	0x0008
        /*0054*/ 	.byte	0x00, 0xf5, 0x21, 0x00


	//----- nvinfo : EIATTR_KPARAM_INFO
	.align		4
.L_466:
        /*0058*/ 	.byte	0x04, 0x17
        /*005a*/ 	.short	(.L_468 - .L_467)
.L_467:
        /*005c*/ 	.word	0x00000000
        /*0060*/ 	.short	0x0000
        /*0062*/ 	.short	0x0000
        /*0064*/ 	.byte	0x00, 0xf0, 0x21, 0x00


	//----- nvinfo : EIATTR_SPARSE_MMA_MASK
	.align		4
.L_468:
        /*0068*/ 	.byte	0x03, 0x50
        /*006a*/ 	.short	0x0000


	//----- nvinfo : EIATTR_MAXREG_COUNT
	.align		4
        /*006c*/ 	.byte	0x03, 0x1b
        /*006e*/ 	.short	0x00ff


	//----- nvinfo : EIATTR_NUM_BARRIERS
	.align		4
        /*0070*/ 	.byte	0x02, 0x4c
        /*0072*/ 	.byte	0x01
	.zero		1


	//----- nvinfo : EIATTR_MERCURY_ISA_VERSION
	.align		4
        /*0074*/ 	.byte	0x03, 0x5f
        /*0076*/ 	.short	0x0101


	//----- nvinfo : EIATTR_COOP_GROUP_MASK_REGIDS
	.align		4
        /*0078*/ 	.byte	0x04, 0x29
        /*007a*/ 	.short	(.L_470 - .L_469)


	//   ....[0]....
.L_469:
        /*007c*/ 	.word	0xffffffff


	//   ....[1]....
        /*0080*/ 	.word	0xffffffff


	//   ....[2]....
        /*0084*/ 	.word	0xffffffff


	//   ....[3]....
        /*0088*/ 	.word	0xffffffff


	//   ....[4]....
        /*008c*/ 	.word	0xffffffff


	//   ....[5]....
        /*0090*/ 	.word	0xffffffff


	//   ....[6]....
        /*0094*/ 	.word	0xffffffff


	//   ....[7]....
        /*0098*/ 	.word	0xffffffff


	//   ....[8]....
        /*009c*/ 	.word	0xffffffff


	//   ....[9]....
        /*00a0*/ 	.word	0xffffffff


	//   ....[10]....
        /*00a4*/ 	.word	0xffffffff


	//   ....[11]....
        /*00a8*/ 	.word	0xffffffff


	//   ....[12]....
        /*00ac*/ 	.word	0xffffffff


	//   ....[13]....
        /*00b0*/ 	.word	0xffffffff


	//   ....[14]....
        /*00b4*/ 	.word	0xffffffff


	//   ....[15]....
        /*00b8*/ 	.word	0xffffffff


	//   ....[16]....
        /*00bc*/ 	.word	0xffffffff


	//   ....[17]....
        /*00c0*/ 	.word	0xffffffff


	//   ....[18]....
        /*00c4*/ 	.word	0xffffffff


	//   ....[19]....
        /*00c8*/ 	.word	0xffffffff


	//   ....[20]....
        /*00cc*/ 	.word	0xffffffff


	//   ....[21]....
        /*00d0*/ 	.word	0xffffffff


	//   ....[22]....
        /*00d4*/ 	.word	0xffffffff


	//   ....[23]....
        /*00d8*/ 	.word	0xffffffff


	//   ....[24]....
        /*00dc*/ 	.word	0xffffffff


	//   ....[25]....
        /*00e0*/ 	.word	0xffffffff


	//   ....[26]....
        /*00e4*/ 	.word	0xffffffff


	//   ....[27]....
        /*00e8*/ 	.word	0xffffffff


	//   ....[28]....
        /*00ec*/ 	.word	0xffffffff


	//   ....[29]....
        /*00f0*/ 	.word	0xffffffff


	//----- nvinfo : EIATTR_COOP_GROUP_INSTR_OFFSETS
	.align		4
.L_470:
        /*00f4*/ 	.byte	0x04, 0x28
        /*00f6*/ 	.short	(.L_472 - .L_471)


	//   ....[0]....
.L_471:
        /*00f8*/ 	.word	0x00000cb0


	//   ....[1]....
        /*00fc*/ 	.word	0x00000cc0


	//   ....[2]....
        /*0100*/ 	.word	0x00000d50


	//   ....[3]....
        /*0104*/ 	.word	0x00000d90


	//   ....[4]....
        /*0108*/ 	.word	0x00000df0


	//   ....[5]....
        /*010c*/ 	.word	0x00000e30


	//   ....[6]....
        /*0110*/ 	.word	0x00000e80


	//   ....[7]....
        /*0114*/ 	.word	0x00000eb0


	//   ....[8]....
        /*0118*/ 	.word	0x00000ef0


	//   ....[9]....
        /*011c*/ 	.word	0x00000f20


	//   ....[10]....
        /*0120*/ 	.word	0x00001240


	//   ....[11]....
        /*0124*/ 	.word	0x00001250


	//   ....[12]....
        /*0128*/ 	.word	0x000012e0


	//   ....[13]....
        /*012c*/ 	.word	0x00001300


	//   ....[14]....
        /*0130*/ 	.word	0x00001360


	//   ....[15]....
        /*0134*/ 	.word	0x00001380


	//   ....[16]....
        /*0138*/ 	.word	0x000013e0


	//   ....[17]....
        /*013c*/ 	.word	0x00001410


	//   ....[18]....
        /*0140*/ 	.word	0x00001490


	//   ....[19]....
        /*0144*/ 	.word	0x000014b0


	//   ....[20]....
        /*0148*/ 	.word	0x00002a40


	//   ....[21]....
        /*014c*/ 	.word	0x00002a50


	//   ....[22]....
        /*0150*/ 	.word	0x00002ae0


	//   ....[23]....
        /*0154*/ 	.word	0x00002b10


	//   ....[24]....
        /*0158*/ 	.word	0x00002b80


	//   ....[25]....
        /*015c*/ 	.word	0x00002ba0


	//   ....[26]....
        /*0160*/ 	.word	0x00002c00


	//   ....[27]....
        /*0164*/ 	.word	0x00002c10


	//   ....[28]....
        /*0168*/ 	.word	0x00002c50


	//   ....[29]....
        /*016c*/ 	.word	0x00002c60


	//----- nvinfo : EIATTR_VRC_CTA_INIT_COUNT
	.align		4
.L_472:
        /*0170*/ 	.byte	0x02, 0x4a
	.zero		1
	.zero		1


	//----- nvinfo : EIATTR_EXIT_INSTR_OFFSETS
	.align		4
        /*0174*/ 	.byte	0x04, 0x1c
        /*0176*/ 	.short	(.L_474 - .L_473)


	//   ....[0]....
.L_473:
        /*0178*/ 	.word	0x000000a0


	//   ....[1]....
        /*017c*/ 	.word	0x000000e0


	//   ....[2]....
        /*0180*/ 	.word	0x00002f00


	//   ....[3]....
        /*0184*/ 	.word	0x00002f80


	//----- nvinfo : EIATTR_MAX_THREADS
	.align		4
.L_474:
        /*0188*/ 	.byte	0x04, 0x05
        /*018a*/ 	.short	(.L_476 - .L_475)
.L_475:
        /*018c*/ 	.word	0x00000100
        /*0190*/ 	.word	0x00000001
        /*0194*/ 	.word	0x00000001


	//----- nvinfo : EIATTR_CRS_STACK_SIZE
	.align		4
.L_476:
        /*0198*/ 	.byte	0x04, 0x1e
        /*019a*/ 	.short	(.L_478 - .L_477)
.L_477:
        /*019c*/ 	.word	0x00000000


	//----- nvinfo : EIATTR_CBANK_PARAM_SIZE
	.align		4
.L_478:
        /*01a0*/ 	.byte	0x03, 0x19
        /*01a2*/ 	.short	0x0029


	//----- nvinfo : EIATTR_PARAM_CBANK
	.align		4
        /*01a4*/ 	.byte	0x04, 0x0a
        /*01a6*/ 	.short	(.L_480 - .L_479)
	.align		4
.L_479:
        /*01a8*/ 	.word	index@(.nv.constant0._ZN3cub18CUB_300001_SM_10006detail6reduce28DeviceReduceSingleTileKernelINS2_10policy_hubIdy11max_functorIdEE10Policy1000EN6thrust24THRUST_300001_SM_1000_NS6detail15normal_iteratorINSA_10device_ptrIdEEEEPdyS6_ddN4cuda3std3__410__identityEEEvT0_T1_T2_T3_T4_T6_)
        /*01ac*/ 	.short	0x0380
        /*01ae*/ 	.short	0x0029


	//----- nvinfo : EIATTR_SW_WAR
	.align		4
.L_480:
        /*01b0*/ 	.byte	0x04, 0x36
        /*01b2*/ 	.short	(.L_482 - .L_481)
.L_481:
        /*01b4*/ 	.word	0x00000008
.L_482:


//--------------------- .nv.info._ZN3cub18CUB_300001_SM_10006detail6reduce28DeviceReduceSingleTileKernelINS2_10policy_hubIdj11max_functorIdEE10Policy1000EPdS9_iS6_ddN4cuda3std3__410__identityEEEvT0_T1_T2_T3_T4_T6_ --------------------------
	.section	.nv.info._ZN3cub18CUB_300001_SM_10006detail6reduce28DeviceReduceSingleTileKernelINS2_10policy_hubIdj11max_functorIdEE10Policy1000EPdS9_iS6_ddN4cuda3std3__410__identityEEEvT0_T1_T2_T3_T4_T6_,"",@"SHT_CUDA_INFO"
	.sectionflags	@""
	.align	4


	//----- nvinfo : EIATTR_CUDA_API_VERSION
	.align		4
        /*0000*/ 	.byte	0x04, 0x37
        /*0002*/ 	.short	(.L_484 - .L_483)
.L_483:
        /*0004*/ 	.word	0x00000082


	//----- nvinfo : EIATTR_KPARAM_INFO
	.align		4
.L_484:
        /*0008*/ 	.byte	0x04, 0x17
        /*000a*/ 	.short	(.L_486 - .L_485)
.L_485:
        /*000c*/ 	.word	0x00000000
        /*0010*/ 	.short	0x0005
        /*0012*/ 	.short	0x0020
        /*0014*/ 	.byte	0x00, 0xf0, 0x05, 0x00


	//----- nvinfo : EIATTR_KPARAM_INFO
	.align		4
.L_486:
        /*0018*/ 	.byte	0x04, 0x17
        /*001a*/ 	.short	(.L_488 - .L_487)
.L_487:
        /*001c*/ 	.word	0x00000000
        /*0020*/ 	.short	0x0004
        /*0022*/ 	.short	0x0018
        /*0024*/ 	.byte	0x00, 0xf0, 0x21, 0x00


	//----- nvinfo : EIATTR_KPARAM_INFO
	.align		4
.L_488:
        /*0028*/ 	.byte	0x04, 0x17
        /*002a*/ 	.short	(.L_490 - .L_489)
.L_489:
        /*002c*/ 	.word	0x00000000
        /*0030*/ 	.short	0x0003
        /*0032*/ 	.short	0x0014
        /*0034*/ 	.byte	0x00, 0xf0, 0x05, 0x00


	//----- nvinfo : EIATTR_KPARAM_INFO
	.align		4
.L_490:
        /*0038*/ 	.byte	0x04, 0x17
        /*003a*/ 	.short	(.L_492 - .L_491)
.L_491:
        /*003c*/ 	.word	0x00000000
        /*0040*/ 	.short	0x0002
        /*0042*/ 	.short	0x0010
        /*0044*/ 	.byte	0x00, 0xf0, 0x11, 0x00


	//----- nvinfo : EIATTR_KPARAM_INFO
	.align		4
.L_492:
        /*0048*/ 	.byte	0x04, 0x17
        /*004a*/ 	.short	(.L_494 - .L_493)
.L_493:
        /*004c*/ 	.word	0x00000000
        /*0050*/ 	.short	0x0001
        /*0052*/ 	.short	0x0008
        /*0054*/ 	.byte	0x00, 0xf5, 0x21, 0x00


	//----- nvinfo : EIATTR_KPARAM_INFO
	.align		4
.L_494:
        /*0058*/ 	.byte	0x04, 0x17
        /*005a*/ 	.short	(.L_496 - .L_495)
.L_495:
        /*005c*/ 	.word	0x00000000
        /*0060*/ 	.short	0x0000
        /*0062*/ 	.short	0x0000
        /*0064*/ 	.byte	0x00, 0xf5, 0x21, 0x00


	//----- nvinfo : EIATTR_SPARSE_MMA_MASK
	.align		4
.L_496:
        /*0068*/ 	.byte	0x03, 0x50
        /*006a*/ 	.short	0x0000


	//----- nvinfo : EIATTR_MAXREG_COUNT
	.align		4
        /*006c*/ 	.byte	0x03, 0x1b
        /*006e*/ 	.short	0x00ff


	//----- nvinfo : EIATTR_NUM_BARRIERS
	.align		4
        /*0070*/ 	.byte	0x02, 0x4c
        /*0072*/ 	.byte	0x01
	.zero		1


	//----- nvinfo : EIATTR_MERCURY_ISA_VERSION
	.align		4
        /*0074*/ 	.byte	0x03, 0x5f
        /*0076*/ 	.short	0x0101


	//----- nvinfo : EIATTR_COOP_GROUP_MASK_REGIDS
	.align		4
        /*0078*/ 	.byte	0x04, 0x29
        /*007a*/ 	.short	(.L_498 - .L_497)


	//   ....[0]....
.L_497:
        /*007c*/ 	.word	0xffffffff


	//   ....[1]....
        /*0080*/ 	.word	0xffffffff


	//   ....[2]....
        /*0084*/ 	.word	0xffffffff


	//   ....[3]....
        /*0088*/ 	.word	0xffffffff


	//   ....[4]....
        /*008c*/ 	.word	0xffffffff


	//   ....[5]....
        /*0090*/ 	.word	0xffffffff


	//   ....[6]....
        /*0094*/ 	.word	0xffffffff


	//   ....[7]....
        /*0098*/ 	.word	0xffffffff


	//   ....[8]....
        /*009c*/ 	.word	0xffffffff


	//   ....[9]....
        /*00a0*/ 	.word	0xffffffff


	//   ....[10]....
        /*00a4*/ 	.word	0xffffffff


	//   ....[11]....
        /*00a8*/ 	.word	0xffffffff


	//   ....[12]....
        /*00ac*/ 	.word	0xffffffff


	//   ....[13]....
        /*00b0*/ 	.word	0xffffffff


	//   ....[14]....
        /*00b4*/ 	.word	0xffffffff


	//   ....[15]....
        /*00b8*/ 	.word	0xffffffff


	//   ....[16]....
        /*00bc*/ 	.word	0xffffffff


	//   ....[17]....
        /*00c0*/ 	.word	0xffffffff


	//   ....[18]....
        /*00c4*/ 	.word	0xffffffff


	//   ....[19]....
        /*00c8*/ 	.word	0xffffffff


	//   ....[20]....
        /*00cc*/ 	.word	0xffffffff


	//   ....[21]....
        /*00d0*/ 	.word	0xffffffff


	//   ....[22]....
        /*00d4*/ 	.word	0xffffffff


	//   ....[23]....
        /*00d8*/ 	.word	0xffffffff


	//   ....[24]....
        /*00dc*/ 	.word	0xffffffff


	//   ....[25]....
        /*00e0*/ 	.word	0xffffffff


	//   ....[26]....
        /*00e4*/ 	.word	0xffffffff


	//   ....[27]....
        /*00e8*/ 	.word	0xffffffff


	//   ....[28]....
        /*00ec*/ 	.word	0xffffffff


	//   ....[29]....
        /*00f0*/ 	.word	0xffffffff


	//   ....[30]....
        /*00f4*/ 	.word	0xffffffff


	//   ....[31]....
        /*00f8*/ 	.word	0xffffffff


	//   ....[32]....
        /*00fc*/ 	.word	0xffffffff


	//   ....[33]....
        /*0100*/ 	.word	0xffffffff


	//   ....[34]....
        /*0104*/ 	.word	0xffffffff


	//   ....[35]....
        /*0108*/ 	.word	0xffffffff


	//   ....[36]....
        /*010c*/ 	.word	0xffffffff


	//   ....[37]....
        /*0110*/ 	.word	0xffffffff


	//   ....[38]....
        /*0114*/ 	.word	0xffffffff


	//   ....[39]....
        /*0118*/ 	.word	0xffffffff


	//   ....[40]....
        /*011c*/ 	.word	0xffffffff


	//   ....[41]....
        /*0120*/ 	.word	0xffffffff


	//   ....[42]....
        /*0124*/ 	.word	0xffffffff


	//   ....[43]....
        /*0128*/ 	.word	0xffffffff


	//   ....[44]....
        /*012c*/ 	.word	0xffffffff


	//   ....[45]....
        /*0130*/ 	.word	0xffffffff


	//   ....[46]....
        /*0134*/ 	.word	0xffffffff


	//   ....[47]....
        /*0138*/ 	.word	0xffffffff


	//   ....[48]....
        /*013c*/ 	.word	0xffffffff


	//   ....[49]....
        /*0140*/ 	.word	0xffffffff


	//   ....[50]....
        /*0144*/ 	.word	0xffffffff


	//   ....[51]....
        /*0148*/ 	.word	0xffffffff


	//   ....[52]....
        /*014c*/ 	.word	0xffffffff


	//   ....[53]....
        /*0150*/ 	.word	0xffffffff


	//   ....[54]....
        /*0154*/ 	.word	0xffffffff


	//   ....[55]....
        /*0158*/ 	.word	0xffffffff


	//   ....[56]....
        /*015c*/ 	.word	0xffffffff


	//   ....[57]....
        /*0160*/ 	.word	0xffffffff


	//   ....[58]....
        /*0164*/ 	.word	0xffffffff


	//   ....[59]....
        /*0168*/ 	.word	0xffffffff


	//----- nvinfo : EIATTR_COOP_GROUP_INSTR_OFFSETS
	.align		4
.L_498:
        /*016c*/ 	.byte	0x04, 0x28
        /*016e*/ 	.short	(.L_500 - .L_499)


	//   ....[0]....
.L_499:
        /*0170*/ 	.word	0x00000d30


	//   ....[1]....
        /*0174*/ 	.word	0x00000d40


	//   ....[2]....
        /*0178*/ 	.word	0x00000dd0


	//   ....[3]....
        /*017c*/ 	.word	0x00000e10


	//   ....[4]....
        /*0180*/ 	.word	0x00000e80


	//   ....[5]....
        /*0184*/ 	.word	0x00000ea0


	//   ....[6]....
        /*0188*/ 	.word	0x00000ef0


	//   ....[7]....
        /*018c*/ 	.word	0x00000f10


	//   ....[8]....
        /*0190*/ 	.word	0x00000f60


	//   ....[9]....
        /*0194*/ 	.word	0x00000f80


	//   ....[10]....
        /*0198*/ 	.word	0x00001280


	//   ....[11]....
        /*019c*/ 	.word	0x00001290


	//   ....[12]....
        /*01a0*/ 	.word	0x00001320


	//   ....[13]....
        /*01a4*/ 	.word	0x00001350


	//   ....[14]....
        /*01a8*/ 	.word	0x000013b0


	//   ....[15]....
        /*01ac*/ 	.word	0x000013e0


	//   ....[16]....
        /*01b0*/ 	.word	0x00001440


	//   ....[17]....
        /*01b4*/ 	.word	0x00001480


	//   ....[18]....
        /*01b8*/ 	.word	0x000014f0


	//   ....[19]....
        /*01bc*/ 	.word	0x00001530


	//   ....[20]....
        /*01c0*/ 	.word	0x00002960


	//   ....[21]....
        /*01c4*/ 	.word	0x00002970


	//   ....[22]....
        /*01c8*/ 	.word	0x00002a00


	//   ....[23]....
        /*01cc*/ 	.word	0x00002a30


	//   ....[24]....
        /*01d0*/ 	.word	0x00002aa0


	//   ....[25]....
        /*01d4*/ 	.word	0x00002ac0


	//   ....[26]....
        /*01d8*/ 	.word	0x00002b20


	//   ....[27]....
        /*01dc*/ 	.word	0x00002b30


	//   ....[28]....
        /*01e0*/ 	.word	0x00002b80


	//   ....[29]....
        /*01e4*/ 	.word	0x00002b90


	//   ....[30]....
        /*01e8*/ 	.word	0x00003a20


	//   ....[31]....
        /*01ec*/ 	.word	0x00003a30


	//   ....[32]....
        /*01f0*/ 	.word	0x00003ac0


	//   ....[33]....
        /*01f4*/ 	.word	0x00003b00


	//   ....[34]....
        /*01f8*/ 	.word	0x00003b80


	//   ....[35]....
        /*01fc*/ 	.word	0x00003bc0


	//   ....[36]....
        /*0200*/ 	.word	0x00003c20


	//   ....[37]....
        /*0204*/ 	.word	0x00003c50


	//   ....[38]....
        /*0208*/ 	.word	0x00003ca0


	//   ....[39]....
        /*020c*/ 	.word	0x00003cd0


	//   ....[40]....
        /*0210*/ 	.word	0x00003fb0


	//   ....[41]....
        /*0214*/ 	.word	0x00003fc0


	//   ....[42]....
        /*0218*/ 	.word	0x00004050


	//   ....[43]....
        /*021c*/ 	.word	0x00004080


	//   ....[44]....
        /*0220*/ 	.word	0x000040d0


	//   ....[45]....
        /*0224*/ 	.word	0x00004100


	//   ....[46]....
        /*0228*/ 	.word	0x00004170


	//   ....[47]....
        /*022c*/ 	.word	0x000041b0


	//   ....[48]....
        /*0230*/ 	.word	0x00004220


	//   ....[49]....
        /*0234*/ 	.word	0x00004250


	//   ....[50]....
        /*0238*/ 	.word	0x00005700


	//   ....[51]....
        /*023c*/ 	.word	0x00005710


	//   ....[52]....
        /*0240*/ 	.word	0x000057a0


	//   ....[53]....
        /*0244*/ 	.word	0x000057e0


	//   ....[54]....
        /*0248*/ 	.word	0x00005860


	//   ....[55]....
        /*024c*/ 	.word	0x000058a0


	//   ....[56]....
        /*0250*/ 	.word	0x00005900


	//   ....[57]....
        /*0254*/ 	.word	0x00005930


	//   ....[58]....
        /*0258*/ 	.word	0x00005980


	//   ....[59]....
        /*025c*/ 	.word	0x000059b0


	//----- nvinfo : EIATTR_VRC_CTA_INIT_COUNT
	.align		4
.L_500:
        /*0260*/ 	.byte	0x02, 0x4a
	.zero		1
	.zero		1


	//----- nvinfo : EIATTR_EXIT_INSTR_OFFSETS
	.align		4
        /*0264*/ 	.byte	0x04, 0x1c
        /*0266*/ 	.short	(.L_502 - .L_501)


	//   ....[0]....
.L_501:
        /*0268*/ 	.word	0x00000080


	//   ....[1]....
        /*026c*/ 	.word	0x000000c0


	//   ....[2]....
        /*0270*/ 	.word	0x00005c20


	//   ....[3]....
        /*0274*/ 	.word	0x00005ca0


	//----- nvinfo : EIATTR_MAX_THREADS
	.align		4
.L_502:
        /*0278*/ 	.byte	0x04, 0x05
        /*027a*/ 	.short	(.L_504 - .L_503)
.L_503:
        /*027c*/ 	.word	0x00000100
        /*0280*/ 	.word	0x00000001
        /*0284*/ 	.word	0x00000001


	//----- nvinfo : EIATTR_CRS_STACK_SIZE
	.align		4
.L_504:
        /*0288*/ 	.byte	0x04, 0x1e
        /*028a*/ 	.short	(.L_506 - .L_505)
.L_505:
        /*028c*/ 	.word	0x00000000


	//----- nvinfo : EIATTR_CBANK_PARAM_SIZE
	.align		4
.L_506:
        /*0290*/ 	.byte	0x03, 0x19
        /*0292*/ 	.short	0x0021


	//----- nvinfo : EIATTR_PARAM_CBANK
	.align		4
        /*0294*/ 	.byte	0x04, 0x0a
        /*0296*/ 	.short	(.L_508 - .L_507)
	.align		4
.L_507:
        /*0298*/ 	.word	index@(.nv.constant0._ZN3cub18CUB_300001_SM_10006detail6reduce28DeviceReduceSingleTileKernelINS2_10policy_hubIdj11max_functorIdEE10Policy1000EPdS9_iS6_ddN4cuda3std3__410__identityEEEvT0_T1_T2_T3_T4_T6_)
        /*029c*/ 	.short	0x0380
        /*029e*/ 	.short	0x0021


	//----- nvinfo : EIATTR_SW_WAR
	.align		4
.L_508:
        /*02a0*/ 	.byte	0x04, 0x36
        /*02a2*/ 	.short	(.L_510 - .L_509)
.L_509:
        /*02a4*/ 	.word	0x00000008
.L_510:


//--------------------- .nv.info._ZN3cub18CUB_300001_SM_10006detail6reduce18DeviceReduceKernelINS2_10policy_hubIdj11max_functorIdEE10Policy1000EN6thrust24THRUST_300001_SM_1000_NS6detail15normal_iteratorINSA_10device_ptrIdEEEEjS6_dN4cuda3std3__410__identityEEEvT0_PT3_T1_NS0_13GridEvenShareISN_EET2_T4_ --------------------------
	.section	.nv.info._ZN3cub18CUB_300001_SM_10006detail6reduce18DeviceReduceKernelINS2_10policy_hubIdj11max_functorIdEE10Policy1000EN6thrust24THRUST_300001_SM_1000_NS6detail15normal_iteratorINSA_10device_ptrIdEEEEjS6_dN4cuda3std3__410__identityEEEvT0_PT3_T1_NS0_13GridEvenShareISN_EET2_T4_,"",@"SHT_CUDA_INFO"
	.sectionflags	@""
	.align	4


	//----- nvinfo : EIATTR_CUDA_API_VERSION
	.align		4
        /*0000*/ 	.byte	0x04, 0x37
        /*0002*/ 	.short	(.L_512 - .L_511)
.L_511:
        /*0004*/ 	.word	0x00000082


	//----- nvinfo : EIATTR_KPARAM_INFO
	.align		4
.L_512:
        /*0008*/ 	.byte	0x04, 0x17
        /*000a*/ 	.short	(.L_514 - .L_513)
.L_513:
        /*000c*/ 	.word	0x00000000
        /*0010*/ 	.short	0x0005
        /*0012*/ 	.short	0x003d
        /*0014*/ 	.byte	0x00, 0xf0, 0x05, 0x00


	//----- nvinfo : EIATTR_KPARAM_INFO
	.align		4
.L_514:
        /*0018*/ 	.byte	0x04, 0x17
        /*001a*/ 	.short	(.L_516 - .L_515)
.L_515:
        /*001c*/ 	.word	0x00000000
        /*0020*/ 	.short	0x0004
        /*0022*/ 	.short	0x003c
        /*0024*/ 	.byte	0x00, 0xf0, 0x05, 0x00


	//----- nvinfo : EIATTR_KPARAM_INFO
	.align		4
.L_516:
        /*0028*/ 	.byte	0x04, 0x17
        /*002a*/ 	.short	(.L_518 - .L_517)
.L_517:
        /*002c*/ 	.word	0x00000000
        /*0030*/ 	.short	0x0003
        /*0032*/ 	.short	0x0014
        /*0034*/ 	.byte	0x00, 0xf0, 0xa1, 0x00


	//----- nvinfo : EIATTR_KPARAM_INFO
	.align		4
.L_518:
        /*0038*/ 	.byte	0x04, 0x17
        /*003a*/ 	.short	(.L_520 - .L_519)
.L_519:
        /*003c*/ 	.word	0x00000000
        /*0040*/ 	.short	0x0002
        /*0042*/ 	.short	0x0010
        /*0044*/ 	.byte	0x00, 0xf0, 0x11, 0x00


	//----- nvinfo : EIATTR_KPARAM_INFO
	.align		4
.L_520:
        /*0048*/ 	.byte	0x04, 0x17
        /*004a*/ 	.short	(.L_522 - .L_521)
.L_521:
        /*004c*/ 	.word	0x00000000
        /*0050*/ 	.short	0x0001
        /*0052*/ 	.short	0x0008
        /*0054*/ 	.byte	0x00, 0xf5, 0x21, 0x00


	//----- nvinfo : EIATTR_KPARAM_INFO
	.align		4
.L_522:
        /*0058*/ 	.byte	0x04, 0x17
        /*005a*/ 	.short	(.L_524 - .L_523)
.L_523:
        /*005c*/ 	.word	0x00000000
        /*0060*/ 	.short	0x0000
        /*0062*/ 	.short	0x0000
        /*0064*/ 	.byte	0x00, 0xf0, 0x21, 0x00


	//----- nvinfo : EIATTR_SPARSE_MMA_MASK
	.align		4
.L_524:
        /*0068*/ 	.byte	0x03, 0x50
        /*006a*/ 	.short	0x0000


	//----- nvinfo : EIATTR_MAXREG_COUNT
	.align		4
        /*006c*/ 	.byte	0x03, 0x1b
        /*006e*/ 	.short	0x00ff


	//----- nvinfo : EIATTR_NUM_BARRIERS
	.align		4
        /*0070*/ 	.byte	0x02, 0x4c
        /*0072*/ 	.byte	0x01
	.zero		1


	//----- nvinfo : EIATTR_MERCURY_ISA_VERSION
	.align		4
        /*0074*/ 	.byte	0x03, 0x5f
        /*0076*/ 	.short	0x0101


	//----- nvinfo : EIATTR_COOP_GROUP_MASK_REGIDS
	.align		4
        /*0078*/ 	.byte	0x04, 0x29
        /*007a*/ 	.short	(.L_526 - .L_525)


	//   ....[0]....
.L_525:
        /*007c*/ 	.word	0xffffffff


	//   ....[1]....
        /*0080*/ 	.word	0xffffffff


	//   ....[2]....
        /*0084*/ 	.word	0xffffffff


	//   ....[3]....
        /*0088*/ 	.word	0xffffffff


	//   ....[4]....
        /*008c*/ 	.word	0xffffffff


	//   ....[5]....
        /*0090*/ 	.word	0xffffffff


	//   ....[6]....
        /*0094*/ 	.word	0xffffffff


	//   ....[7]....
        /*0098*/ 	.word	0xffffffff


	//   ....[8]....
        /*009c*/ 	.word	0xffffffff


	//   ....[9]....
        /*00a0*/ 	.word	0xffffffff


	//   ....[10]....
        /*00a4*/ 	.word	0xffffffff


	//   ....[11]....
        /*00a8*/ 	.word	0xffffffff


	//   ....[12]....
        /*00ac*/ 	.word	0xffffffff


	//   ....[13]....
        /*00b0*/ 	.word	0xffffffff


	//   ....[14]....
        /*00b4*/ 	.word	0xffffffff


	//   ....[15]....
        /*00b8*/ 	.word	0xffffffff


	//   ....[16]....
        /*00bc*/ 	.word	0xffffffff


	//   ....[17]....
        /*00c0*/ 	.word	0xffffffff


	//   ....[18]....
        /*00c4*/ 	.word	0xffffffff


	//   ....[19]....
        /*00c8*/ 	.word	0xffffffff


	//   ....[20]....
        /*00cc*/ 	.word	0xffffffff


	//   ....[21]....
        /*00d0*/ 	.word	0xffffffff


	//   ....[22]....
        /*00d4*/ 	.word	0xffffffff


	//   ....[23]....
        /*00d8*/ 	.word	0xffffffff


	//   ....[24]....
        /*00dc*/ 	.word	0xffffffff


	//   ....[25]....
        /*00e0*/ 	.word	0xffffffff


	//   ....[26]....
        /*00e4*/ 	.word	0xffffffff


	//   ....[27]....
        /*00e8*/ 	.word	0xffffffff


	//   ....[28]....
        /*00ec*/ 	.word	0xffffffff


	//   ....[29]....
        /*00f0*/ 	.word	0xffffffff


	//----- nvinfo : EIATTR_COOP_GROUP_INSTR_OFFSETS
	.align		4
.L_526:
        /*00f4*/ 	.byte	0x04, 0x28
        /*00f6*/ 	.short	(.L_528 - .L_527)


	//   ....[0]....
.L_527:
        /*00f8*/ 	.word	0x00000fa0


	//   ....[1]....
        /*00fc*/ 	.word	0x00000fb0


	//   ....[2]....
        /*0100*/ 	.word	0x00001040


	//   ....[3]....
        /*0104*/ 	.word	0x00001070


	//   ....[4]....
        /*0108*/ 	.word	0x000010e0


	//   ....[5]....
        /*010c*/ 	.word	0x00001100


	//   ....[6]....
        /*0110*/ 	.word	0x00001160


	//   ....[7]....
        /*0114*/ 	.word	0x00001170


	//   ....[8]....
        /*0118*/ 	.word	0x000011c0


	//   ....[9]....
        /*011c*/ 	.word	0x000011d0


	//   ....[10]....
        /*0120*/ 	.word	0x000014b0


	//   ....[11]....
        /*0124*/ 	.word	0x000014c0


	//   ....[12]....
        /*0128*/ 	.word	0x00001550


	//   ....[13]....
        /*012c*/ 	.word	0x00001570


	//   ....[14]....
        /*0130*/ 	.word	0x000015d0


	//   ....[15]....
        /*0134*/ 	.word	0x000015f0


	//   ....[16]....
        /*0138*/ 	.word	0x00001650


	//   ....[17]....
        /*013c*/ 	.word	0x00001690


	//   ....[18]....
        /*0140*/ 	.word	0x00001700


	//   ....[19]....
        /*0144*/ 	.word	0x00001720


	//   ....[20]....
        /*0148*/ 	.word	0x00002f70


	//   ....[21]....
        /*014c*/ 	.word	0x00002f80


	//   ....[22]....
        /*0150*/ 	.word	0x00003010


	//   ....[23]....
        /*0154*/ 	.word	0x00003040


	//   ....[24]....
        /*0158*/ 	.word	0x000030b0


	//   ....[25]....
        /*015c*/ 	.word	0x000030d0


	//   ....[26]....
        /*0160*/ 	.word	0x00003130


	//   ....[27]....
        /*0164*/ 	.word	0x00003140


	//   ....[28]....
        /*0168*/ 	.word	0x00003190


	//   ....[29]....
        /*016c*/ 	.word	0x000031a0


	//----- nvinfo : EIATTR_VRC_CTA_INIT_COUNT
	.align		4
.L_528:
        /*0170*/ 	.byte	0x02, 0x4a
	.zero		1
	.zero		1


	//----- nvinfo : EIATTR_EXIT_INSTR_OFFSETS
	.align		4
        /*0174*/ 	.byte	0x04, 0x1c
        /*0176*/ 	.short	(.L_530 - .L_529)


	//   ....[0]....
.L_529:
        /*0178*/ 	.word	0x00003430


	//   ....[1]....
        /*017c*/ 	.word	0x00003490


	//----- nvinfo : EIATTR_MAX_THREADS
	.align		4
.L_530:
        /*0180*/ 	.byte	0x04, 0x05
        /*0182*/ 	.short	(.L_532 - .L_531)
.L_531:
        /*0184*/ 	.word	0x00000100
        /*0188*/ 	.word	0x00000001
        /*018c*/ 	.word	0x00000001


	//----- nvinfo : EIATTR_CRS_STACK_SIZE
	.align		4
.L_532:
        /*0190*/ 	.byte	0x04, 0x1e
        /*0192*/ 	.short	(.L_534 - .L_533)
.L_533:
        /*0194*/ 	.word	0x00000000


	//----- nvinfo : EIATTR_CBANK_PARAM_SIZE
	.align		4
.L_534:
        /*0198*/ 	.byte	0x03, 0x19
        /*019a*/ 	.short	0x003e


	//----- nvinfo : EIATTR_PARAM_CBANK
	.align		4
        /*019c*/ 	.byte	0x04, 0x0a
        /*019e*/ 	.short	(.L_536 - .L_535)
	.align		4
.L_535:
        /*01a0*/ 	.word	index@(.nv.constant0._ZN3cub18CUB_300001_SM_10006detail6reduce18DeviceReduceKernelINS2_10policy_hubIdj11max_functorIdEE10Policy1000EN6thrust24THRUST_300001_SM_1000_NS6detail15normal_iteratorINSA_10device_ptrIdEEEEjS6_dN4cuda3std3__410__identityEEEvT0_PT3_T1_NS0_13GridEvenShareISN_EET2_T4_)
        /*01a4*/ 	.short	0x0380
        /*01a6*/ 	.short	0x003e


	//----- nvinfo : EIATTR_SW_WAR
	.align		4
.L_536:
        /*01a8*/ 	.byte	0x04, 0x36
        /*01aa*/ 	.short	(.L_538 - .L_537)
.L_537:
        /*01ac*/ 	.word	0x00000008
.L_538:


//--------------------- .nv.info._ZN3cub18CUB_300001_SM_10006detail6reduce28DeviceReduceSingleTileKernelINS2_10policy_hubIdj11max_functorIdEE10Policy1000EN6thrust24THRUST_300001_SM_1000_NS6detail15normal_iteratorINSA_10device_ptrIdEEEEPdjS6_ddN4cuda3std3__410__identityEEEvT0_T1_T2_T3_T4_T6_ --------------------------
	.section	.nv.info._ZN3cub18CUB_300001_SM_10006detail6reduce28DeviceReduceSingleTileKernelINS2_10policy_hubIdj11max_functorIdEE10Policy1000EN6thrust24THRUST_300001_SM_1000_NS6detail15normal_iteratorINSA_10device_ptrIdEEEEPdjS6_ddN4cuda3std3__410__identityEEEvT0_T1_T2_T3_T4_T6_,"",@"SHT_CUDA_INFO"
	.sectionflags	@""
	.align	4


	//----- nvinfo : EIATTR_CUDA_API_VERSION
	.align		4
        /*0000*/ 	.byte	0x04, 0x37
        /*0002*/ 	.short	(.L_540 - .L_539)
.L_539:
        /*0004*/ 	.word	0x00000082


	//----- nvinfo : EIATTR_KPARAM_INFO
	.align		4
.L_540:
        /*0008*/ 	.byte	0x04, 0x17
        /*000a*/ 	.short	(.L_542 - .L_541)
.L_541:
        /*000c*/ 	.word	0x00000000
        /*0010*/ 	.short	0x0005
        /*0012*/ 	.short	0x0020
        /*0014*/ 	.byte	0x00, 0xf0, 0x05, 0x00


	//----- nvinfo : EIATTR_KPARAM_INFO
	.align		4
.L_542:
        /*0018*/ 	.byte	0x04, 0x17
        /*001a*/ 	.short	(.L_544 - .L_543)
.L_543:
        /*001c*/ 	.word	0x00000000
        /*0020*/ 	.short	0x0004
        /*0022*/ 	.short	0x0018
        /*0024*/ 	.byte	0x00, 0xf0, 0x21, 0x00


	//----- nvinfo : EIATTR_KPARAM_INFO
	.align		4
.L_544:
        /*0028*/ 	.byte	0x04, 0x17
        /*002a*/ 	.short	(.L_546 - .L_545)
.L_545:
        /*002c*/ 	.word	0x00000000
        /*0030*/ 	.short	0x0003
        /*0032*/ 	.short	0x0014
        /*0034*/ 	.byte	0x00, 0xf0, 0x05, 0x00


	//----- nvinfo : EIATTR_KPARAM_INFO
	.align		4
.L_546:
        /*0038*/ 	.byte	0x04, 0x17
        /*003a*/ 	.short	(.L_548 - .L_547)
.L_547:
        /*003c*/ 	.word	0x00000000
        /*0040*/ 	.short	0x0002
        /*0042*/ 	.short	0x0010
        /*0044*/ 	.byte	0x00, 0xf0, 0x11, 0x00


	//----- nvinfo : EIATTR_KPARAM_INFO
	.align		4
.L_548:
        /*0048*/ 	.byte	0x04, 0x17
        /*004a*/ 	.short	(.L_550 - .L_549)
.L_549:
        /*004c*/ 	.word	0x00000000
        /*0050*/ 	.short	0x0001
        /*0052*/ 	.short	0x0008
        /*0054*/ 	.byte	0x00, 0xf5, 0x21, 0x00


	//----- nvinfo : EIATTR_KPARAM_INFO
	.align		4
.L_550:
        /*0058*/ 	.byte	0x04, 0x17
        /*005a*/ 	.short	(.L_552 - .L_551)
.L_551:
        /*005c*/ 	.word	0x00000000
        /*0060*/ 	.short	0x0000
        /*0062*/ 	.short	0x0000
        /*0064*/ 	.byte	0x00, 0xf0, 0x21, 0x00


	//----- nvinfo : EIATTR_SPARSE_MMA_MASK
	.align		4
.L_552:
        /*0068*/ 	.byte	0x03, 0x50
        /*006a*/ 	.short	0x0000


	//----- nvinfo : EIATTR_MAXREG_COUNT
	.align		4
        /*006c*/ 	.byte	0x03, 0x1b
        /*006e*/ 	.short	0x00ff


	//----- nvinfo : EIATTR_NUM_BARRIERS
	.align		4
        /*0070*/ 	.byte	0x02, 0x4c
        /*0072*/ 	.byte	0x01
	.zero		1


	//----- nvinfo : EIATTR_MERCURY_ISA_VERSION
	.align		4
        /*0074*/ 	.byte	0x03, 0x5f
        /*0076*/ 	.short	0x0101


	//----- nvinfo : EIATTR_COOP_GROUP_MASK_REGIDS
	.align		4
        /*0078*/ 	.byte	0x04, 0x29
        /*007a*/ 	.short	(.L_554 - .L_553)


	//   ....[0]....
.L_553:
        /*007c*/ 	.word	0xffffffff


	//   ....[1]....
        /*0080*/ 	.word	0xffffffff


	//   ....[2]....
        /*0084*/ 	.word	0xffffffff


	//   ....[3]....
        /*0088*/ 	.word	0xffffffff


	//   ....[4]....
        /*008c*/ 	.word	0xffffffff


	//   ....[5]....
        /*0090*/ 	.word	0xffffffff


	//   ....[6]....
        /*0094*/ 	.word	0xffffffff


	//   ....[7]....
        /*0098*/ 	.word	0xffffffff


	//   ....[8]....
        /*009c*/ 	.word	0xffffffff


	//   ....[9]....
        /*00a0*/ 	.word	0xffffffff


	//   ....[10]....
        /*00a4*/ 	.word	0xffffffff


	//   ....[11]....
        /*00a8*/ 	.word	0xffffffff


	//   ....[12]....
        /*00ac*/ 	.word	0xffffffff


	//   ....[13]....
        /*00b0*/ 	.word	0xffffffff


	//   ....[14]....
        /*00b4*/ 	.word	0xffffffff


	//   ....[15]....
        /*00b8*/ 	.word	0xffffffff


	//   ....[16]....
        /*00bc*/ 	.word	0xffffffff


	//   ....[17]....
        /*00c0*/ 	.word	0xffffffff


	//   ....[18]....
        /*00c4*/ 	.word	0xffffffff


	//   ....[19]....
        /*00c8*/ 	.word	0xffffffff


	//   ....[20]....
        /*00cc*/ 	.word	0xffffffff


	//   ....[21]....
        /*00d0*/ 	.word	0xffffffff


	//   ....[22]....
        /*00d4*/ 	.word	0xffffffff


	//   ....[23]....
        /*00d8*/ 	.word	0xffffffff


	//   ....[24]....
        /*00dc*/ 	.word	0xffffffff


	//   ....[25]....
        /*00e0*/ 	.word	0xffffffff


	//   ....[26]....
        /*00e4*/ 	.word	0xffffffff


	//   ....[27]....
        /*00e8*/ 	.word	0xffffffff


	//   ....[28]....
        /*00ec*/ 	.word	0xffffffff


	//   ....[29]....
        /*00f0*/ 	.word	0xffffffff


	//----- nvinfo : EIATTR_COOP_GROUP_INSTR_OFFSETS
	.align		4
.L_554:
        /*00f4*/ 	.byte	0x04, 0x28
        /*00f6*/ 	.short	(.L_556 - .L_555)


	//   ....[0]....
.L_555:
        /*00f8*/ 	.word	0x00000cc0


	//   ....[1]....
        /*00fc*/ 	.word	0x00000cd0


	//   ....[2]....
        /*0100*/ 	.word	0x00000d60


	//   ....[3]....
        /*0104*/ 	.word	0x00000da0


	//   ....[4]....
        /*0108*/ 	.word	0x00000e20


	//   ....[5]....
        /*010c*/ 	.word	0x00000e60


	//   ....[6]....
        /*0110*/ 	.word	0x00000ec0


	//   ....[7]....
        /*0114*/ 	.word	0x00000ef0


	//   ....[8]....
        /*0118*/ 	.word	0x00000f40


	//   ....[9]....
        /*011c*/ 	.word	0x00000f70


	//   ....[10]....
        /*0120*/ 	.word	0x00001250


	//   ....[11]....
        /*0124*/ 	.word	0x00001260


	//   ....[12]....
        /*0128*/ 	.word	0x000012f0


	//   ....[13]....
        /*012c*/ 	.word	0x00001310


	//   ....[14]....
        /*0130*/ 	.word	0x00001360


	//   ....[15]....
        /*0134*/ 	.word	0x00001380


	//   ....[16]....
        /*0138*/ 	.word	0x000013d0


	//   ....[17]....
        /*013c*/ 	.word	0x00001400


	//   ....[18]....
        /*0140*/ 	.word	0x00001470


	//   ....[19]....
        /*0144*/ 	.word	0x00001490


	//   ....[20]....
        /*0148*/ 	.word	0x00002b60


	//   ....[21]....
        /*014c*/ 	.word	0x00002b70


	//   ....[22]....
        /*0150*/ 	.word	0x00002c00


	//   ....[23]....
        /*0154*/ 	.word	0x00002c30


	//   ....[24]....
        /*0158*/ 	.word	0x00002ca0


	//   ....[25]....
        /*015c*/ 	.word	0x00002cc0


	//   ....[26]....
        /*0160*/ 	.word	0x00002d20


	//   ....[27]....
        /*0164*/ 	.word	0x00002d30


	//   ....[28]....
        /*0168*/ 	.word	0x00002d80


	//   ....[29]....
        /*016c*/ 	.word	0x00002d90


	//----- nvinfo : EIATTR_VRC_CTA_INIT_COUNT
	.align		4
.L_556:
        /*0170*/ 	.byte	0x02, 0x4a
	.zero		1
	.zero		1


	//----- nvinfo : EIATTR_EXIT_INSTR_OFFSETS
	.align		4
        /*0174*/ 	.byte	0x04, 0x1c
        /*0176*/ 	.short	(.L_558 - .L_557)


	//   ....[0]....
.L_557:
        /*0178*/ 	.word	0x00000080


	//   ....[1]....
        /*017c*/ 	.word	0x000000c0


	//   ....[2]....
        /*0180*/ 	.word	0x00003000


	//   ....[3]....
        /*0184*/ 	.word	0x00003080


	//----- nvinfo : EIATTR_MAX_THREADS
	.align		4
.L_558:
        /*0188*/ 	.byte	0x04, 0x05
        /*018a*/ 	.short	(.L_560 - .L_559)
.L_559:
        /*018c*/ 	.word	0x00000100
        /*0190*/ 	.word	0x00000001
        /*0194*/ 	.word	0x00000001


	//----- nvinfo : EIATTR_CRS_STACK_SIZE
	.align		4
.L_560:
        /*0198*/ 	.byte	0x04, 0x1e
        /*019a*/ 	.short	(.L_562 - .L_561)
.L_561:
        /*019c*/ 	.word	0x00000000


	//----- nvinfo : EIATTR_CBANK_PARAM_SIZE
	.align		4
.L_562:
        /*01a0*/ 	.byte	0x03, 0x19
        /*01a2*/ 	.short	0x0021


	//----- nvinfo : EIATTR_PARAM_CBANK
	.align		4
        /*01a4*/ 	.byte	0x04, 0x0a
        /*01a6*/ 	.short	(.L_564 - .L_563)
	.align		4
.L_563:
        /*01a8*/ 	.word	index@(.nv.constant0._ZN3cub18CUB_300001_SM_10006detail6reduce28DeviceReduceSingleTileKernelINS2_10policy_hubIdj11max_functorIdEE10Policy1000EN6thrust24THRUST_300001_SM_1000_NS6detail15normal_iteratorINSA_10device_ptrIdEEEEPdjS6_ddN4cuda3std3__410__identityEEEvT0_T1_T2_T3_T4_T6_)
        /*01ac*/ 	.short	0x0380
        /*01ae*/ 	.short	0x0021


	//----- nvinfo : EIATTR_SW_WAR
	.align		4
.L_564:
        /*01b0*/ 	.byte	0x04, 0x36
        /*01b2*/ 	.short	(.L_566 - .L_565)
.L_565:
        /*01b4*/ 	.word	0x00000008
.L_566:


//--------------------- .nv.info._ZN3cub18CUB_300001_SM_10006detail6reduce28DeviceReduceSingleTileKernelINS2_10policy_hubIdy11add_functorIdEE10Policy1000EPdS9_iS6_ddN4cuda3std3__410__identityEEEvT0_T1_T2_T3_T4_T6_ --------------------------
	.section	.nv.info._ZN3cub18CUB_300001_SM_10006detail6reduce28DeviceReduceSingleTileKernelINS2_10policy_hubIdy11add_functorIdEE10Policy1000EPdS9_iS6_ddN4cuda3std3__410__identityEEEvT0_T1_T2_T3_T4_T6_,"",@"SHT_CUDA_INFO"
	.sectionflags	@""
	.align	4


	//----- nvinfo : EIATTR_CUDA_API_VERSION
	.align		4
        /*0000*/ 	.byte	0x04, 0x37
        /*0002*/ 	.short	(.L_568 - .L_567)
.L_567:
        /*0004*/ 	.word	0x00000082


	//----- nvinfo : EIATTR_KPARAM_INFO
	.align		4
.L_568:
        /*0008*/ 	.byte	0x04, 0x17
        /*000a*/ 	.short	(.L_570 - .L_569)
.L_569:
        /*000c*/ 	.word	0x00000000
        /*0010*/ 	.short	0x0005
        /*0012*/ 	.short	0x0020
        /*0014*/ 	.byte	0x00, 0xf0, 0x05, 0x00


	//----- nvinfo : EIATTR_KPARAM_INFO
	.align		4
.L_570:
        /*0018*/ 	.byte	0x04, 0x17
        /*001a*/ 	.short	(.L_572 - .L_571)
.L_571:
        /*001c*/ 	.word	0x00000000
        /*0020*/ 	.short	0x0004
        /*0022*/ 	.short	0x0018
        /*0024*/ 	.byte	0x00, 0xf0, 0x21, 0x00


	//----- nvinfo : EIATTR_KPARAM_INFO
	.align		4
.L_572:
        /*0028*/ 	.byte	0x04, 0x17
        /*002a*/ 	.short	(.L_574 - .L_573)
.L_573:
        /*002c*/ 	.word	0x00000000
        /*0030*/ 	.short	0x0003
        /*0032*/ 	.short	0x0014
        /*0034*/ 	.byte	0x00, 0xf0, 0x05, 0x00


	//----- nvinfo : EIATTR_KPARAM_INFO
	.align		4
.L_574:
        /*0038*/ 	.byte	0x04, 0x17
        /*003a*/ 	.short	(.L_576 - .L_575)
.L_575:
        /*003c*/ 	.word	0x00000000
        /*0040*/ 	.short	0x0002
        /*0042*/ 	.short	0x0010
        /*0044*/ 	.byte	0x00, 0xf0, 0x11, 0x00


	//----- nvinfo : EIATTR_KPARAM_INFO
	.align		4
.L_576:
        /*0048*/ 	.byte	0x04, 0x17
        /*004a*/ 	.short	(.L_578 - .L_577)
.L_577:
        /*004c*/ 	.word	0x00000000
        /*0050*/ 	.short	0x0001
        /*0052*/ 	.short	0x0008
        /*0054*/ 	.byte	0x00, 0xf5, 0x21, 0x00


	//----- nvinfo : EIATTR_KPARAM_INFO
	.align		4
.L_578:
        /*0058*/ 	.byte	0x04, 0x17
        /*005a*/ 	.short	(.L_580 - .L_579)
.L_579:
        /*005c*/ 	.word	0x00000000
        /*0060*/ 	.short	0x0000
        /*0062*/ 	.short	0x0000
        /*0064*/ 	.byte	0x00, 0xf5, 0x21, 0x00


	//----- nvinfo : EIATTR_SPARSE_MMA_MASK
	.align		4
.L_580:
        /*0068*/ 	.byte	0x03, 0x50
        /*006a*/ 	.short	0x0000


	//----- nvinfo : EIATTR_MAXREG_COUNT
	.align		4
        /*006c*/ 	.byte	0x03, 0x1b
        /*006e*/ 	.short	0x00ff


	//----- nvinfo : EIATTR_NUM_BARRIERS
	.align		4
        /*0070*/ 	.byte	0x02, 0x4c
        /*0072*/ 	.byte	0x01
	.zero		1


	//----- nvinfo : EIATTR_MERCURY_ISA_VERSION
	.align		4
        /*0074*/ 	.byte	0x03, 0x5f
        /*0076*/ 	.short	0x0101


	//----- nvinfo : EIATTR_COOP_GROUP_MASK_REGIDS
	.align		4
        /*0078*/ 	.byte	0x04, 0x29
        /*007a*/ 	.short	(.L_582 - .L_581)


	//   ....[0]....
.L_581:
        /*007c*/ 	.word	0xffffffff


	//   ....[1]....
        /*0080*/ 	.word	0xffffffff


	//   ....[2]....
        /*0084*/ 	.word	0xffffffff


	//   ....[3]....
        /*0088*/ 	.word	0xffffffff


	//   ....[4]....
        /*008c*/ 	.word	0xffffffff


	//   ....[5]....
        /*0090*/ 	.word	0xffffffff


	//   ....[6]....
        /*0094*/ 	.word	0xffffffff


	//   ....[7]....
        /*0098*/ 	.word	0xffffffff


	//   ....[8]....
        /*009c*/ 	.word	0xffffffff


	//   ....[9]....
        /*00a0*/ 	.word	0xffffffff


	//   ....[10]....
        /*00a4*/ 	.word	0xffffffff


	//   ....[11]....
        /*00a8*/ 	.word	0xffffffff


	//   ....[12]....
        /*00ac*/ 	.word	0xffffffff


	//   ....[13]....
        /*00b0*/ 	.word	0xffffffff


	//   ....[14]....
        /*00b4*/ 	.word	0xffffffff


	//   ....[15]....
        /*00b8*/ 	.word	0xffffffff


	//   ....[16]....
        /*00bc*/ 	.word	0xffffffff


	//   ....[17]....
        /*00c0*/ 	.word	0xffffffff


	//   ....[18]....
        /*00c4*/ 	.word	0xffffffff


	//   ....[19]....
        /*00c8*/ 	.word	0xffffffff


	//   ....[20]....
        /*00cc*/ 	.word	0xffffffff


	//   ....[21]....
        /*00d0*/ 	.word	0xffffffff


	//   ....[22]....
        /*00d4*/ 	.word	0xffffffff


	//   ....[23]....
        /*00d8*/ 	.word	0xffffffff


	//   ....[24]....
        /*00dc*/ 	.word	0xffffffff


	//   ....[25]....
        /*00e0*/ 	.word	0xffffffff


	//   ....[26]....
        /*00e4*/ 	.word	0xffffffff


	//   ....[27]....
        /*00e8*/ 	.word	0xffffffff


	//   ....[28]....
        /*00ec*/ 	.word	0xffffffff


	//   ....[29]....
        /*00f0*/ 	.word	0xffffffff


	//   ....[30]....
        /*00f4*/ 	.word	0xffffffff


	//   ....[31]....
        /*00f8*/ 	.word	0xffffffff


	//   ....[32]....
        /*00fc*/ 	.word	0xffffffff


	//   ....[33]....
        /*0100*/ 	.word	0xffffffff


	//   ....[34]....
        /*0104*/ 	.word	0xffffffff


	//   ....[35]....
        /*0108*/ 	.word	0xffffffff


	//   ....[36]....
        /*010c*/ 	.word	0xffffffff


	//   ....[37]....
        /*0110*/ 	.word	0xffffffff


	//   ....[38]....
        /*0114*/ 	.word	0xffffffff


	//   ....[39]....
        /*0118*/ 	.word	0xffffffff


	//   ....[40]....
        /*011c*/ 	.word	0xffffffff


	//   ....[41]....
        /*0120*/ 	.word	0xffffffff


	//   ....[42]....
        /*0124*/ 	.word	0xffffffff


	//   ....[43]....
        /*0128*/ 	.word	0xffffffff


	//   ....[44]....
        /*012c*/ 	.word	0xffffffff


	//   ....[45]....
        /*0130*/ 	.word	0xffffffff


	//   ....[46]....
        /*0134*/ 	.word	0xffffffff


	//   ....[47]....
        /*0138*/ 	.word	0xffffffff


	//   ....[48]....
        /*013c*/ 	.word	0xffffffff


	//   ....[49]....
        /*0140*/ 	.word	0xffffffff


	//   ....[50]....
        /*0144*/ 	.word	0xffffffff


	//   ....[51]....
        /*0148*/ 	.word	0xffffffff


	//   ....[52]....
        /*014c*/ 	.word	0xffffffff


	//   ....[53]....
        /*0150*/ 	.word	0xffffffff


	//   ....[54]....
        /*0154*/ 	.word	0xffffffff


	//   ....[55]....
        /*0158*/ 	.word	0xffffffff


	//   ....[56]....
        /*015c*/ 	.word	0xffffffff


	//   ....[57]....
        /*0160*/ 	.word	0xffffffff


	//   ....[58]....
        /*0164*/ 	.word	0xffffffff


	//   ....[59]....
        /*0168*/ 	.word	0xffffffff


	//----- nvinfo : EIATTR_COOP_GROUP_INSTR_OFFSETS
	.align		4
.L_582:
        /*016c*/ 	.byte	0x04, 0x28
        /*016e*/ 	.short	(.L_584 - .L_583)


	//   ....[0]....
.L_583:
        /*0170*/ 	.word	0x00000990


	//   ....[1]....
        /*0174*/ 	.word	0x000009a0


	//   ....[2]....
        /*0178*/ 	.word	0x00000a10


	//   ....[3]....
        /*017c*/ 	.word	0x00000a40


	//   ....[4]....
        /*0180*/ 	.word	0x00000ab0


	//   ....[5]....
        /*0184*/ 	.word	0x00000ac0


	//   ....[6]....
        /*0188*/ 	.word	0x00000b10


	//   ....[7]....
        /*018c*/ 	.word	0x00000b20


	//   ....[8]....
        /*0190*/ 	.word	0x00000b70


	//   ....[9]....
        /*0194*/ 	.word	0x00000b90


	//   ....[10]....
        /*0198*/ 	.word	0x00000d80


	//   ....[11]....
        /*019c*/ 	.word	0x00000d90


	//   ....[12]....
        /*01a0*/ 	.word	0x00000e20


	//   ....[13]....
        /*01a4*/ 	.word	0x00000e40


	//   ....[14]....
        /*01a8*/ 	.word	0x00000e90


	//   ....[15]....
        /*01ac*/ 	.word	0x00000eb0


	//   ....[16]....
        /*01b0*/ 	.word	0x00000f00


	//   ....[17]....
        /*01b4*/ 	.word	0x00000f30


	//   ....[18]....
        /*01b8*/ 	.word	0x00000f90


	//   ....[19]....
        /*01bc*/ 	.word	0x00000fb0


	//   ....[20]....
        /*01c0*/ 	.word	0x00001db0


	//   ....[21]....
        /*01c4*/ 	.word	0x00001dc0


	//   ....[22]....
        /*01c8*/ 	.word	0x00001e30


	//   ....[23]....
        /*01cc*/ 	.word	0x00001e40


	//   ....[24]....
        /*01d0*/ 	.word	0x00001ea0


	//   ....[25]....
        /*01d4*/ 	.word	0x00001eb0


	//   ....[26]....
        /*01d8*/ 	.word	0x00001f00


	//   ....[27]....
        /*01dc*/ 	.word	0x00001f20


	//   ....[28]....
        /*01e0*/ 	.word	0x00001f80


	//   ....[29]....
        /*01e4*/ 	.word	0x00001fb0


	//   ....[30]....
        /*01e8*/ 	.word	0x000029b0


	//   ....[31]....
        /*01ec*/ 	.word	0x000029c0


	//   ....[32]....
        /*01f0*/ 	.word	0x00002a30


	//   ....[33]....
        /*01f4*/ 	.word	0x00002a50


	//   ....[34]....
        /*01f8*/ 	.word	0x00002ab0


	//   ....[35]....
        /*01fc*/ 	.word	0x00002ad0


	//   ....[36]....
        /*0200*/ 	.word	0x00002b30


	//   ....[37]....
        /*0204*/ 	.word	0x00002b50


	//   ....[38]....
        /*0208*/ 	.word	0x00002bb0


	//   ....[39]....
        /*020c*/ 	.word	0x00002bc0


	//   ....[40]....
        /*0210*/ 	.word	0x00002da0


	//   ....[41]....
        /*0214*/ 	.word	0x00002db0


	//   ....[42]....
        /*0218*/ 	.word	0x00002e30


	//   ....[43]....
        /*021c*/ 	.word	0x00002e50


	//   ....[44]....
        /*0220*/ 	.word	0x00002ea0


	//   ....[45]....
        /*0224*/ 	.word	0x00002eb0


	//   ....[46]....
        /*0228*/ 	.word	0x00002f20


	//   ....[47]....
        /*022c*/ 	.word	0x00002f40


	//   ....[48]....
        /*0230*/ 	.word	0x00002f90


	//   ....[49]....
        /*0234*/ 	.word	0x00002fc0


	//   ....[50]....
        /*0238*/ 	.word	0x00003e60


	//   ....[51]....
        /*023c*/ 	.word	0x00003e70


	//   ....[52]....
        /*0240*/ 	.word	0x00003ee0


	//   ....[53]....
        /*0244*/ 	.word	0x00003ef0


	//   ....[54]....
        /*0248*/ 	.word	0x00003f50


	//   ....[55]....
        /*024c*/ 	.word	0x00003f80


	//   ....[56]....
        /*0250*/ 	.word	0x00003ff0


	//   ....[57]....
        /*0254*/ 	.word	0x00004000


	//   ....[58]....
        /*0258*/ 	.word	0x00004060


	//   ....[59]....
        /*025c*/ 	.word	0x00004070


	//----- nvinfo : EIATTR_VRC_CTA_INIT_COUNT
	.align		4
.L_584:
        /*0260*/ 	.byte	0x02, 0x4a
	.zero		1
	.zero		1


	//----- nvinfo : EIATTR_EXIT_INSTR_OFFSETS
	.align		4
        /*0264*/ 	.byte	0x04, 0x1c
        /*0266*/ 	.short	(.L_586 - .L_585)


	//   ....[0]....
.L_585:
        /*0268*/ 	.word	0x00000080


	//   ....[1]....
        /*026c*/ 	.word	0x000000c0


	//   ....[2]....
        /*0270*/ 	.word	0x000041e0


	//   ....[3]....
        /*0274*/ 	.word	0x00004230


	//----- nvinfo : EIATTR_MAX_THREADS
	.align		4
.L_586:
        /*0278*/ 	.byte	0x04, 0x05
        /*027a*/ 	.short	(.L_588 - .L_587)
.L_587:
        /*027c*/ 	.word	0x00000100
        /*0280*/ 	.word	0x00000001
        /*0284*/ 	.word	0x00000001


	//----- nvinfo : EIATTR_CRS_STACK_SIZE
	.align		4
.L_588:
        /*0288*/ 	.byte	0x04, 0x1e
        /*028a*/ 	.short	(.L_590 - .L_589)
.L_589:
        /*028c*/ 	.word	0x00000000


	//----- nvinfo : EIATTR_CBANK_PARAM_SIZE
	.align		4
.L_590:
        /*0290*/ 	.byte	0x03, 0x19
        /*0292*/ 	.short	0x0021


	//----- nvinfo : EIATTR_PARAM_CBANK
	.align		4
        /*0294*/ 	.byte	0x04, 0x0a
        /*0296*/ 	.short	(.L_592 - .L_591)
	.align		4
.L_591:
        /*0298*/ 	.word	index@(.nv.constant0._ZN3cub18CUB_300001_SM_10006detail6reduce28DeviceReduceSingleTileKernelINS2_10policy_hubIdy11add_functorIdEE10Policy1000EPdS9_iS6_ddN4cuda3std3__410__identityEEEvT0_T1_T2_T3_T4_T6_)
        /*029c*/ 	.short	0x0380
        /*029e*/ 	.short	0x0021


	//----- nvinfo : EIATTR_SW_WAR
	.align		4
.L_592:
        /*02a0*/ 	.byte	0x04, 0x36
        /*02a2*/ 	.short	(.L_594 - .L_593)
.L_593:
        /*02a4*/ 	.word	0x00000008
.L_594:


//--------------------- .nv.info._ZN3cub18CUB_300001_SM_10006detail6reduce18DeviceReduceKernelINS2_10policy_hubIdy11add_functorIdEE10Policy1000EN6thrust24THRUST_300001_SM_1000_NS6detail15normal_iteratorINSA_10device_ptrIdEEEEyS6_dN4cuda3std3__410__identityEEEvT0_PT3_T1_NS0_13GridEvenShareISN_EET2_T4_ --------------------------
	.section	.nv.info._ZN3cub18CUB_300001_SM_10006detail6reduce18DeviceReduceKernelINS2_10policy_hubIdy11add_functorIdEE10Policy1000EN6thrust24THRUST_300001_SM_1000_NS6detail15normal_iteratorINSA_10device_ptrIdEEEEyS6_dN4cuda3std3__410__identityEEEvT0_PT3_T1_NS0_13GridEvenShareISN_EET2_T4_,"",@"SHT_CUDA_INFO"
	.sectionflags	@""
	.align	4


	//----- nvinfo : EIATTR_CUDA_API_VERSION
	.align		4
        /*0000*/ 	.byte	0x04, 0x37
        /*0002*/ 	.short	(.L_596 - .L_595)
.L_595:
        /*0004*/ 	.word	0x00000082


	//----- nvinfo : EIATTR_KPARAM_INFO
	.align		4
.L_596:
        /*0008*/ 	.byte	0x04, 0x17
        /*000a*/ 	.short	(.L_598 - .L_597)
.L_597:
        /*000c*/ 	.word	0x00000000
        /*0010*/ 	.short	0x0005
        /*0012*/ 	.short	0x0061
        /*0014*/ 	.byte	0x00, 0xf0, 0x05, 0x00


	//----- nvinfo : EIATTR_KPARAM_INFO
	.align		4
.L_598:
        /*0018*/ 	.byte	0x04, 0x17
        /*001a*/ 	.short	(.L_600 - .L_599)
.L_599:
        /*001c*/ 	.word	0x00000000
        /*0020*/ 	.short	0x0004
        /*0022*/ 	.short	0x0060
        /*0024*/ 	.byte	0x00, 0xf0, 0x05, 0x00


	//----- nvinfo : EIATTR_KPARAM_INFO
	.align		4
.L_600:
        /*0028*/ 	.byte	0x04, 0x17
        /*002a*/ 	.short	(.L_602 - .L_601)
.L_601:
        /*002c*/ 	.word	0x00000000
        /*0030*/ 	.short	0x0003
        /*0032*/ 	.short	0x0018
        /*0034*/ 	.byte	0x00, 0xf0, 0x21, 0x01


	//----- nvinfo : EIATTR_KPARAM_INFO
	.align		4
.L_602:
        /*0038*/ 	.byte	0x04, 0x17
        /*003a*/ 	.short	(.L_604 - .L_603)
.L_603:
        /*003c*/ 	.word	0x00000000
        /*0040*/ 	.short	0x0002
        /*0042*/ 	.short	0x0010
        /*0044*/ 	.byte	0x00, 0xf0, 0x21, 0x00


	//----- nvinfo : EIATTR_KPARAM_INFO
	.align		4
.L_604:
        /*0048*/ 	.byte	0x04, 0x17
        /*004a*/ 	.short	(.L_606 - .L_605)
.L_605:
        /*004c*/ 	.word	0x00000000
        /*0050*/ 	.short	0x0001
        /*0052*/ 	.short	0x0008
        /*0054*/ 	.byte	0x00, 0xf5, 0x21, 0x00


	//----- nvinfo : EIATTR_KPARAM_INFO
	.align		4
.L_606:
        /*0058*/ 	.byte	0x04, 0x17
        /*005a*/ 	.short	(.L_608 - .L_607)
.L_607:
        /*005c*/ 	.word	0x00000000
        /*0060*/ 	.short	0x0000
        /*0062*/ 	.short	0x0000
        /*0064*/ 	.byte	0x00, 0xf0, 0x21, 0x00


	//----- nvinfo : EIATTR_SPARSE_MMA_MASK
	.align		4
.L_608:
        /*0068*/ 	.byte	0x03, 0x50
        /*006a*/ 	.short	0x0000


	//----- nvinfo : EIATTR_MAXREG_COUNT
	.align		4
        /*006c*/ 	.byte	0x03, 0x1b
        /*006e*/ 	.short	0x00ff


	//----- nvinfo : EIATTR_NUM_BARRIERS
	.align		4
        /*0070*/ 	.byte	0x02, 0x4c
        /*0072*/ 	.byte	0x01
	.zero		1


	//----- nvinfo : EIATTR_MERCURY_ISA_VERSION
	.align		4
        /*0074*/ 	.byte	0x03, 0x5f
        /*0076*/ 	.short	0x0101


	//----- nvinfo : EIATTR_COOP_GROUP_MASK_REGIDS
	.align		4
        /*0078*/ 	.byte	0x04, 0x29
        /*007a*/ 	.short	(.L_610 - .L_609)


	//   ....[0]....
.L_609:
        /*007c*/ 	.word	0xffffffff


	//   ....[1]....
        /*0080*/ 	.word	0xffffffff


	//   ....[2]....
        /*0084*/ 	.word	0xffffffff


	//   ....[3]....
        /*0088*/ 	.word	0xffffffff


	//   ....[4]....
        /*008c*/ 	.word	0xffffffff


	//   ....[5]....
        /*0090*/ 	.word	0xffffffff


	//   ....[6]....
        /*0094*/ 	.word	0xffffffff


	//   ....[7]....
        /*0098*/ 	.word	0xffffffff


	//   ....[8]....
        /*009c*/ 	.word	0xffffffff


	//   ....[9]....
        /*00a0*/ 	.word	0xffffffff


	//   ....[10]....
        /*00a4*/ 	.word	0xffffffff


	//   ....[11]....
        /*00a8*/ 	.word	0xffffffff


	//   ....[12]....
        /*00ac*/ 	.word	0xffffffff


	//   ....[13]....
        /*00b0*/ 	.word	0xffffffff


	//   ....[14]....
        /*00b4*/ 	.word	0xffffffff


	//   ....[15]....
        /*00b8*/ 	.word	0xffffffff


	//   ....[16]....
        /*00bc*/ 	.word	0xffffffff


	//   ....[17]....
        /*00c0*/ 	.word	0xffffffff


	//   ....[18]....
        /*00c4*/ 	.word	0xffffffff


	//   ....[19]....
        /*00c8*/ 	.word	0xffffffff


	//   ....[20]....
        /*00cc*/ 	.word	0xffffffff


	//   ....[21]....
        /*00d0*/ 	.word	0xffffffff


	//   ....[22]....
        /*00d4*/ 	.word	0xffffffff


	//   ....[23]....
        /*00d8*/ 	.word	0xffffffff


	//   ....[24]....
        /*00dc*/ 	.word	0xffffffff


	//   ....[25]....
        /*00e0*/ 	.word	0xffffffff


	//   ....[26]....
        /*00e4*/ 	.word	0xffffffff


	//   ....[27]....
        /*00e8*/ 	.word	0xffffffff


	//   ....[28]....
        /*00ec*/ 	.word	0xffffffff


	//   ....[29]....
        /*00f0*/ 	.word	0xffffffff


	//----- nvinfo : EIATTR_COOP_GROUP_INSTR_OFFSETS
	.align		4
.L_610:
        /*00f4*/ 	.byte	0x04, 0x28
        /*00f6*/ 	.short	(.L_612 - .L_611)


	//   ....[0]....
.L_611:
        /*00f8*/ 	.word	0x000009b0


	//   ....[1]....
        /*00fc*/ 	.word	0x000009c0


	//   ....[2]....
        /*0100*/ 	.word	0x00000a30


	//   ....[3]....
        /*0104*/ 	.word	0x00000a50


	//   ....[4]....
        /*0108*/ 	.word	0x00000ac0


	//   ....[5]....
        /*010c*/ 	.word	0x00000ad0


	//   ....[6]....
        /*0110*/ 	.word	0x00000b20


	//   ....[7]....
        /*0114*/ 	.word	0x00000b40


	//   ....[8]....
        /*0118*/ 	.word	0x00000bb0


	//   ....[9]....
        /*011c*/ 	.word	0x00000bc0


	//   ....[10]....
        /*0120*/ 	.word	0x00000da0


	//   ....[11]....
        /*0124*/ 	.word	0x00000db0


	//   ....[12]....
        /*0128*/ 	.word	0x00000e30


	//   ....[13]....
        /*012c*/ 	.word	0x00000e50


	//   ....[14]....
        /*0130*/ 	.word	0x00000ea0


	//   ....[15]....
        /*0134*/ 	.word	0x00000ed0


	//   ....[16]....
        /*0138*/ 	.word	0x00000f20


	//   ....[17]....
        /*013c*/ 	.word	0x00000f40


	//   ....[18]....
        /*0140*/ 	.word	0x00000fb0


	//   ....[19]....
        /*0144*/ 	.word	0x00000fd0


	//   ....[20]....
        /*0148*/ 	.word	0x00002080


	//   ....[21]....
        /*014c*/ 	.word	0x00002090


	//   ....[22]....
        /*0150*/ 	.word	0x00002110


	//   ....[23]....
        /*0154*/ 	.word	0x00002120


	//   ....[24]....
        /*0158*/ 	.word	0x00002180


	//   ....[25]....
        /*015c*/ 	.word	0x00002190


	//   ....[26]....
        /*0160*/ 	.word	0x000021e0


	//   ....[27]....
        /*0164*/ 	.word	0x00002210


	//   ....[28]....
        /*0168*/ 	.word	0x00002290


	//   ....[29]....
        /*016c*/ 	.word	0x000022a0


	//----- nvinfo : EIATTR_VRC_CTA_INIT_COUNT
	.align		4
.L_612:
        /*0170*/ 	.byte	0x02, 0x4a
	.zero		1
	.zero		1


	//----- nvinfo : EIATTR_EXIT_INSTR_OFFSETS
	.align		4
        /*0174*/ 	.byte	0x04, 0x1c
        /*0176*/ 	.short	(.L_614 - .L_613)


	//   ....[0]....
.L_613:
        /*0178*/ 	.word	0x00002410


	//   ....[1]....
        /*017c*/ 	.word	0x00002470


	//----- nvinfo : EIATTR_MAX_THREADS
	.align		4
.L_614:
        /*0180*/ 	.byte	0x04, 0x05
        /*0182*/ 	.short	(.L_616 - .L_615)
.L_615:
        /*0184*/ 	.word	0x00000100
        /*0188*/ 	.word	0x00000001
        /*018c*/ 	.word	0x00000001


	//----- nvinfo : EIATTR_CRS_STACK_SIZE
	.align		4
.L_616:
        /*0190*/ 	.byte	0x04, 0x1e
        /*0192*/ 	.short	(.L_618 - .L_617)
.L_617:
        /*0194*/ 	.word	0x00000000


	//----- nvinfo : EIATTR_CBANK_PARAM_SIZE
	.align		4
.L_618:
        /*0198*/ 	.byte	0x03, 0x19
        /*019a*/ 	.short	0x0062


	//----- nvinfo : EIATTR_PARAM_CBANK
	.align		4
        /*019c*/ 	.byte	0x04, 0x0a
        /*019e*/ 	.short	(.L_620 - .L_619)
	.align		4
.L_619:
        /*01a0*/ 	.word	index@(.nv.constant0._ZN3cub18CUB_300001_SM_10006detail6reduce18DeviceReduceKernelINS2_10policy_hubIdy11add_functorIdEE10Policy1000EN6thrust24THRUST_300001_SM_1000_NS6detail15normal_iteratorINSA_10device_ptrIdEEEEyS6_dN4cuda3std3__410__identityEEEvT0_PT3_T1_NS0_13GridEvenShareISN_EET2_T4_)
        /*01a4*/ 	.short	0x0380
        /*01a6*/ 	.short	0x0062


	//----- nvinfo : EIATTR_SW_WAR
	.align		4
.L_620:
        /*01a8*/ 	.byte	0x04, 0x36
        /*01aa*/ 	.short	(.L_622 - .L_621)
.L_621:
        /*01ac*/ 	.word	0x00000008
.L_622:


//--------------------- .nv.info._ZN3cub18CUB_300001_SM_10006detail6reduce28DeviceReduceSingleTileKernelINS2_10policy_hubIdy11add_functorIdEE10Policy1000EN6thrust24THRUST_300001_SM_1000_NS6detail15normal_iteratorINSA_10device_ptrIdEEEEPdyS6_ddN4cuda3std3__410__identityEEEvT0_T1_T2_T3_T4_T6_ --------------------------
	.section	.nv.info._ZN3cub18CUB_300001_SM_10006detail6reduce28DeviceReduceSingleTileKernelINS2_10policy_hubIdy11add_functorIdEE10Policy1000EN6thrust24THRUST_300001_SM_1000_NS6detail15normal_iteratorINSA_10device_ptrIdEEEEPdyS6_ddN4cuda3std3__410__identityEEEvT0_T1_T2_T3_T4_T6_,"",@"SHT_CUDA_INFO"
	.sectionflags	@""
	.align	4


	//----- nvinfo : EIATTR_CUDA_API_VERSION
	.align		4
        /*0000*/ 	.byte	0x04, 0x37
        /*0002*/ 	.short	(.L_624 - .L_623)
.L_623:
        /*0004*/ 	.word	0x00000082


	//----- nvinfo : EIATTR_KPARAM_INFO
	.align		4
.L_624:
        /*0008*/ 	.byte	0x04, 0x17
        /*000a*/ 	.short	(.L_626 - .L_625)
.L_625:
        /*000c*/ 	.word	0x00000000
        /*0010*/ 	.short	0x0005
        /*0012*/ 	.short	0x0028
        /*0014*/ 	.byte	0x00, 0xf0, 0x05, 0x00


	//----- nvinfo : EIATTR_KPARAM_INFO
	.align		4
.L_626:
        /*0018*/ 	.byte	0x04, 0x17
        /*001a*/ 	.short	(.L_628 - .L_627)
.L_627:
        /*001c*/ 	.word	0x00000000
        /*0020*/ 	.short	0x0004
        /*0022*/ 	.short	0x0020
        /*0024*/ 	.byte	0x00, 0xf0, 0x21, 0x00


	//----- nvinfo : EIATTR_KPARAM_INFO
	.align		4
.L_628:
        /*0028*/ 	.byte	0x04, 0x17
        /*002a*/ 	.short	(.L_630 - .L_629)
.L_629:
        /*002c*/ 	.word	0x00000000
        /*0030*/ 	.short	0x0003
        /*0032*/ 	.short	0x0018
        /*0034*/ 	.byte	0x00, 0xf0, 0x05, 0x00


	//----- nvinfo : EIATTR_KPARAM_INFO
	.align		4
.L_630:
        /*0038*/ 	.byte	0x04, 0x17
        /*003a*/ 	.short	(.L_632 - .L_631)
.L_631:
        /*003c*/ 	.word	0x00000000
        /*0040*/ 	.short	0x0002
        /*0042*/ 	.short	0x0010
        /*0044*/ 	.byte	0x00, 0xf0, 0x21, 0x00


	//----- nvinfo : EIATTR_KPARAM_INFO
	.align		4
.L_632:
        /*0048*/ 	.byte	0x04, 0x17
        /*004a*/ 	.short	(.L_634 - .L_633)
.L_633:
        /*004c*/ 	.word	0x00000000
        /*0050*/ 	.short	0x0001
        /*0052*/ 	.short	0x0008
        /*0054*/ 	.byte	0x00, 0xf5, 0x21, 0x00


	//----- nvinfo : EIATTR_KPARAM_INFO
	.align		4
.L_634:
        /*0058*/ 	.byte	0x04, 0x17
        /*005a*/ 	.short	(.L_636 - .L_635)
.L_635:
        /*005c*/ 	.word	0x00000000
        /*0060*/ 	.short	0x0000
        /*0062*/ 	.short	0x0000
        /*0064*/ 	.byte	0x00, 0xf0, 0x21, 0x00


	//----- nvinfo : EIATTR_SPARSE_MMA_MASK
	.align		4
.L_636:
        /*0068*/ 	.byte	0x03, 0x50
        /*006a*/ 	.short	0x0000


	//----- nvinfo : EIATTR_MAXREG_COUNT
	.align		4
        /*006c*/ 	.byte	0x03, 0x1b
        /*006e*/ 	.short	0x00ff


	//----- nvinfo : EIATTR_NUM_BARRIERS
	.align		4
        /*0070*/ 	.byte	0x02, 0x4c
        /*0072*/ 	.byte	0x01
	.zero		1


	//----- nvinfo : EIATTR_MERCURY_ISA_VERSION
	.align		4
        /*0074*/ 	.byte	0x03, 0x5f
        /*0076*/ 	.short	0x0101


	//----- nvinfo : EIATTR_COOP_GROUP_MASK_REGIDS
	.align		4
        /*0078*/ 	.byte	0x04, 0x29
        /*007a*/ 	.short	(.L_638 - .L_637)


	//   ....[0]....
.L_637:
        /*007c*/ 	.word	0xffffffff


	//   ....[1]....
        /*0080*/ 	.word	0xffffffff


	//   ....[2]....
        /*0084*/ 	.word	0xffffffff


	//   ....[3]....
        /*0088*/ 	.word	0xffffffff


	//   ....[4]....
        /*008c*/ 	.word	0xffffffff


	//   ....[5]....
        /*0090*/ 	.word	0xffffffff


	//   ....[6]....
        /*0094*/ 	.word	0xffffffff


	//   ....[7]....
        /*0098*/ 	.word	0xffffffff


	//   ....[8]....
        /*009c*/ 	.word	0xffffffff


	//   ....[9]....
        /*00a0*/ 	.word	0xffffffff


	//   ....[10]....
        /*00a4*/ 	.word	0xffffffff


	//   ....[11]....
        /*00a8*/ 	.word	0xffffffff


	//   ....[12]....
        /*00ac*/ 	.word	0xffffffff


	//   ....[13]....
        /*00b0*/ 	.word	0xffffffff


	//   ....[14]....
        /*00b4*/ 	.word	0xffffffff


	//   ....[15]....
        /*00b8*/ 	.word	0xffffffff


	//   ....[16]....
        /*00bc*/ 	.word	0xffffffff


	//   ....[17]....
        /*00c0*/ 	.word	0xffffffff


	//   ....[18]....
        /*00c4*/ 	.word	0xffffffff


	//   ....[19]....
        /*00c8*/ 	.word	0xffffffff


	//   ....[20]....
        /*00cc*/ 	.word	0xffffffff


	//   ....[21]....
        /*00d0*/ 	.word	0xffffffff


	//   ....[22]....
        /*00d4*/ 	.word	0xffffffff


	//   ....[23]....
        /*00d8*/ 	.word	0xffffffff


	//   ....[24]....
        /*00dc*/ 	.word	0xffffffff


	//   ....[25]....
        /*00e0*/ 	.word	0xffffffff


	//   ....[26]....
        /*00e4*/ 	.word	0xffffffff


	//   ....[27]....
        /*00e8*/ 	.word	0xffffffff


	//   ....[28]....
        /*00ec*/ 	.word	0xffffffff


	//   ....[29]....
        /*00f0*/ 	.word	0xffffffff


	//----- nvinfo : EIATTR_COOP_GROUP_INSTR_OFFSETS
	.align		4
.L_638:
        /*00f4*/ 	.byte	0x04, 0x28
        /*00f6*/ 	.short	(.L_640 - .L_639)


	//   ....[0]....
.L_639:
        /*00f8*/ 	.word	0x00000910


	//   ....[1]....
        /*00fc*/ 	.word	0x00000920


	//   ....[2]....
        /*0100*/ 	.word	0x00000990


	//   ....[3]....
        /*0104*/ 	.word	0x000009a0


	//   ....[4]....
        /*0108*/ 	.word	0x00000a00


	//   ....[5]....
        /*010c*/ 	.word	0x00000a10


	//   ....[6]....
        /*0110*/ 	.word	0x00000a60


	//   ....[7]....
        /*0114*/ 	.word	0x00000a80


	//   ....[8]....
        /*0118*/ 	.word	0x00000ae0


	//   ....[9]....
        /*011c*/ 	.word	0x00000b10


	//   ....[10]....
        /*0120*/ 	.word	0x00000d00


	//   ....[11]....
        /*0124*/ 	.word	0x00000d10


	//   ....[12]....
        /*0128*/ 	.word	0x00000da0


	//   ....[13]....
        /*012c*/ 	.word	0x00000db0


	//   ....[14]....
        /*0130*/ 	.word	0x00000e10


	//   ....[15]....
        /*0134*/ 	.word	0x00000e20


	//   ....[16]....
        /*0138*/ 	.word	0x00000e70


	//   ....[17]....
        /*013c*/ 	.word	0x00000e90


	//   ....[18]....
        /*0140*/ 	.word	0x00000f00


	//   ....[19]....
        /*0144*/ 	.word	0x00000f30


	//   ....[20]....
        /*0148*/ 	.word	0x00001e40


	//   ....[21]....
        /*014c*/ 	.word	0x00001e50


	//   ....[22]....
        /*0150*/ 	.word	0x00001ec0


	//   ....[23]....
        /*0154*/ 	.word	0x00001ed0


	//   ....[24]....
        /*0158*/ 	.word	0x00001f30


	//   ....[25]....
        /*015c*/ 	.word	0x00001f40


	//   ....[26]....
        /*0160*/ 	.word	0x00001f90


	//   ....[27]....
        /*0164*/ 	.word	0x00001fb0


	//   ....[28]....
        /*0168*/ 	.word	0x00002010


	//   ....[29]....
        /*016c*/ 	.word	0x00002040


	//----- nvinfo : EIATTR_VRC_CTA_INIT_COUNT
	.align		4
.L_640:
        /*0170*/ 	.byte	0x02, 0x4a
	.zero		1
	.zero		1


	//----- nvinfo : EIATTR_EXIT_INSTR_OFFSETS
	.align		4
        /*0174*/ 	.byte	0x04, 0x1c
        /*0176*/ 	.short	(.L_642 - .L_641)


	//   ....[0]....
.L_641:
        /*0178*/ 	.word	0x000000a0


	//   ....[1]....
        /*017c*/ 	.word	0x000000e0


	//   ....[2]....
        /*0180*/ 	.word	0x000021e0


	//   ....[3]....
        /*0184*/ 	.word	0x00002230


	//----- nvinfo : EIATTR_MAX_THREADS
	.align		4
.L_642:
        /*0188*/ 	.byte	0x04, 0x05
        /*018a*/ 	.short	(.L_644 - .L_643)
.L_643:
        /*018c*/ 	.word	0x00000100
        /*0190*/ 	.word	0x00000001
        /*0194*/ 	.word	0x00000001


	//----- nvinfo : EIATTR_CRS_STACK_SIZE
	.align		4
.L_644:
        /*0198*/ 	.byte	0x04, 0x1e
        /*019a*/ 	.short	(.L_646 - .L_645)
.L_645:
        /*019c*/ 	.word	0x00000000


	//----- nvinfo : EIATTR_CBANK_PARAM_SIZE
	.align		4
.L_646:
        /*01a0*/ 	.byte	0x03, 0x19
        /*01a2*/ 	.short	0x0029


	//----- nvinfo : EIATTR_PARAM_CBANK
	.align		4
        /*01a4*/ 	.byte	0x04, 0x0a
        /*01a6*/ 	.short	(.L_648 - .L_647)
	.align		4
.L_647:
        /*01a8*/ 	.word	index@(.nv.constant0._ZN3cub18CUB_300001_SM_10006detail6reduce28DeviceReduceSingleTileKernelINS2_10policy_hubIdy11add_functorIdEE10Policy1000EN6thrust24THRUST_300001_SM_1000_NS6detail15normal_iteratorINSA_10device_ptrIdEEEEPdyS6_ddN4cuda3std3__410__identityEEEvT0_T1_T2_T3_T4_T6_)
        /*01ac*/ 	.short	0x0380
        /*01ae*/ 	.short	0x0029


	//----- nvinfo : EIATTR_SW_WAR
	.align		4
.L_648:
        /*01b0*/ 	.byte	0x04, 0x36
        /*01b2*/ 	.short	(.L_650 - .L_649)
.L_649:
        /*01b4*/ 	.word	0x00000008
.L_650:


//--------------------- .nv.info._ZN3cub18CUB_300001_SM_10006detail6reduce28DeviceReduceSingleTileKernelINS2_10policy_hubIdj11add_functorIdEE10Policy1000EPdS9_iS6_ddN4cuda3std3__410__identityEEEvT0_T1_T2_T3_T4_T6_ --------------------------
	.section	.nv.info._ZN3cub18CUB_300001_SM_10006detail6reduce28DeviceReduceSingleTileKernelINS2_10policy_hubIdj11add_functorIdEE10Policy1000EPdS9_iS6_ddN4cuda3std3__410__identityEEEvT0_T1_T2_T3_T4_T6_,"",@"SHT_CUDA_INFO"
	.sectionflags	@""
	.align	4


	//----- nvinfo : EIATTR_CUDA_API_VERSION
	.align		4
        /*0000*/ 	.byte	0x04, 0x37
        /*0002*/ 	.short	(.L_652 - .L_651)
.L_651:
        /*0004*/ 	.word	0x00000082


	//----- nvinfo : EIATTR_KPARAM_INFO
	.align		4
.L_652:
        /*0008*/ 	.byte	0x04, 0x17
        /*000a*/ 	.short	(.L_654 - .L_653)
.L_653:
        /*000c*/ 	.word	0x00000000
        /*0010*/ 	.short	0x0005
        /*0012*/ 	.short	0x0020
        /*0014*/ 	.byte	0x00, 0xf0, 0x05, 0x00


	//----- nvinfo : EIATTR_KPARAM_INFO
	.align		4
.L_654:
        /*0018*/ 	.byte	0x04, 0x17
        /*001a*/ 	.short	(.L_656 - .L_655)
.L_655:
        /*001c*/ 	.word	0x00000000
        /*0020*/ 	.short	0x0004
        /*0022*/ 	.short	0x0018
        /*0024*/ 	.byte	0x00, 0xf0, 0x21, 0x00


	//----- nvinfo : EIATTR_KPARAM_INFO
	.align		4
.L_656:
        /*0028*/ 	.byte	0x04, 0x17
        /*002a*/ 	.short	(.L_658 - .L_657)
.L_657:
        /*002c*/ 	.word	0x00000000
        /*0030*/ 	.short	0x0003
        /*0032*/ 	.short	0x0014
        /*0034*/ 	.byte	0x00, 0xf0, 0x05, 0x00


	//----- nvinfo : EIATTR_KPARAM_INFO
	.align		4
.L_658:
        /*0038*/ 	.byte	0x04, 0x17
        /*003a*/ 	.short	(.L_660 - .L_659)
.L_659:
        /*003c*/ 	.word	0x00000000
        /*0040*/ 	.short	0x0002
        /*0042*/ 	.short	0x0010
        /*0044*/ 	.byte	0x00, 0xf0, 0x11, 0x00


	//----- nvinfo : EIATTR_KPARAM_INFO
	.align		4
.L_660:
        /*0048*/ 	.byte	0x04, 0x17
        /*004a*/ 	.short	(.L_662 - .L_661)
.L_661:
        /*004c*/ 	.word	0x00000000
        /*0050*/ 	.short	0x0001
        /*0052*/ 	.short	0x0008
        /*0054*/ 	.byte	0x00, 0xf5, 0x21, 0x00


	//----- nvinfo : EIATTR_KPARAM_INFO
	.align		4
.L_662:
        /*0058*/ 	.byte	0x04, 0x17
        /*005a*/ 	.short	(.L_664 - .L_663)
.L_663:
        /*005c*/ 	.word	0x00000000
        /*0060*/ 	.short	0x0000
        /*0062*/ 	.short	0x0000
        /*0064*/ 	.byte	0x00, 0xf5, 0x21, 0x00


	//----- nvinfo : EIATTR_SPARSE_MMA_MASK
	.align		4
.L_664:
        /*0068*/ 	.byte	0x03, 0x50
        /*006a*/ 	.short	0x0000


	//----- nvinfo : EIATTR_MAXREG_COUNT
	.align		4
        /*006c*/ 	.byte	0x03, 0x1b
        /*006e*/ 	.short	0x00ff


	//----- nvinfo : EIATTR_NUM_BARRIERS
	.align		4
        /*0070*/ 	.byte	0x02, 0x4c
        /*0072*/ 	.byte	0x01
	.zero		1


	//----- nvinfo : EIATTR_MERCURY_ISA_VERSION
	.align		4
        /*0074*/ 	.byte	0x03, 0x5f
        /*0076*/ 	.short	0x0101


	//----- nvinfo : EIATTR_COOP_GROUP_MASK_REGIDS
	.align		4
        /*0078*/ 	.byte	0x04, 0x29
        /*007a*/ 	.short	(.L_666 - .L_665)


	//   ....[0]....
.L_665:
        /*007c*/ 	.word	0xffffffff


	//   ....[1]....
        /*0080*/ 	.word	0xffffffff


	//   ....[2]....
        /*0084*/ 	.word	0xffffffff


	//   ....[3]....
        /*0088*/ 	.word	0xffffffff


	//   ....[4]....
        /*008c*/ 	.word	0xffffffff


	//   ....[5]....
        /*0090*/ 	.word	0xffffffff


	//   ....[6]....
        /*0094*/ 	.word	0xffffffff


	//   ....[7]....
        /*0098*/ 	.word	0xffffffff


	//   ....[8]....
        /*009c*/ 	.word	0xffffffff


	//   ....[9]....
        /*00a0*/ 	.word	0xffffffff


	//   ....[10]....
        /*00a4*/ 	.word	0xffffffff


	//   ....[11]....
        /*00a8*/ 	.word	0xffffffff


	//   ....[12]....
        /*00ac*/ 	.word	0xffffffff


	//   ....[13]....
        /*00b0*/ 	.word	0xffffffff


	//   ....[14]....
        /*00b4*/ 	.word	0xffffffff


	//   ....[15]....
        /*00b8*/ 	.word	0xffffffff


	//   ....[16]....
        /*00bc*/ 	.word	0xffffffff


	//   ....[17]....
        /*00c0*/ 	.word	0xffffffff


	//   ....[18]....
        /*00c4*/ 	.word	0xffffffff


	//   ....[19]....
        /*00c8*/ 	.word	0xffffffff


	//   ....[20]....
        /*00cc*/ 	.word	0xffffffff


	//   ....[21]....
        /*00d0*/ 	.word	0xffffffff


	//   ....[22]....
        /*00d4*/ 	.word	0xffffffff


	//   ....[23]....
        /*00d8*/ 	.word	0xffffffff


	//   ....[24]....
        /*00dc*/ 	.word	0xffffffff


	//   ....[25]....
        /*00e0*/ 	.word	0xffffffff


	//   ....[26]....
        /*00e4*/ 	.word	0xffffffff


	//   ....[27]....
        /*00e8*/ 	.word	0xffffffff


	//   ....[28]....
        /*00ec*/ 	.word	0xffffffff


	//   ....[29]....
        /*00f0*/ 	.word	0xffffffff


	//   ....[30]....
        /*00f4*/ 	.word	0xffffffff


	//   ....[31]....
        /*00f8*/ 	.word	0xffffffff


	//   ....[32]....
        /*00fc*/ 	.word	0xffffffff


	//   ....[33]....
        /*0100*/ 	.word	0xffffffff


	//   ....[34]....
        /*0104*/ 	.word	0xffffffff


	//   ....[35]....
        /*0108*/ 	.word	0xffffffff


	//   ....[36]....
        /*010c*/ 	.word	0xffffffff


	//   ....[37]....
        /*0110*/ 	.word	0xffffffff


	//   ....[38]....
        /*0114*/ 	.word	0xffffffff


	//   ....[39]....
        /*0118*/ 	.word	0xffffffff


	//   ....[40]....
        /*011c*/ 	.word	0xffffffff


	//   ....[41]....
        /*0120*/ 	.word	0xffffffff


	//   ....[42]....
        /*0124*/ 	.word	0xffffffff


	//   ....[43]....
        /*0128*/ 	.word	0xffffffff


	//   ....[44]....
        /*012c*/ 	.word	0xffffffff


	//   ....[45]....
        /*0130*/ 	.word	0xffffffff


	//   ....[46]....
        /*0134*/ 	.word	0xffffffff


	//   ....[47]....
        /*0138*/ 	.word	0xffffffff


	//   ....[48]....
        /*013c*/ 	.word	0xffffffff


	//   ....[49]....
        /*0140*/ 	.word	0xffffffff


	//   ....[50]....
        /*0144*/ 	.word	0xffffffff


	//   ....[51]....
        /*0148*/ 	.word	0xffffffff


	//   ....[52]....
        /*014c*/ 	.word	0xffffffff


	//   ....[53]....
        /*0150*/ 	.word	0xffffffff


	//   ....[54]....
        /*0154*/ 	.word	0xffffffff


	//   ....[55]....
        /*0158*/ 	.word	0xffffffff


	//   ....[56]....
        /*015c*/ 	.word	0xffffffff


	//   ....[57]....
        /*0160*/ 	.word	0xffffffff


	//   ....[58]....
        /*0164*/ 	.word	0xffffffff


	//   ....[59]....
        /*0168*/ 	.word	0xffffffff


	//----- nvinfo : EIATTR_COOP_GROUP_INSTR_OFFSETS
	.align		4
.L_666:
        /*016c*/ 	.byte	0x04, 0x28
        /*016e*/ 	.short	(.L_668 - .L_667)


	//   ....[0]....
.L_667:
        /*0170*/ 	.word	0x00000990


	//   ....[1]....
        /*0174*/ 	.word	0x000009a0


	//   ....[2]....
        /*0178*/ 	.word	0x00000a10


	//   ....[3]....
        /*017c*/ 	.word	0x00000a40


	//   ....[4]....
        /*0180*/ 	.word	0x00000ab0


	//   ....[5]....
        /*0184*/ 	.word	0x00000ac0


	//   ....[6]....
        /*0188*/ 	.word	0x00000b10


	//   ....[7]....
        /*018c*/ 	.word	0x00000b20


	//   ....[8]....
        /*0190*/ 	.word	0x00000b70


	//   ....[9]....
        /*0194*/ 	.word	0x00000b90


	//   ....[10]....
        /*0198*/ 	.word	0x00000d80


	//   ....[11]....
        /*019c*/ 	.word	0x00000d90


	//   ....[12]....
        /*01a0*/ 	.word	0x00000e20


	//   ....[13]....
        /*01a4*/ 	.word	0x00000e40


	//   ....[14]....
        /*01a8*/ 	.word	0x00000e90


	//   ....[15]....
        /*01ac*/ 	.word	0x00000eb0


	//   ....[16]....
        /*01b0*/ 	.word	0x00000f00


	//   ....[17]....
        /*01b4*/ 	.word	0x00000f30


	//   ....[18]....
        /*01b8*/ 	.word	0x00000f90


	//   ....[19]....
        /*01bc*/ 	.word	0x00000fb0


	//   ....[20]....
        /*01c0*/ 	.word	0x00001db0


	//   ....[21]....
        /*01c4*/ 	.word	0x00001dc0


	//   ....[22]....
        /*01c8*/ 	.word	0x00001e30


	//   ....[23]....
        /*01cc*/ 	.word	0x00001e40


	//   ....[24]....
        /*01d0*/ 	.word	0x00001ea0


	//   ....[25]....
        /*01d4*/ 	.word	0x00001eb0


	//   ....[26]....
        /*01d8*/ 	.word	0x00001f00


	//   ....[27]....
        /*01dc*/ 	.word	0x00001f20


	//   ....[28]....
        /*01e0*/ 	.word	0x00001f80


	//   ....[29]....
        /*01e4*/ 	.word	0x00001fb0


	//   ....[30]....
        /*01e8*/ 	.word	0x000029b0


	//   ....[31]....
        /*01ec*/ 	.word	0x000029c0


	//   ....[32]....
        /*01f0*/ 	.word	0x00002a30


	//   ....[33]....
        /*01f4*/ 	.word	0x00002a50


	//   ....[34]....
        /*01f8*/ 	.word	0x00002ab0


	//   ....[35]....
        /*01fc*/ 	.word	0x00002ad0


	//   ....[36]....
        /*0200*/ 	.word	0x00002b30


	//   ....[37]....
        /*0204*/ 	.word	0x00002b50


	//   ....[38]....
        /*0208*/ 	.word	0x00002bb0


	//   ....[39]....
        /*020c*/ 	.word	0x00002bc0


	//   ....[40]....
        /*0210*/ 	.word	0x00002da0


	//   ....[41]....
        /*0214*/ 	.word	0x00002db0


	//   ....[42]....
        /*0218*/ 	.word	0x00002e30


	//   ....[43]....
        /*021c*/ 	.word	0x00002e50


	//   ....[44]....
        /*0220*/ 	.word	0x00002ea0


	//   ....[45]....
        /*0224*/ 	.word	0x00002eb0


	//   ....[46]....
        /*0228*/ 	.word	0x00002f20


	//   ....[47]....
        /*022c*/ 	.word	0x00002f40


	//   ....[48]....
        /*0230*/ 	.word	0x00002f90


	//   ....[49]....
        /*0234*/ 	.word	0x00002fc0


	//   ....[50]....
        /*0238*/ 	.word	0x00003e60


	//   ....[51]....
        /*023c*/ 	.word	0x00003e70


	//   ....[52]....
        /*0240*/ 	.word	0x00003ee0


	//   ....[53]....
        /*0244*/ 	.word	0x00003ef0


	//   ....[54]....
        /*0248*/ 	.word	0x00003f50


	//   ....[55]....
        /*024c*/ 	.word	0x00003f80


	//   ....[56]....
        /*0250*/ 	.word	0x00003ff0


	//   ....[57]....
        /*0254*/ 	.word	0x00004000


	//   ....[58]....
        /*0258*/ 	.word	0x00004060


	//   ....[59]....
        /*025c*/ 	.word	0x00004070


	//----- nvinfo : EIATTR_VRC_CTA_INIT_COUNT
	.align		4
.L_668:
        /*0260*/ 	.byte	0x02, 0x4a
	.zero		1
	.zero		1


	//----- nvinfo : EIATTR_EXIT_INSTR_OFFSETS
	.align		4
        /*0264*/ 	.byte	0x04, 0x1c
        /*0266*/ 	.short	(.L_670 - .L_669)


	//   ....[0]....
.L_669:
        /*0268*/ 	.word	0x00000080


	//   ....[1]....
        /*026c*/ 	.word	0x000000c0


	//   ....[2]....
        /*0270*/ 	.word	0x000041e0


	//   ....[3]....
        /*0274*/ 	.word	0x00004230


	//----- nvinfo : EIATTR_MAX_THREADS
	.align		4
.L_670:
        /*0278*/ 	.byte	0x04, 0x05
        /*027a*/ 	.short	(.L_672 - .L_671)
.L_671:
        /*027c*/ 	.word	0x00000100
        /*0280*/ 	.word	0x00000001
        /*0284*/ 	.word	0x00000001


	//----- nvinfo : EIATTR_CRS_STACK_SIZE
	.align		4
.L_672:
        /*0288*/ 	.byte	0x04, 0x1e
        /*028a*/ 	.short	(.L_674 - .L_673)
.L_673:
        /*028c*/ 	.word	0x00000000


	//----- nvinfo : EIATTR_CBANK_PARAM_SIZE
	.align		4
.L_674:
        /*0290*/ 	.byte	0x03, 0x19
        /*0292*/ 	.short	0x0021


	//----- nvinfo : EIATTR_PARAM_CBANK
	.align		4
        /*0294*/ 	.byte	0x04, 0x0a
        /*0296*/ 	.short	(.L_676 - .L_675)
	.align		4
.L_675:
        /*0298*/ 	.word	index@(.nv.constant0._ZN3cub18CUB_300001_SM_10006detail6reduce28DeviceReduceSingleTileKernelINS2_10policy_hubIdj11add_functorIdEE10Policy1000EPdS9_iS6_ddN4cuda3std3__410__identityEEEvT0_T1_T2_T3_T4_T6_)
        /*029c*/ 	.short	0x0380
        /*029e*/ 	.short	0x0021


	//----- nvinfo : EIATTR_SW_WAR
	.align		4
.L_676:
        /*02a0*/ 	.byte	0x04, 0x36
        /*02a2*/ 	.short	(.L_678 - .L_677)
.L_677:
        /*02a4*/ 	.word	0x00000008
.L_678:


//--------------------- .nv.info._ZN3cub18CUB_300001_SM_10006detail6reduce18DeviceReduceKernelINS2_10policy_hubIdj11add_functorIdEE10Policy1000EN6thrust24THRUST_300001_SM_1000_NS6detail15normal_iteratorINSA_10device_ptrIdEEEEjS6_dN4cuda3std3__410__identityEEEvT0_PT3_T1_NS0_13GridEvenShareISN_EET2_T4_ --------------------------
	.section	.nv.info._ZN3cub18CUB_300001_SM_10006detail6reduce18DeviceReduceKernelINS2_10policy_hubIdj11add_functorIdEE10Policy1000EN6thrust24THRUST_300001_SM_1000_NS6detail15normal_iteratorINSA_10device_ptrIdEEEEjS6_dN4cuda3std3__410__identityEEEvT0_PT3_T1_NS0_13GridEvenShareISN_EET2_T4_,"",@"SHT_CUDA_INFO"
	.sectionflags	@""
	.align	4


	//----- nvinfo : EIATTR_CUDA_API_VERSION
	.align		4
        /*0000*/ 	.byte	0x04, 0x37
        /*0002*/ 	.short	(.L_680 - .L_679)
.L_679:
        /*0004*/ 	.word	0x00000082


	//----- nvinfo : EIATTR_KPARAM_INFO
	.align		4
.L_680:
        /*0008*/ 	.byte	0x04, 0x17
        /*000a*/ 	.short	(.L_682 - .L_681)
.L_681:
        /*000c*/ 	.word	0x00000000
        /*0010*/ 	.short	0x0005
        /*0012*/ 	.short	0x003d
        /*0014*/ 	.byte	0x00, 0xf0, 0x05, 0x00


	//----- nvinfo : EIATTR_KPARAM_INFO
	.align		4
.L_682:
        /*0018*/ 	.byte	0x04, 0x17
        /*001a*/ 	.short	(.L_684 - .L_683)
.L_683:
        /*001c*/ 	.word	0x00000000
        /*0020*/ 	.short	0x0004
        /*0022*/ 	.short	0x003c
        /*0024*/ 	.byte	0x00, 0xf0, 0x05, 0x00


	//----- nvinfo : EIATTR_KPARAM_INFO
	.align		4
.L_684:
        /*0028*/ 	.byte	0x04, 0x17
        /*002a*/ 	.short	(.L_686 - .L_685)
.L_685:
        /*002c*/ 	.word	0x00000000
        /*0030*/ 	.short	0x0003
        /*0032*/ 	.short	0x0014
        /*0034*/ 	.byte	0x00, 0xf0, 0xa1, 0x00


	//----- nvinfo : EIATTR_KPARAM_INFO
	.align		4
.L_686:
        /*0038*/ 	.byte	0x04, 0x17
        /*003a*/ 	.short	(.L_688 - .L_687)
.L_687:
        /*003c*/ 	.word	0x00000000
        /*0040*/ 	.short	0x0002
        /*0042*/ 	.short	0x0010
        /*0044*/ 	.byte	0x00, 0xf0, 0x11, 0x00


	//----- nvinfo : EIATTR_KPARAM_INFO
	.align		4
.L_688:
        /*0048*/ 	.byte	0x04, 0x17
        /*004a*/ 	.short	(.L_690 - .L_689)
.L_689:
        /*004c*/ 	.word	0x00000000
        /*0050*/ 	.short	0x0001
        /*0052*/ 	.short	0x0008
        /*0054*/ 	.byte	0x00, 0xf5, 0x21, 0x00


	//----- nvinfo : EIATTR_KPARAM_INFO
	.align		4
.L_690:
        /*0058*/ 	.byte	0x04, 0x17
        /*005a*/ 	.short	(.L_692 - .L_691)
.L_691:
        /*005c*/ 	.word	0x00000000
        /*0060*/ 	.short	0x0000
        /*0062*/ 	.short	0x0000
        /*0064*/ 	.byte	0x00, 0xf0, 0x21, 0x00


	//----- nvinfo : EIATTR_SPARSE_MMA_MASK
	.align		4
.L_692:
        /*0068*/ 	.byte	0x03, 0x50
        /*006a*/ 	.short	0x0000


	//----- nvinfo : EIATTR_MAXREG_COUNT
	.align		4
        /*006c*/ 	.byte	0x03, 0x1b
        /*006e*/ 	.short	0x00ff


	//----- nvinfo : EIATTR_NUM_BARRIERS
	.align		4
        /*0070*/ 	.byte	0x02, 0x4c
        /*0072*/ 	.byte	0x01
	.zero		1


	//----- nvinfo : EIATTR_MERCURY_ISA_VERSION
	.align		4
        /*0074*/ 	.byte	0x03, 0x5f
        /*0076*/ 	.short	0x0101


	//----- nvinfo : EIATTR_COOP_GROUP_MASK_REGIDS
	.align		4
        /*0078*/ 	.byte	0x04, 0x29
        /*007a*/ 	.short	(.L_694 - .L_693)


	//   ....[0]....
.L_693:
        /*007c*/ 	.word	0xffffffff


	//   ....[1]....
        /*0080*/ 	.word	0xffffffff


	//   ....[2]....
        /*0084*/ 	.word	0xffffffff


	//   ....[3]....
        /*0088*/ 	.word	0xffffffff


	//   ....[4]....
        /*008c*/ 	.word	0xffffffff


	//   ....[5]....
        /*0090*/ 	.word	0xffffffff


	//   ....[6]....
        /*0094*/ 	.word	0xffffffff


	//   ....[7]....
        /*0098*/ 	.word	0xffffffff


	//   ....[8]....
        /*009c*/ 	.word	0xffffffff


	//   ....[9]....
        /*00a0*/ 	.word	0xffffffff


	//   ....[10]....
        /*00a4*/ 	.word	0xffffffff


	//   ....[11]....
        /*00a8*/ 	.word	0xffffffff


	//   ....[12]....
        /*00ac*/ 	.word	0xffffffff


	//   ....[13]....
        /*00b0*/ 	.word	0xffffffff


	//   ....[14]....
        /*00b4*/ 	.word	0xffffffff


	//   ....[15]....
        /*00b8*/ 	.word	0xffffffff


	//   ....[16]....
        /*00bc*/ 	.word	0xffffffff


	//   ....[17]....
        /*00c0*/ 	.word	0xffffffff


	//   ....[18]....
        /*00c4*/ 	.word	0xffffffff


	//   ....[19]....
        /*00c8*/ 	.word	0xffffffff


	//   ....[20]....
        /*00cc*/ 	.word	0xffffffff


	//   ....[21]....
        /*00d0*/ 	.word	0xffffffff


	//   ....[22]....
        /*00d4*/ 	.word	0xffffffff


	//   ....[23]....
        /*00d8*/ 	.word	0xffffffff


	//   ....[24]....
        /*00dc*/ 	.word	0xffffffff


	//   ....[25]....
        /*00e0*/ 	.word	0xffffffff


	//   ....[26]....
        /*00e4*/ 	.word	0xffffffff


	//   ....[27]....
        /*00e8*/ 	.word	0xffffffff


	//   ....[28]....
        /*00ec*/ 	.word	0xffffffff


	//   ....[29]....
        /*00f0*/ 	.word	0xffffffff


	//----- nvinfo : EIATTR_COOP_GROUP_INSTR_OFFSETS
	.align		4
.L_694:
        /*00f4*/ 	.byte	0x04, 0x28
        /*00f6*/ 	.short	(.L_696 - .L_695)


	//   ....[0]....
.L_695:
        /*00f8*/ 	.word	0x00000c00


	//   ....[1]....
        /*00fc*/ 	.word	0x00000c10


	//   ....[2]....
        /*0100*/ 	.word	0x00000c80


	//   ....[3]....
        /*0104*/ 	.word	0x00000c90


	//   ....[4]....
        /*0108*/ 	.word	0x00000cf0


	//   ....[5]....
        /*010c*/ 	.word	0x00000d00


	//   ....[6]....
        /*0110*/ 	.word	0x00000d50


	//   ....[7]....
        /*0114*/ 	.word	0x00000d80


	//   ....[8]....
        /*0118*/ 	.word	0x00000dd0


	//   ....[9]....
        /*011c*/ 	.word	0x00000e00


	//   ....[10]....
        /*0120*/ 	.word	0x00000ff0


	//   ....[11]....
        /*0124*/ 	.word	0x00001000


	//   ....[12]....
        /*0128*/ 	.word	0x00001070


	//   ....[13]....
        /*012c*/ 	.word	0x00001090


	//   ....[14]....
        /*0130*/ 	.word	0x000010e0


	//   ....[15]....
        /*0134*/ 	.word	0x00001100


	//   ....[16]....
        /*0138*/ 	.word	0x00001160


	//   ....[17]....
        /*013c*/ 	.word	0x00001180


	//   ....[18]....
        /*0140*/ 	.word	0x00001200


	//   ....[19]....
        /*0144*/ 	.word	0x00001230


	//   ....[20]....
        /*0148*/ 	.word	0x000023f0


	//   ....[21]....
        /*014c*/ 	.word	0x00002400


	//   ....[22]....
        /*0150*/ 	.word	0x00002480


	//   ....[23]....
        /*0154*/ 	.word	0x00002490


	//   ....[24]....
        /*0158*/ 	.word	0x00002510


	//   ....[25]....
        /*015c*/ 	.word	0x00002520


	//   ....[26]....
        /*0160*/ 	.word	0x00002570


	//   ....[27]....
        /*0164*/ 	.word	0x00002590


	//   ....[28]....
        /*0168*/ 	.word	0x00002600


	//   ....[29]....
        /*016c*/ 	.word	0x00002610


	//----- nvinfo : EIATTR_VRC_CTA_INIT_COUNT
	.align		4
.L_696:
        /*0170*/ 	.byte	0x02, 0x4a
	.zero		1
	.zero		1


	//----- nvinfo : EIATTR_EXIT_INSTR_OFFSETS
	.align		4
        /*0174*/ 	.byte	0x04, 0x1c
        /*0176*/ 	.short	(.L_698 - .L_697)


	//   ....[0]....
.L_697:
        /*0178*/ 	.word	0x000027a0


	//   ....[1]....
        /*017c*/ 	.word	0x000027e0


	//----- nvinfo : EIATTR_MAX_THREADS
	.align		4
.L_698:
        /*0180*/ 	.byte	0x04, 0x05
        /*0182*/ 	.short	(.L_700 - .L_699)
.L_699:
        /*0184*/ 	.word	0x00000100
        /*0188*/ 	.word	0x00000001
        /*018c*/ 	.word	0x00000001


	//----- nvinfo : EIATTR_CRS_STACK_SIZE
	.align		4
.L_700:
        /*0190*/ 	.byte	0x04, 0x1e
        /*0192*/ 	.short	(.L_702 - .L_701)
.L_701:
        /*0194*/ 	.word	0x00000000


	//----- nvinfo : EIATTR_CBANK_PARAM_SIZE
	.align		4
.L_702:
        /*0198*/ 	.byte	0x03, 0x19
        /*019a*/ 	.short	0x003e


	//----- nvinfo : EIATTR_PARAM_CBANK
	.align		4
        /*019c*/ 	.byte	0x04, 0x0a
        /*019e*/ 	.short	(.L_704 - .L_703)
	.align		4
.L_703:
        /*01a0*/ 	.word	index@(.nv.constant0._ZN3cub18CUB_300001_SM_10006detail6reduce18DeviceReduceKernelINS2_10policy_hubIdj11add_functorIdEE10Policy1000EN6thrust24THRUST_300001_SM_1000_NS6detail15normal_iteratorINSA_10device_ptrIdEEEEjS6_dN4cuda3std3__410__identityEEEvT0_PT3_T1_NS0_13GridEvenShareISN_EET2_T4_)
        /*01a4*/ 	.short	0x0380
        /*01a6*/ 	.short	0x003e


	//----- nvinfo : EIATTR_SW_WAR
	.align		4
.L_704:
        /*01a8*/ 	.byte	0x04, 0x36
        /*01aa*/ 	.short	(.L_706 - .L_705)
.L_705:
        /*01ac*/ 	.word	0x00000008
.L_706:


//--------------------- .nv.info._ZN3cub18CUB_300001_SM_10006detail6reduce28DeviceReduceSingleTileKernelINS2_10policy_hubIdj11add_functorIdEE10Policy1000EN6thrust24THRUST_300001_SM_1000_NS6detail15normal_iteratorINSA_10device_ptrIdEEEEPdjS6_ddN4cuda3std3__410__identityEEEvT0_T1_T2_T3_T4_T6_ --------------------------
	.section	.nv.info._ZN3cub18CUB_300001_SM_10006detail6reduce28DeviceReduceSingleTileKernelINS2_10policy_hubIdj11add_functorIdEE10Policy1000EN6thrust24THRUST_300001_SM_1000_NS6detail15normal_iteratorINSA_10device_ptrIdEEEEPdjS6_ddN4cuda3std3__410__identityEEEvT0_T1_T2_T3_T4_T6_,"",@"SHT_CUDA_INFO"
	.sectionflags	@""
	.align	4


	//----- nvinfo : EIATTR_CUDA_API_VERSION
	.align		4
        /*0000*/ 	.byte	0x04, 0x37
        /*0002*/ 	.short	(.L_708 - .L_707)
.L_707:
        /*0004*/ 	.word	0x00000082


	//----- nvinfo : EIATTR_KPARAM_INFO
	.align		4
.L_708:
        /*0008*/ 	.byte	0x04, 0x17
        /*000a*/ 	.short	(.L_710 - .L_709)
.L_709:
        /*000c*/ 	.word	0x00000000
        /*0010*/ 	.short	0x0005
        /*0012*/ 	.short	0x0020
        /*0014*/ 	.byte	0x00, 0xf0, 0x05, 0x00


	//----- nvinfo : EIATTR_KPARAM_INFO
	.align		4
.L_710:
        /*0018*/ 	.byte	0x04, 0x17
        /*001a*/ 	.short	(.L_712 - .L_711)
.L_711:
        /*001c*/ 	.word	0x00000000
        /*0020*/ 	.short	0x0004
        /*0022*/ 	.short	0x0018
        /*0024*/ 	.byte	0x00, 0xf0, 0x21, 0x00


	//----- nvinfo : EIATTR_KPARAM_INFO
	.align		4
.L_712:
        /*0028*/ 	.byte	0x04, 0x17
        /*002a*/ 	.short	(.L_714 - .L_713)
.L_713:
        /*002c*/ 	.word	0x00000000
        /*0030*/ 	.short	0x0003
        /*0032*/ 	.short	0x0014
        /*0034*/ 	.byte	0x00, 0xf0, 0x05, 0x00


	//----- nvinfo : EIATTR_KPARAM_INFO
	.align		4
.L_714:
        /*0038*/ 	.byte	0x04, 0x17
        /*003a*/ 	.short	(.L_716 - .L_715)
.L_715:
        /*003c*/ 	.word	0x00000000
        /*0040*/ 	.short	0x0002
        /*0042*/ 	.short	0x0010
        /*0044*/ 	.byte	0x00, 0xf0, 0x11, 0x00


	//----- nvinfo : EIATTR_KPARAM_INFO
	.align		4
.L_716:
        /*0048*/ 	.byte	0x04, 0x17
        /*004a*/ 	.short	(.L_718 - .L_717)
.L_717:
        /*004c*/ 	.word	0x00000000
        /*0050*/ 	.short	0x0001
        /*0052*/ 	.short	0x0008
        /*0054*/ 	.byte	0x00, 0xf5, 0x21, 0x00


	//----- nvinfo : EIATTR_KPARAM_INFO
	.align		4
.L_718:
        /*0058*/ 	.byte	0x04, 0x17
        /*005a*/ 	.short	(.L_720 - .L_719)
.L_719:
        /*005c*/ 	.word	0x00000000
        /*0060*/ 	.short	0x0000
        /*0062*/ 	.short	0x0000
        /*0064*/ 	.byte	0x00, 0xf0, 0x21, 0x00


	//----- nvinfo : EIATTR_SPARSE_MMA_MASK
	.align		4
.L_720:
        /*0068*/ 	.byte	0x03, 0x50
        /*006a*/ 	.short	0x0000


	//----- nvinfo : EIATTR_MAXREG_COUNT
	.align		4
        /*006c*/ 	.byte	0x03, 0x1b
        /*006e*/ 	.short	0x00ff


	//----- nvinfo : EIATTR_NUM_BARRIERS
	.align		4
        /*0070*/ 	.byte	0x02, 0x4c
        /*0072*/ 	.byte	0x01
	.zero		1


	//----- nvinfo : EIATTR_MERCURY_ISA_VERSION
	.align		4
        /*0074*/ 	.byte	0x03, 0x5f
        /*0076*/ 	.short	0x0101


	//----- nvinfo : EIATTR_COOP_GROUP_MASK_REGIDS
	.align		4
        /*0078*/ 	.byte	0x04, 0x29
        /*007a*/ 	.short	(.L_722 - .L_721)


	//   ....[0]....
.L_721:
        /*007c*/ 	.word	0xffffffff


	//   ....[1]....
        /*0080*/ 	.word	0xffffffff


	//   ....[2]....
        /*0084*/ 	.word	0xffffffff


	//   ....[3]....
        /*0088*/ 	.word	0xffffffff


	//   ....[4]....
        /*008c*/ 	.word	0xffffffff


	//   ....[5]....
        /*0090*/ 	.word	0xffffffff


	//   ....[6]....
        /*0094*/ 	.word	0xffffffff


	//   ....[7]....
        /*0098*/ 	.word	0xffffffff


	//   ....[8]....
        /*009c*/ 	.word	0xffffffff


	//   ....[9]....
        /*00a0*/ 	.word	0xffffffff


	//   ....[10]....
        /*00a4*/ 	.word	0xffffffff


	//   ....[11]....
        /*00a8*/ 	.word	0xffffffff


	//   ....[12]....
        /*00ac*/ 	.word	0xffffffff


	//   ....[13]....
        /*00b0*/ 	.word	0xffffffff


	//   ....[14]....
        /*00b4*/ 	.word	0xffffffff


	//   ....[15]....
        /*00b8*/ 	.word	0xffffffff


	//   ....[16]....
        /*00bc*/ 	.word	0xffffffff


	//   ....[17]....
        /*00c0*/ 	.word	0xffffffff


	//   ....[18]....
        /*00c4*/ 	.word	0xffffffff


	//   ....[19]....
        /*00c8*/ 	.word	0xffffffff


	//   ....[20]....
        /*00cc*/ 	.word	0xffffffff


	//   ....[21]....
        /*00d0*/ 	.word	0xffffffff


	//   ....[22]....
        /*00d4*/ 	.word	0xffffffff


	//   ....[23]....
        /*00d8*/ 	.word	0xffffffff


	//   ....[24]....
        /*00dc*/ 	.word	0xffffffff


	//   ....[25]....
        /*00e0*/ 	.word	0xffffffff


	//   ....[26]....
        /*00e4*/ 	.word	0xffffffff


	//   ....[27]....
        /*00e8*/ 	.word	0xffffffff


	//   ....[28]....
        /*00ec*/ 	.word	0xffffffff


	//   ....[29]....
        /*00f0*/ 	.word	0xffffffff


	//----- nvinfo : EIATTR_COOP_GROUP_INSTR_OFFSETS
	.align		4
.L_722:
        /*00f4*/ 	.byte	0x04, 0x28
        /*00f6*/ 	.short	(.L_724 - .L_723)


	//   ....[0]....
.L_723:
        /*00f8*/ 	.word	0x00000920


	//   ....[1]....
        /*00fc*/ 	.word	0x00000930


	//   ....[2]....
        /*0100*/ 	.word	0x000009a0


	//   ....[3]....
        /*0104*/ 	.word	0x000009d0


	//   ....[4]....
        /*0108*/ 	.word	0x00000a40


	//   ....[5]....
        /*010c*/ 	.word	0x00000a50


	//   ....[6]....
        /*0110*/ 	.word	0x00000aa0


	//   ....[7]....
        /*0114*/ 	.word	0x00000ac0


	//   ....[8]....
        /*0118*/ 	.word	0x00000b20


	//   ....[9]....
        /*011c*/ 	.word	0x00000b30


	//   ....[10]....
        /*0120*/ 	.word	0x00000d10


	//   ....[11]....
        /*0124*/ 	.word	0x00000d20


	//   ....[12]....
        /*0128*/ 	.word	0x00000da0


	//   ....[13]....
        /*012c*/ 	.word	0x00000dc0


	//   ....[14]....
        /*0130*/ 	.word	0x00000e10


	//   ....[15]....
        /*0134*/ 	.word	0x00000e30


	//   ....[16]....
        /*0138*/ 	.word	0x00000ea0


	//   ....[17]....
        /*013c*/ 	.word	0x00000eb0


	//   ....[18]....
        /*0140*/ 	.word	0x00000f00


	//   ....[19]....
        /*0144*/ 	.word	0x00000f30


	//   ....[20]....
        /*0148*/ 	.word	0x00001fb0


	//   ....[21]....
        /*014c*/ 	.word	0x00001fc0


	//   ....[22]....
        /*0150*/ 	.word	0x00002030


	//   ....[23]....
        /*0154*/ 	.word	0x00002040


	//   ....[24]....
        /*0158*/ 	.word	0x000020a0


	//   ....[25]....
        /*015c*/ 	.word	0x000020b0


	//   ....[26]....
        /*0160*/ 	.word	0x00002100


	//   ....[27]....
        /*0164*/ 	.word	0x00002130


	//   ....[28]....
        /*0168*/ 	.word	0x000021b0


	//   ....[29]....
        /*016c*/ 	.word	0x000021c0


	//----- nvinfo : EIATTR_VRC_CTA_INIT_COUNT
	.align		4
.L_724:
        /*0170*/ 	.byte	0x02, 0x4a
	.zero		1
	.zero		1


	//----- nvinfo : EIATTR_EXIT_INSTR_OFFSETS
	.align		4
        /*0174*/ 	.byte	0x04, 0x1c
        /*0176*/ 	.short	(.L_726 - .L_725)


	//   ....[0]....
.L_725:
        /*0178*/ 	.word	0x00000080


	//   ....[1]....
        /*017c*/ 	.word	0x000000c0


	//   ....[2]....
        /*0180*/ 	.word	0x00002330


	//   ....[3]....
        /*0184*/ 	.word	0x00002380


	//----- nvinfo : EIATTR_MAX_THREADS
	.align		4
.L_726:
        /*0188*/ 	.byte	0x04, 0x05
        /*018a*/ 	.short	(.L_728 - .L_727)
.L_727:
        /*018c*/ 	.word	0x00000100
        /*0190*/ 	.word	0x00000001
        /*0194*/ 	.word	0x00000001


	//----- nvinfo : EIATTR_CRS_STACK_SIZE
	.align		4
.L_728:
        /*0198*/ 	.byte	0x04, 0x1e
        /*019a*/ 	.short	(.L_730 - .L_729)
.L_729:
        /*019c*/ 	.word	0x00000000


	//----- nvinfo : EIATTR_CBANK_PARAM_SIZE
	.align		4
.L_730:
        /*01a0*/ 	.byte	0x03, 0x19
        /*01a2*/ 	.short	0x0021


	//----- nvinfo : EIATTR_PARAM_CBANK
	.align		4
        /*01a4*/ 	.byte	0x04, 0x0a
        /*01a6*/ 	.short	(.L_732 - .L_731)
	.align		4
.L_731:
        /*01a8*/ 	.word	index@(.nv.constant0._ZN3cub18CUB_300001_SM_10006detail6reduce28DeviceReduceSingleTileKernelINS2_10policy_hubIdj11add_functorIdEE10Policy1000EN6thrust24THRUST_300001_SM_1000_NS6detail15normal_iteratorINSA_10device_ptrIdEEEEPdjS6_ddN4cuda3std3__410__identityEEEvT0_T1_T2_T3_T4_T6_)
        /*01ac*/ 	.short	0x0380
        /*01ae*/ 	.short	0x0021


	//----- nvinfo : EIATTR_SW_WAR
	.align		4
.L_732:
        /*01b0*/ 	.byte	0x04, 0x36
        /*01b2*/ 	.short	(.L_734 - .L_733)
.L_733:
        /*01b4*/ 	.word	0x00000008
.L_734:


//--------------------- .nv.info._ZN3cub18CUB_300001_SM_10006detail9transform16transform_kernelINS2_10policy_hubILb1EN4cuda3std3__45tupleIJN6thrust24THRUST_300001_SM_1000_NS6detail15normal_iteratorINSA_10device_ptrIdEEEEEEEE10policy1000El11abs_functorIdESF_JPdEEEvT0_iT1_T2_DpNS2_10kernel_argIT3_EE --------------------------
	.section	.nv.info._ZN3cub18CUB_300001_SM_10006detail9transform16transform_kernelINS2_10policy_hubILb1EN4cuda3std3__45tupleIJN6thrust24THRUST_300001_SM_1000_NS6detail15normal_iteratorINSA_10device_ptrIdEEEEEEEE10policy1000El11abs_functorIdESF_JPdEEEvT0_iT1_T2_DpNS2_10kernel_argIT3_EE,"",@"SHT_CUDA_INFO"
	.sectionflags	@""
	.align	4


	//----- nvinfo : EIATTR_CUDA_API_VERSION
	.align		4
        /*0000*/ 	.byte	0x04, 0x37
        /*0002*/ 	.short	(.L_736 - .L_735)
.L_735:
        /*0004*/ 	.word	0x00000082


	//----- nvinfo : EIATTR_KPARAM_INFO
	.align		4
.L_736:
        /*0008*/ 	.byte	0x04, 0x17
        /*000a*/ 	.short	(.L_738 - .L_737)
.L_737:
        /*000c*/ 	.word	0x00000000
        /*0010*/ 	.short	0x0004
        /*0012*/ 	.short	0x0018
        /*0014*/ 	.byte	0x00, 0xf0, 0x41, 0x00


	//----- nvinfo : EIATTR_KPARAM_INFO
	.align		4
.L_738:
        /*0018*/ 	.byte	0x04, 0x17
        /*001a*/ 	.short	(.L_740 - .L_739)
.L_739:
        /*001c*/ 	.word	0x00000000
        /*0020*/ 	.short	0x0003
        /*0022*/ 	.short	0x0010
        /*0024*/ 	.byte	0x00, 0xf0, 0x21, 0x00


	//----- nvinfo : EIATTR_KPARAM_INFO
	.align		4
.L_740:
        /*0028*/ 	.byte	0x04, 0x17
        /*002a*/ 	.short	(.L_742 - .L_741)
.L_741:
        /*002c*/ 	.word	0x00000000
        /*0030*/ 	.short	0x0002
        /*0032*/ 	.short	0x000c
        /*0034*/ 	.byte	0x00, 0xf0, 0x05, 0x00


	//----- nvinfo : EIATTR_KPARAM_INFO
	.align		4
.L_742:
        /*0038*/ 	.byte	0x04, 0x17
        /*003a*/ 	.short	(.L_744 - .L_743)
.L_743:
        /*003c*/ 	.word	0x00000000
        /*0040*/ 	.short	0x0001
        /*0042*/ 	.short	0x0008
        /*0044*/ 	.byte	0x00, 0xf0, 0x11, 0x00


	//----- nvinfo : EIATTR_KPARAM_INFO
	.align		4
.L_744:
        /*0048*/ 	.byte	0x04, 0x17
        /*004a*/ 	.short	(.L_746 - .L_745)
.L_745:
        /*004c*/ 	.word	0x00000000
        /*0050*/ 	.short	0x0000
        /*0052*/ 	.short	0x0000
        /*0054*/ 	.byte	0x00, 0xf0, 0x21, 0x00


	//----- nvinfo : EIATTR_SPARSE_MMA_MASK
	.align		4
.L_746:
        /*0058*/ 	.byte	0x03, 0x50
        /*005a*/ 	.short	0x0000


	//----- nvinfo : EIATTR_MAXREG_COUNT
	.align		4
        /*005c*/ 	.byte	0x03, 0x1b
        /*005e*/ 	.short	0x00ff


	//----- nvinfo : EIATTR_MERCURY_ISA_VERSION
	.align		4
        /*0060*/ 	.byte	0x03, 0x5f
        /*0062*/ 	.short	0x0101


	//----- nvinfo : EIATTR_VRC_CTA_INIT_COUNT
	.align		4
        /*0064*/ 	.byte	0x02, 0x4a
	.zero		1
	.zero		1


	//----- nvinfo : EIATTR_EXIT_INSTR_OFFSETS
	.align		4
        /*0068*/ 	.byte	0x04, 0x1c
        /*006a*/ 	.short	(.L_748 - .L_747)


	//   ....[0]....
.L_747:
        /*006c*/ 	.word	0x000002a0


	//   ....[1]....
        /*0070*/ 	.word	0x00000d30


	//   ....[2]....
        /*0074*/ 	.word	0x00001020


	//   ....[3]....
        /*0078*/ 	.word	0x000011c0


	//   ....[4]....
        /*007c*/ 	.word	0x000011f0


	//   ....[5]....
        /*0080*/ 	.word	0x00001280


	//   ....[6]....
        /*0084*/ 	.word	0x000012a0


	//   ....[7]....
        /*0088*/ 	.word	0x00001a60


	//   ....[8]....
        /*008c*/ 	.word	0x00001df0


	//   ....[9]....
        /*0090*/ 	.word	0x00002000


	//   ....[10]....
        /*0094*/ 	.word	0x000020d0


	//----- nvinfo : EIATTR_MAX_THREADS
	.align		4
.L_748:
        /*0098*/ 	.byte	0x04, 0x05
        /*009a*/ 	.short	(.L_750 - .L_749)
.L_749:
        /*009c*/ 	.word	0x00000080
        /*00a0*/ 	.word	0x00000001
        /*00a4*/ 	.word	0x00000001


	//----- nvinfo : EIATTR_CRS_STACK_SIZE
	.align		4
.L_750:
        /*00a8*/ 	.byte	0x04, 0x1e
        /*00aa*/ 	.short	(.L_752 - .L_751)
.L_751:
        /*00ac*/ 	.word	0x00000000


	//----- nvinfo : EIATTR_CBANK_PARAM_SIZE
	.align		4
.L_752:
        /*00b0*/ 	.byte	0x03, 0x19
        /*00b2*/ 	.short	0x0028


	//----- nvinfo : EIATTR_PARAM_CBANK
	.align		4
        /*00b4*/ 	.byte	0x04, 0x0a
        /*00b6*/ 	.short	(.L_754 - .L_753)
	.align		4
.L_753:
        /*00b8*/ 	.word	index@(.nv.constant0._ZN3cub18CUB_300001_SM_10006detail9transform16transform_kernelINS2_10policy_hubILb1EN4cuda3std3__45tupleIJN6thrust24THRUST_300001_SM_1000_NS6detail15normal_iteratorINSA_10device_ptrIdEEEEEEEE10policy1000El11abs_functorIdESF_JPdEEEvT0_iT1_T2_DpNS2_10kernel_argIT3_EE)
        /*00bc*/ 	.short	0x0380
        /*00be*/ 	.short	0x0028


	//----- nvinfo : EIATTR_SW_WAR
	.align		4
.L_754:
        /*00c0*/ 	.byte	0x04, 0x36
        /*00c2*/ 	.short	(.L_756 - .L_755)
.L_755:
        /*00c4*/ 	.word	0x00000008
.L_756:


//--------------------- .nv.info._ZN3cub18CUB_300001_SM_10006detail9transform16transform_kernelINS2_10policy_hubILb1EN4cuda3std3__45tupleIJN6thrust24THRUST_300001_SM_1000_NS6detail15normal_iteratorINSA_10device_ptrIdEEEEEEEE10policy1000Ei11abs_functorIdESF_JPdEEEvT0_iT1_T2_DpNS2_10kernel_argIT3_EE --------------------------
	.section	.nv.info._ZN3cub18CUB_300001_SM_10006detail9transform16transform_kernelINS2_10policy_hubILb1EN4cuda3std3__45tupleIJN6thrust24THRUST_300001_SM_1000_NS6detail15normal_iteratorINSA_10device_ptrIdEEEEEEEE10policy1000Ei11abs_functorIdESF_JPdEEEvT0_iT1_T2_DpNS2_10kernel_argIT3_EE,"",@"SHT_CUDA_INFO"
	.sectionflags	@""
	.align	4


	//----- nvinfo : EIATTR_CUDA_API_VERSION
	.align		4
        /*0000*/ 	.byte	0x04, 0x37
        /*0002*/ 	.short	(.L_758 - .L_757)
.L_757:
        /*0004*/ 	.word	0x00000082


	//----- nvinfo : EIATTR_KPARAM_INFO
	.align		4
.L_758:
        /*0008*/ 	.byte	0x04, 0x17
        /*000a*/ 	.short	(.L_760 - .L_759)
.L_759:
        /*000c*/ 	.word	0x00000000
        /*0010*/ 	.short	0x0004
        /*0012*/ 	.short	0x0018
        /*0014*/ 	.byte	0x00, 0xf0, 0x41, 0x00


	//----- nvinfo : EIATTR_KPARAM_INFO
	.align		4
.L_760:
        /*0018*/ 	.byte	0x04, 0x17
        /*001a*/ 	.short	(.L_762 - .L_761)
.L_761:
        /*001c*/ 	.word	0x00000000
        /*0020*/ 	.short	0x0003
        /*0022*/ 	.short	0x0010
        /*0024*/ 	.byte	0x00, 0xf0, 0x21, 0x00


	//----- nvinfo : EIATTR_KPARAM_INFO
	.align		4
.L_762:
        /*0028*/ 	.byte	0x04, 0x17
        /*002a*/ 	.short	(.L_764 - .L_763)
.L_763:
        /*002c*/ 	.word	0x00000000
        /*0030*/ 	.short	0x0002
        /*0032*/ 	.short	0x0008
        /*0034*/ 	.byte	0x00, 0xf0, 0x05, 0x00


	//----- nvinfo : EIATTR_KPARAM_INFO
	.align		4
.L_764:
        /*0038*/ 	.byte	0x04, 0x17
        /*003a*/ 	.short	(.L_766 - .L_765)
.L_765:
        /*003c*/ 	.word	0x00000000
        /*0040*/ 	.short	0x0001
        /*0042*/ 	.short	0x0004
        /*0044*/ 	.byte	0x00, 0xf0, 0x11, 0x00


	//----- nvinfo : EIATTR_KPARAM_INFO
	.align		4
.L_766:
        /*0048*/ 	.byte	0x04, 0x17
        /*004a*/ 	.short	(.L_768 - .L_767)
.L_767:
        /*004c*/ 	.word	0x00000000
        /*0050*/ 	.short	0x0000
        /*0052*/ 	.short	0x0000
        /*0054*/ 	.byte	0x00, 0xf0, 0x11, 0x00


	//----- nvinfo : EIATTR_SPARSE_MMA_MASK
	.align		4
.L_768:
        /*0058*/ 	.byte	0x03, 0x50
        /*005a*/ 	.short	0x0000


	//----- nvinfo : EIATTR_MAXREG_COUNT
	.align		4
        /*005c*/ 	.byte	0x03, 0x1b
        /*005e*/ 	.short	0x00ff


	//----- nvinfo : EIATTR_MERCURY_ISA_VERSION
	.align		4
        /*0060*/ 	.byte	0x03, 0x5f
        /*0062*/ 	.short	0x0101


	//----- nvinfo : EIATTR_VRC_CTA_INIT_COUNT
	.align		4
        /*0064*/ 	.byte	0x02, 0x4a
	.zero		1
	.zero		1


	//----- nvinfo : EIATTR_EXIT_INSTR_OFFSETS
	.align		4
        /*0068*/ 	.byte	0x04, 0x1c
        /*006a*/ 	.short	(.L_770 - .L_769)


	//   ....[0]....
.L_769:
        /*006c*/ 	.word	0x000001f0


	//   ....[1]....
        /*0070*/ 	.word	0x000009b0


	//   ....[2]....
        /*0074*/ 	.word	0x00000d50


	//   ....[3]....
        /*0078*/ 	.word	0x00000f60


	//   ....[4]....
        /*007c*/ 	.word	0x00001050


	//   ....[5]....
        /*0080*/ 	.word	0x00001070


	//   ....[6]....
        /*0084*/ 	.word	0x00001590


	//   ....[7]....
        /*0088*/ 	.word	0x00001880


	//   ....[8]....
        /*008c*/ 	.word	0x00001a20


	//   ....[9]....
        /*0090*/ 	.word	0x00001a50


	//   ....[10]....
        /*0094*/ 	.word	0x00001ae0


	//----- nvinfo : EIATTR_MAX_THREADS
	.align		4
.L_770:
        /*0098*/ 	.byte	0x04, 0x05
        /*009a*/ 	.short	(.L_772 - .L_771)
.L_771:
        /*009c*/ 	.word	0x00000080
        /*00a0*/ 	.word	0x00000001
        /*00a4*/ 	.word	0x00000001


	//----- nvinfo : EIATTR_CRS_STACK_SIZE
	.align		4
.L_772:
        /*00a8*/ 	.byte	0x04, 0x1e
        /*00aa*/ 	.short	(.L_774 - .L_773)
.L_773:
        /*00ac*/ 	.word	0x00000000


	//----- nvinfo : EIATTR_CBANK_PARAM_SIZE
	.align		4
.L_774:
        /*00b0*/ 	.byte	0x03, 0x19
        /*00b2*/ 	.short	0x0028


	//----- nvinfo : EIATTR_PARAM_CBANK
	.align		4
        /*00b4*/ 	.byte	0x04, 0x0a
        /*00b6*/ 	.short	(.L_776 - .L_775)
	.align		4
.L_775:
        /*00b8*/ 	.word	index@(.nv.constant0._ZN3cub18CUB_300001_SM_10006detail9transform16transform_kernelINS2_10policy_hubILb1EN4cuda3std3__45tupleIJN6thrust24THRUST_300001_SM_1000_NS6detail15normal_iteratorINSA_10device_ptrIdEEEEEEEE10policy1000Ei11abs_functorIdESF_JPdEEEvT0_iT1_T2_DpNS2_10kernel_argIT3_EE)
        /*00bc*/ 	.short	0x0380
        /*00be*/ 	.short	0x0028


	//----- nvinfo : EIATTR_SW_WAR
	.align		4
.L_776:
        /*00c0*/ 	.byte	0x04, 0x36
        /*00c2*/ 	.short	(.L_778 - .L_777)
.L_777:
        /*00c4*/ 	.word	0x00000008
.L_778:


//--------------------- .nv.info._ZN3cub18CUB_300001_SM_10006detail9transform16transform_kernelINS2_10policy_hubILb1EN4cuda3std3__45tupleIJN6thrust24THRUST_300001_SM_1000_NS6detail15normal_iteratorINSA_10device_ptrIdEEEESF_EEEE10policy1000El12diff_functorIdESF_JPdSL_EEEvT0_iT1_T2_DpNS2_10kernel_argIT3_EE --------------------------
	.section	.nv.info._ZN3cub18CUB_300001_SM_10006detail9transform16transform_kernelINS2_10policy_hubILb1EN4cuda3std3__45tupleIJN6thrust24THRUST_300001_SM_1000_NS6detail15normal_iteratorINSA_10device_ptrIdEEEESF_EEEE10policy1000El12diff_functorIdESF_JPdSL_EEEvT0_iT1_T2_DpNS2_10kernel_argIT3_EE,"",@"SHT_CUDA_INFO"
	.sectionflags	@""
	.align	4


	//----- nvinfo : EIATTR_CUDA_API_VERSION
	.align		4
        /*0000*/ 	.byte	0x04, 0x37
        /*0002*/ 	.short	(.L_780 - .L_779)
.L_779:
        /*0004*/ 	.word	0x00000082


	//----- nvinfo : EIATTR_KPARAM_INFO
	.align		4
.L_780:
        /*0008*/ 	.byte	0x04, 0x17
        /*000a*/ 	.short	(.L_782 - .L_781)
.L_781:
        /*000c*/ 	.word	0x00000000
        /*0010*/ 	.short	0x0005
        /*0012*/ 	.short	0x0028
        /*0014*/ 	.byte	0x00, 0xf0, 0x41, 0x00


	//----- nvinfo : EIATTR_KPARAM_INFO
	.align		4
.L_782:
        /*0018*/ 	.byte	0x04, 0x17
        /*001a*/ 	.short	(.L_784 - .L_783)
.L_783:
        /*001c*/ 	.word	0x00000000
        /*0020*/ 	.short	0x0004
        /*0022*/ 	.short	0x0018
        /*0024*/ 	.byte	0x00, 0xf0, 0x41, 0x00


	//----- nvinfo : EIATTR_KPARAM_INFO
	.align		4
.L_784:
        /*0028*/ 	.byte	0x04, 0x17
        /*002a*/ 	.short	(.L_786 - .L_785)
.L_785:
        /*002c*/ 	.word	0x00000000
        /*0030*/ 	.short	0x0003
        /*0032*/ 	.short	0x0010
        /*0034*/ 	.byte	0x00, 0xf0, 0x21, 0x00


	//----- nvinfo : EIATTR_KPARAM_INFO
	.align		4
.L_786:
        /*0038*/ 	.byte	0x04, 0x17
        /*003a*/ 	.short	(.L_788 - .L_787)
.L_787:
        /*003c*/ 	.word	0x00000000
        /*0040*/ 	.short	0x0002
        /*0042*/ 	.short	0x000c
        /*0044*/ 	.byte	0x00, 0xf0, 0x05, 0x00


	//----- nvinfo : EIATTR_KPARAM_INFO
	.align		4
.L_788:
        /*0048*/ 	.byte	0x04, 0x17
        /*004a*/ 	.short	(.L_790 - .L_789)
.L_789:
        /*004c*/ 	.word	0x00000000
        /*0050*/ 	.short	0x0001
        /*0052*/ 	.short	0x0008
        /*0054*/ 	.byte	0x00, 0xf0, 0x11, 0x00


	//----- nvinfo : EIATTR_KPARAM_INFO
	.align		4
.L_790:
        /*0058*/ 	.byte	0x04, 0x17
        /*005a*/ 	.short	(.L_792 - .L_791)
.L_791:
        /*005c*/ 	.word	0x00000000
        /*0060*/ 	.short	0x0000
        /*0062*/ 	.short	0x0000
        /*0064*/ 	.byte	0x00, 0xf0, 0x21, 0x00


	//----- nvinfo : EIATTR_SPARSE_MMA_MASK
	.align		4
.L_792:
        /*0068*/ 	.byte	0x03, 0x50
        /*006a*/ 	.short	0x0000


	//----- nvinfo : EIATTR_MAXREG_COUNT
	.align		4
        /*006c*/ 	.byte	0x03, 0x1b
        /*006e*/ 	.short	0x00ff


	//----- nvinfo : EIATTR_MERCURY_ISA_VERSION
	.align		4
        /*0070*/ 	.byte	0x03, 0x5f
        /*0072*/ 	.short	0x0101


	//----- nvinfo : EIATTR_VRC_CTA_INIT_COUNT
	.align		4
        /*0074*/ 	.byte	0x02, 0x4a
	.zero		1
	.zero		1


	//----- nvinfo : EIATTR_EXIT_INSTR_OFFSETS
	.align		4
        /*0078*/ 	.byte	0x04, 0x1c
        /*007a*/ 	.short	(.L_794 - .L_793)


	//   ....[0]....
.L_793:
        /*007c*/ 	.word	0x000003d0


	//   ....[1]....
        /*0080*/ 	.word	0x000010a0


	//   ....[2]....
        /*0084*/ 	.word	0x00001450


	//   ....[3]....
        /*0088*/ 	.word	0x00001650


	//   ....[4]....
        /*008c*/ 	.word	0x00001680


	//   ....[5]....
        /*0090*/ 	.word	0x00001740


	//   ....[6]....
        /*0094*/ 	.word	0x00001760


	//   ....[7]....
        /*0098*/ 	.word	0x00001db0


	//   ....[8]....
        /*009c*/ 	.word	0x00002060


	//   ....[9]....
        /*00a0*/ 	.word	0x00002200


	//   ....[10]....
        /*00a4*/ 	.word	0x000022d0


	//----- nvinfo : EIATTR_MAX_THREADS
	.align		4
.L_794:
        /*00a8*/ 	.byte	0x04, 0x05
        /*00aa*/ 	.short	(.L_796 - .L_795)
.L_795:
        /*00ac*/ 	.word	0x00000080
        /*00b0*/ 	.word	0x00000001
        /*00b4*/ 	.word	0x00000001


	//----- nvinfo : EIATTR_CRS_STACK_SIZE
	.align		4
.L_796:
        /*00b8*/ 	.byte	0x04, 0x1e
        /*00ba*/ 	.short	(.L_798 - .L_797)
.L_797:
        /*00bc*/ 	.word	0x00000000


	//----- nvinfo : EIATTR_CBANK_PARAM_SIZE
	.align		4
.L_798:
        /*00c0*/ 	.byte	0x03, 0x19
        /*00c2*/ 	.short	0x0038


	//----- nvinfo : EIATTR_PARAM_CBANK
	.align		4
        /*00c4*/ 	.byte	0x04, 0x0a
        /*00c6*/ 	.short	(.L_800 - .L_799)
	.align		4
.L_799:
        /*00c8*/ 	.word	index@(.nv.constant0._ZN3cub18CUB_300001_SM_10006detail9transform16transform_kernelINS2_10policy_hubILb1EN4cuda3std3__45tupleIJN6thrust24THRUST_300001_SM_1000_NS6detail15normal_iteratorINSA_10device_ptrIdEEEESF_EEEE10policy1000El12diff_functorIdESF_JPdSL_EEEvT0_iT1_T2_DpNS2_10kernel_argIT3_EE)
        /*00cc*/ 	.short	0x0380
        /*00ce*/ 	.short	0x0038


	//----- nvinfo : EIATTR_SW_WAR
	.align		4
.L_800:
        /*00d0*/ 	.byte	0x04, 0x36
        /*00d2*/ 	.short	(.L_802 - .L_801)
.L_801:
        /*00d4*/ 	.word	0x00000008
.L_802:


//--------------------- .nv.info._ZN3cub18CUB_300001_SM_10006detail9transform16transform_kernelINS2_10policy_hubILb1EN4cuda3std3__45tupleIJN6thrust24THRUST_300001_SM_1000_NS6detail15normal_iteratorINSA_10device_ptrIdEEEESF_EEEE10policy1000Ei12diff_functorIdESF_JPdSL_EEEvT0_iT1_T2_DpNS2_10kernel_argIT3_EE --------------------------
	.section	.nv.info._ZN3cub18CUB_300001_SM_10006detail9transform16transform_kernelINS2_10policy_hubILb1EN4cuda3std3__45tupleIJN6thrust24THRUST_300001_SM_1000_NS6detail15normal_iteratorINSA_10device_ptrIdEEEESF_EEEE10policy1000Ei12diff_functorIdESF_JPdSL_EEEvT0_iT1_T2_DpNS2_10kernel_argIT3_EE,"",@"SHT_CUDA_INFO"
	.sectionflags	@""
	.align	4


	//----- nvinfo : EIATTR_CUDA_API_VERSION
	.align		4
        /*0000*/ 	.byte	0x04, 0x37
        /*0002*/ 	.short	(.L_804 - .L_803)
.L_803:
        /*0004*/ 	.word	0x00000082


	//----- nvinfo : EIATTR_KPARAM_INFO
	.align		4
.L_804:
        /*0008*/ 	.byte	0x04, 0x17
        /*000a*/ 	.short	(.L_806 - .L_805)
.L_805:
        /*000c*/ 	.word	0x00000000
        /*0010*/ 	.short	0x0005
        /*0012*/ 	.short	0x0028
        /*0014*/ 	.byte	0x00, 0xf0, 0x41, 0x00


	//----- nvinfo : EIATTR_KPARAM_INFO
	.align		4
.L_806:
        /*0018*/ 	.byte	0x04, 0x17
        /*001a*/ 	.short	(.L_808 - .L_807)
.L_807:
        /*001c*/ 	.word	0x00000000
        /*0020*/ 	.short	0x0004
        /*0022*/ 	.short	0x0018
        /*0024*/ 	.byte	0x00, 0xf0, 0x41, 0x00


	//----- nvinfo : EIATTR_KPARAM_INFO
	.align		4
.L_808:
        /*0028*/ 	.byte	0x04, 0x17
        /*002a*/ 	.short	(.L_810 - .L_809)
.L_809:
        /*002c*/ 	.word	0x00000000
        /*0030*/ 	.short	0x0003
        /*0032*/ 	.short	0x0010
        /*0034*/ 	.byte	0x00, 0xf0, 0x21, 0x00


	//----- nvinfo : EIATTR_KPARAM_INFO
	.align		4
.L_810:
        /*0038*/ 	.byte	0x04, 0x17
        /*003a*/ 	.short	(.L_812 - .L_811)
.L_811:
        /*003c*/ 	.word	0x00000000
        /*0040*/ 	.short	0x0002
        /*0042*/ 	.short	0x0008
        /*0044*/ 	.byte	0x00, 0xf0, 0x05, 0x00


	//----- nvinfo : EIATTR_KPARAM_INFO
	.align		4
.L_812:
        /*0048*/ 	.byte	0x04, 0x17
        /*004a*/ 	.short	(.L_814 - .L_813)
.L_813:
        /*004c*/ 	.word	0x00000000
        /*0050*/ 	.short	0x0001
        /*0052*/ 	.short	0x0004
        /*0054*/ 	.byte	0x00, 0xf0, 0x11, 0x00


	//----- nvinfo : EIATTR_KPARAM_INFO
	.align		4
.L_814:
        /*0058*/ 	.byte	0x04, 0x17
        /*005a*/ 	.short	(.L_816 - .L_815)
.L_815:
        /*005c*/ 	.word	0x00000000
        /*0060*/ 	.short	0x0000
        /*0062*/ 	.short	0x0000
        /*0064*/ 	.byte	0x00, 0xf0, 0x11, 0x00


	//----- nvinfo : EIATTR_SPARSE_MMA_MASK
	.align		4
.L_816:
        /*0068*/ 	.byte	0x03, 0x50
        /*006a*/ 	.short	0x0000


	//----- nvinfo : EIATTR_MAXREG_COUNT
	.align		4
        /*006c*/ 	.byte	0x03, 0x1b
        /*006e*/ 	.short	0x00ff


	//----- nvinfo : EIATTR_MERCURY_ISA_VERSION
	.align		4
        /*0070*/ 	.byte	0x03, 0x5f
        /*0072*/ 	.short	0x0101


	//----- nvinfo : EIATTR_VRC_CTA_INIT_COUNT
	.align		4
        /*0074*/ 	.byte	0x02, 0x4a
	.zero		1
	.zero		1


	//----- nvinfo : EIATTR_EXIT_INSTR_OFFSETS
	.align		4
        /*0078*/ 	.byte	0x04, 0x1c
        /*007a*/ 	.short	(.L_818 - .L_817)


	//   ....[0]....
.L_817:
        /*007c*/ 	.word	0x000002d0


	//   ....[1]....
        /*0080*/ 	.word	0x00000a00


	//   ....[2]....
        /*0084*/ 	.word	0x00000d60


	//   ....[3]....
        /*0088*/ 	.word	0x00000f00


	//   ....[4]....
        /*008c*/ 	.word	0x00000fd0


	//   ....[5]....
        /*0090*/ 	.word	0x00001000


	//   ....[6]....
        /*0094*/ 	.word	0x00001700


	//   ....[7]....
        /*0098*/ 	.word	0x00001ab0


	//   ....[8]....
        /*009c*/ 	.word	0x00001cb0


	//   ....[9]....
        /*00a0*/ 	.word	0x00001ce0


	//   ....[10]....
        /*00a4*/ 	.word	0x00001da0


	//----- nvinfo : EIATTR_MAX_THREADS
	.align		4
.L_818:
        /*00a8*/ 	.byte	0x04, 0x05
        /*00aa*/ 	.short	(.L_820 - .L_819)
.L_819:
        /*00ac*/ 	.word	0x00000080
        /*00b0*/ 	.word	0x00000001
        /*00b4*/ 	.word	0x00000001


	//----- nvinfo : EIATTR_CRS_STACK_SIZE
	.align		4
.L_820:
        /*00b8*/ 	.byte	0x04, 0x1e
        /*00ba*/ 	.short	(.L_822 - .L_821)
.L_821:
        /*00bc*/ 	.word	0x00000000


	//----- nvinfo : EIATTR_CBANK_PARAM_SIZE
	.align		4
.L_822:
        /*00c0*/ 	.byte	0x03, 0x19
        /*00c2*/ 	.short	0x0038


	//----- nvinfo : EIATTR_PARAM_CBANK
	.align		4
        /*00c4*/ 	.byte	0x04, 0x0a
        /*00c6*/ 	.short	(.L_824 - .L_823)
	.align		4
.L_823:
        /*00c8*/ 	.word	index@(.nv.constant0._ZN3cub18CUB_300001_SM_10006detail9transform16transform_kernelINS2_10policy_hubILb1EN4cuda3std3__45tupleIJN6thrust24THRUST_300001_SM_1000_NS6detail15normal_iteratorINSA_10device_ptrIdEEEESF_EEEE10policy1000Ei12diff_functorIdESF_JPdSL_EEEvT0_iT1_T2_DpNS2_10kernel_argIT3_EE)
        /*00cc*/ 	.short	0x0380
        /*00ce*/ 	.short	0x0038


	//----- nvinfo : EIATTR_SW_WAR
	.align		4
.L_824:
        /*00d0*/ 	.byte	0x04, 0x36
        /*00d2*/ 	.short	(.L_826 - .L_825)
.L_825:
        /*00d4*/ 	.word	0x00000008
.L_826:


//--------------------- .nv.info._ZN3cub18CUB_300001_SM_10006detail9transform16transform_kernelINS2_10policy_hubILb1EN4cuda3std3__45tupleIJN6thrust24THRUST_300001_SM_1000_NS6detail15normal_iteratorINSA_10device_ptrIdEEEEEEEE10policy1000El14square_functorIdESF_JPdEEEvT0_iT1_T2_DpNS2_10kernel_argIT3_EE --------------------------
	.section	.nv.info._ZN3cub18CUB_300001_SM_10006detail9transform16transform_kernelINS2_10policy_hubILb1EN4cuda3std3__45tupleIJN6thrust24THRUST_300001_SM_1000_NS6detail15normal_iteratorINSA_10device_ptrIdEEEEEEEE10policy1000El14square_functorIdESF_JPdEEEvT0_iT1_T2_DpNS2_10kernel_argIT3_EE,"",@"SHT_CUDA_INFO"
	.sectionflags	@""
	.align	4


	//----- nvinfo : EIATTR_CUDA_API_VERSION
	.align		4
        /*0000*/ 	.byte	0x04, 0x37
        /*0002*/ 	.short	(.L_828 - .L_827)
.L_827:
        /*0004*/ 	.word	0x00000082


	//----- nvinfo : EIATTR_KPARAM_INFO
	.align		4
.L_828:
        /*0008*/ 	.byte	0x04, 0x17
        /*000a*/ 	.short	(.L_830 - .L_829)
.L_829:
        /*000c*/ 	.word	0x00000000
        /*0010*/ 	.short	0x0004
        /*0012*/ 	.short	0x0018
        /*0014*/ 	.byte	0x00, 0xf0, 0x41, 0x00


	//----- nvinfo : EIATTR_KPARAM_INFO
	.align		4
.L_830:
        /*0018*/ 	.byte	0x04, 0x17
        /*001a*/ 	.short	(.L_832 - .L_831)
.L_831:
        /*001c*/ 	.word	0x00000000
        /*0020*/ 	.short	0x0003
        /*0022*/ 	.short	0x0010
        /*0024*/ 	.byte	0x00, 0xf0, 0x21, 0x00


	//----- nvinfo : EIATTR_KPARAM_INFO
	.align		4
.L_832:
        /*0028*/ 	.byte	0x04, 0x17
        /*002a*/ 	.short	(.L_834 - .L_833)
.L_833:
        /*002c*/ 	.word	0x00000000
        /*0030*/ 	.short	0x0002
        /*0032*/ 	.short	0x000c
        /*0034*/ 	.byte	0x00, 0xf0, 0x05, 0x00


	//----- nvinfo : EIATTR_KPARAM_INFO
	.align		4
.L_834:
        /*0038*/ 	.byte	0x04, 0x17
        /*003a*/ 	.short	(.L_836 - .L_835)
.L_835:
        /*003c*/ 	.word	0x00000000
        /*0040*/ 	.short	0x0001
        /*0042*/ 	.short	0x0008
        /*0044*/ 	.byte	0x00, 0xf0, 0x11, 0x00


	//----- nvinfo : EIATTR_KPARAM_INFO
	.align		4
.L_836:
        /*0048*/ 	.byte	0x04, 0x17
        /*004a*/ 	.short	(.L_838 - .L_837)
.L_837:
        /*004c*/ 	.word	0x00000000
        /*0050*/ 	.short	0x0000
        /*0052*/ 	.short	0x0000
        /*0054*/ 	.byte	0x00, 0xf0, 0x21, 0x00


	//----- nvinfo : EIATTR_SPARSE_MMA_MASK
	.align		4
.L_838:
        /*0058*/ 	.byte	0x03, 0x50
        /*005a*/ 	.short	0x0000


	//----- nvinfo : EIATTR_MAXREG_COUNT
	.align		4
        /*005c*/ 	.byte	0x03, 0x1b
        /*005e*/ 	.short	0x00ff


	//----- nvinfo : EIATTR_MERCURY_ISA_VERSION
	.align		4
        /*0060*/ 	.byte	0x03, 0x5f
        /*0062*/ 	.short	0x0101


	//----- nvinfo : EIATTR_VRC_CTA_INIT_COUNT
	.align		4
        /*0064*/ 	.byte	0x02, 0x4a
	.zero		1
	.zero		1


	//----- nvinfo : EIATTR_EXIT_INSTR_OFFSETS
	.align		4
        /*0068*/ 	.byte	0x04, 0x1c
        /*006a*/ 	.short	(.L_840 - .L_839)


	//   ....[0]....
.L_839:
        /*006c*/ 	.word	0x000002a0


	//   ....[1]....
        /*0070*/ 	.word	0x00000a30


	//   ....[2]....
        /*0074*/ 	.word	0x00000c60


	//   ....[3]....
        /*0078*/ 	.word	0x00000da0


	//   ....[4]....
        /*007c*/ 	.word	0x00000dd0


	//   ....[5]....
        /*0080*/ 	.word	0x00000e30


	//   ....[6]....
        /*0084*/ 	.word	0x00000e50


	//   ....[7]....
        /*0088*/ 	.word	0x00001310


	//   ....[8]....
        /*008c*/ 	.word	0x00001520


	//   ....[9]....
        /*0090*/ 	.word	0x00001670


	//   ....[10]....
        /*0094*/ 	.word	0x00001710


	//----- nvinfo : EIATTR_MAX_THREADS
	.align		4
.L_840:
        /*0098*/ 	.byte	0x04, 0x05
        /*009a*/ 	.short	(.L_842 - .L_841)
.L_841:
        /*009c*/ 	.word	0x00000080
        /*00a0*/ 	.word	0x00000001
        /*00a4*/ 	.word	0x00000001


	//----- nvinfo : EIATTR_CRS_STACK_SIZE
	.align		4
.L_842:
        /*00a8*/ 	.byte	0x04, 0x1e
        /*00aa*/ 	.short	(.L_844 - .L_843)
.L_843:
        /*00ac*/ 	.word	0x00000000


	//----- nvinfo : EIATTR_CBANK_PARAM_SIZE
	.align		4
.L_844:
        /*00b0*/ 	.byte	0x03, 0x19
        /*00b2*/ 	.short	0x0028


	//----- nvinfo : EIATTR_PARAM_CBANK
	.align		4
        /*00b4*/ 	.byte	0x04, 0x0a
        /*00b6*/ 	.short	(.L_846 - .L_845)
	.align		4
.L_845:
        /*00b8*/ 	.word	index@(.nv.constant0._ZN3cub18CUB_300001_SM_10006detail9transform16transform_kernelINS2_10policy_hubILb1EN4cuda3std3__45tupleIJN6thrust24THRUST_300001_SM_1000_NS6detail15normal_iteratorINSA_10device_ptrIdEEEEEEEE10policy1000El14square_functorIdESF_JPdEEEvT0_iT1_T2_DpNS2_10kernel_argIT3_EE)
        /*00bc*/ 	.short	0x0380
        /*00be*/ 	.short	0x0028


	//----- nvinfo : EIATTR_SW_WAR
	.align		4
.L_846:
        /*00c0*/ 	.byte	0x04, 0x36
        /*00c2*/ 	.short	(.L_848 - .L_847)
.L_847:
        /*00c4*/ 	.word	0x00000008
.L_848:


//--------------------- .nv.info._ZN3cub18CUB_300001_SM_10006detail9transform16transform_kernelINS2_10policy_hubILb1EN4cuda3std3__45tupleIJN6thrust24THRUST_300001_SM_1000_NS6detail15normal_iteratorINSA_10device_ptrIdEEEEEEEE10policy1000Ei14square_functorIdESF_JPdEEEvT0_iT1_T2_DpNS2_10kernel_argIT3_EE --------------------------
	.section	.nv.info._ZN3cub18CUB_300001_SM_10006detail9transform16transform_kernelINS2_10policy_hubILb1EN4cuda3std3__45tupleIJN6thrust24THRUST_300001_SM_1000_NS6detail15normal_iteratorINSA_10device_ptrIdEEEEEEEE10policy1000Ei14square_functorIdESF_JPdEEEvT0_iT1_T2_DpNS2_10kernel_argIT3_EE,"",@"SHT_CUDA_INFO"
	.sectionflags	@""
	.align	4


	//----- nvinfo : EIATTR_CUDA_API_VERSION
	.align		4
        /*0000*/ 	.byte	0x04, 0x37
        /*0002*/ 	.short	(.L_850 - .L_849)
.L_849:
        /*0004*/ 	.word	0x00000082


	//----- nvinfo : EIATTR_KPARAM_INFO
	.align		4
.L_850:
        /*0008*/ 	.byte	0x04, 0x17
        /*000a*/ 	.short	(.L_852 - .L_851)
.L_851:
        /*000c*/ 	.word	0x00000000
        /*0010*/ 	.short	0x0004
        /*0012*/ 	.short	0x0018
        /*0014*/ 	.byte	0x00, 0xf0, 0x41, 0x00


	//----- nvinfo : EIATTR_KPARAM_INFO
	.align		4
.L_852:
        /*0018*/ 	.byte	0x04, 0x17
        /*001a*/ 	.short	(.L_854 - .L_853)
.L_853:
        /*001c*/ 	.word	0x00000000
        /*0020*/ 	.short	0x0003
        /*0022*/ 	.short	0x0010
        /*0024*/ 	.byte	0x00, 0xf0, 0x21, 0x00


	//----- nvinfo : EIATTR_KPARAM_INFO
	.align		4
.L_854:
        /*0028*/ 	.byte	0x04, 0x17
        /*002a*/ 	.short	(.L_856 - .L_855)
.L_855:
        /*002c*/ 	.word	0x00000000
        /*0030*/ 	.short	0x0002
        /*0032*/ 	.short	0x0008
        /*0034*/ 	.byte	0x00, 0xf0, 0x05, 0x00


	//----- nvinfo : EIATTR_KPARAM_INFO
	.align		4
.L_856:
        /*0038*/ 	.byte	0x04, 0x17
        /*003a*/ 	.short	(.L_858 - .L_857)
.L_857:
        /*003c*/ 	.word	0x00000000
        /*0040*/ 	.short	0x0001
        /*0042*/ 	.short	0x0004
        /*0044*/ 	.byte	0x00, 0xf0, 0x11, 0x00


	//----- nvinfo : EIATTR_KPARAM_INFO
	.align		4
.L_858:
        /*0048*/ 	.byte	0x04, 0x17
        /*004a*/ 	.short	(.L_860 - .L_859)
.L_859:
        /*004c*/ 	.word	0x00000000
        /*0050*/ 	.short	0x0000
        /*0052*/ 	.short	0x0000
        /*0054*/ 	.byte	0x00, 0xf0, 0x11, 0x00


	//----- nvinfo : EIATTR_SPARSE_MMA_MASK
	.align		4
.L_860:
        /*0058*/ 	.byte	0x03, 0x50
        /*005a*/ 	.short	0x0000


	//----- nvinfo : EIATTR_MAXREG_COUNT
	.align		4
        /*005c*/ 	.byte	0x03, 0x1b
        /*005e*/ 	.short	0x00ff


	//----- nvinfo : EIATTR_MERCURY_ISA_VERSION
	.align		4
        /*0060*/ 	.byte	0x03, 0x5f
        /*0062*/ 	.short	0x0101


	//----- nvinfo : EIATTR_VRC_CTA_INIT_COUNT
	.align		4
        /*0064*/ 	.byte	0x02, 0x4a
	.zero		1
	.zero		1


	//----- nvinfo : EIATTR_EXIT_INSTR_OFFSETS
	.align		4
        /*0068*/ 	.byte	0x04, 0x1c
        /*006a*/ 	.short	(.L_862 - .L_861)


	//   ....[0]....
.L_861:
        /*006c*/ 	.word	0x000001f0


	//   ....[1]....
        /*0070*/ 	.word	0x000006b0


	//   ....[2]....
        /*0074*/ 	.word	0x000008d0


	//   ....[3]....
        /*0078*/ 	.word	0x00000a20


	//   ....[4]....
        /*007c*/ 	.word	0x00000ae0


	//   ....[5]....
        /*0080*/ 	.word	0x00000b00


	//   ....[6]....
        /*0084*/ 	.word	0x00000ea0


	//   ....[7]....
        /*0088*/ 	.word	0x000010d0


	//   ....[8]....
        /*008c*/ 	.word	0x00001210


	//   ....[9]....
        /*0090*/ 	.word	0x00001240


	//   ....[10]....
        /*0094*/ 	.word	0x000012a0


	//----- nvinfo : EIATTR_MAX_THREADS
	.align		4
.L_862:
        /*0098*/ 	.byte	0x04, 0x05
        /*009a*/ 	.short	(.L_864 - .L_863)
.L_863:
        /*009c*/ 	.word	0x00000080
        /*00a0*/ 	.word	0x00000001
        /*00a4*/ 	.word	0x00000001


	//----- nvinfo : EIATTR_CRS_STACK_SIZE
	.align		4
.L_864:
        /*00a8*/ 	.byte	0x04, 0x1e
        /*00aa*/ 	.short	(.L_866 - .L_865)
.L_865:
        /*00ac*/ 	.word	0x00000000


	//----- nvinfo : EIATTR_CBANK_PARAM_SIZE
	.align		4
.L_866:
        /*00b0*/ 	.byte	0x03, 0x19
        /*00b2*/ 	.short	0x0028


	//----- nvinfo : EIATTR_PARAM_CBANK
	.align		4
        /*00b4*/ 	.byte	0x04, 0x0a
        /*00b6*/ 	.short	(.L_868 - .L_867)
	.align		4
.L_867:
        /*00b8*/ 	.word	index@(.nv.constant0._ZN3cub18CUB_300001_SM_10006detail9transform16transform_kernelINS2_10policy_hubILb1EN4cuda3std3__45tupleIJN6thrust24THRUST_300001_SM_1000_NS6detail15normal_iteratorINSA_10device_ptrIdEEEEEEEE10policy1000Ei14square_functorIdESF_JPdEEEvT0_iT1_T2_DpNS2_10kernel_argIT3_EE)
        /*00bc*/ 	.short	0x0380
        /*00be*/ 	.short	0x0028


	//----- nvinfo : EIATTR_SW_WAR
	.align		4
.L_868:
        /*00c0*/ 	.byte	0x04, 0x36
        /*00c2*/ 	.short	(.L_870 - .L_869)
.L_869:
        /*00c4*/ 	.word	0x00000008
.L_870:


//--------------------- .nv.info._ZN3cub18CUB_300001_SM_10006detail9transform16transform_kernelINS2_10policy_hubILb1EN4cuda3std3__45tupleIJN6thrust24THRUST_300001_SM_1000_NS6detail15normal_iteratorINSA_10device_ptrIdEEEESF_EEEE10policy1000El11sub_functorIdESF_JPdSL_EEEvT0_iT1_T2_DpNS2_10kernel_argIT3_EE --------------------------
	.section	.nv.info._ZN3cub18CUB_300001_SM_10006detail9transform16transform_kernelINS2_10policy_hubILb1EN4cuda3std3__45tupleIJN6thrust24THRUST_300001_SM_1000_NS6detail15normal_iteratorINSA_10device_ptrIdEEEESF_EEEE10policy1000El11sub_functorIdESF_JPdSL_EEEvT0_iT1_T2_DpNS2_10kernel_argIT3_EE,"",@"SHT_CUDA_INFO"
	.sectionflags	@""
	.align	4


	//----- nvinfo : EIATTR_CUDA_API_VERSION
	.align		4
        /*0000*/ 	.byte	0x04, 0x37
        /*0002*/ 	.short	(.L_872 - .L_871)
.L_871:
        /*0004*/ 	.word	0x00000082


	//----- nvinfo : EIATTR_KPARAM_INFO
	.align		4
.L_872:
        /*0008*/ 	.byte	0x04, 0x17
        /*000a*/ 	.short	(.L_874 - .L_873)
.L_873:
        /*000c*/ 	.word	0x00000000
        /*0010*/ 	.short	0x0005
        /*0012*/ 	.short	0x0028
        /*0014*/ 	.byte	0x00, 0xf0, 0x41, 0x00


	//----- nvinfo : EIATTR_KPARAM_INFO
	.align		4
.L_874:
        /*0018*/ 	.byte	0x04, 0x17
        /*001a*/ 	.short	(.L_876 - .L_875)
.L_875:
        /*001c*/ 	.word	0x00000000
        /*0020*/ 	.short	0x0004
        /*0022*/ 	.short	0x0018
        /*0024*/ 	.byte	0x00, 0xf0, 0x41, 0x00


	//----- nvinfo : EIATTR_KPARAM_INFO
	.align		4
.L_876:
        /*0028*/ 	.byte	0x04, 0x17
        /*002a*/ 	.short	(.L_878 - .L_877)
.L_877:
        /*002c*/ 	.word	0x00000000
        /*0030*/ 	.short	0x0003
        /*0032*/ 	.short	0x0010
        /*0034*/ 	.byte	0x00, 0xf0, 0x21, 0x00


	//----- nvinfo : EIATTR_KPARAM_INFO
	.align		4
.L_878:
        /*0038*/ 	.byte	0x04, 0x17
        /*003a*/ 	.short	(.L_880 - .L_879)
.L_879:
        /*003c*/ 	.word	0x00000000
        /*0040*/ 	.short	0x0002
        /*0042*/ 	.short	0x000c
        /*0044*/ 	.byte	0x00, 0xf0, 0x05, 0x00


	//----- nvinfo : EIATTR_KPARAM_INFO
	.align		4
.L_880:
        /*0048*/ 	.byte	0x04, 0x17
        /*004a*/ 	.short	(.L_882 - .L_881)
.L_881:
        /*004c*/ 	.word	0x00000000
        /*0050*/ 	.short	0x0001
        /*0052*/ 	.short	0x0008
        /*0054*/ 	.byte	0x00, 0xf0, 0x11, 0x00


	//----- nvinfo : EIATTR_KPARAM_INFO
	.align		4
.L_882:
        /*0058*/ 	.byte	0x04, 0x17
        /*005a*/ 	.short	(.L_884 - .L_883)
.L_883:
        /*005c*/ 	.word	0x00000000
        /*0060*/ 	.short	0x0000
        /*0062*/ 	.short	0x0000
        /*0064*/ 	.byte	0x00, 0xf0, 0x21, 0x00


	//----- nvinfo : EIATTR_SPARSE_MMA_MASK
	.align		4
.L_884:
        /*0068*/ 	.byte	0x03, 0x50
        /*006a*/ 	.short	0x0000


	//----- nvinfo : EIATTR_MAXREG_COUNT
	.align		4
        /*006c*/ 	.byte	0x03, 0x1b
        /*006e*/ 	.short	0x00ff


	//----- nvinfo : EIATTR_MERCURY_ISA_VERSION
	.align		4
        /*0070*/ 	.byte	0x03, 0x5f
        /*0072*/ 	.short	0x0101


	//----- nvinfo : EIATTR_VRC_CTA_INIT_COUNT
	.align		4
        /*0074*/ 	.byte	0x02, 0x4a
	.zero		1
	.zero		1


	//----- nvinfo : EIATTR_EXIT_INSTR_OFFSETS
	.align		4
        /*0078*/ 	.byte	0x04, 0x1c
        /*007a*/ 	.short	(.L_886 - .L_885)


	//   ....[0]....
.L_885:
        /*007c*/ 	.word	0x00000470


	//   ....[1]....
        /*0080*/ 	.word	0x00000d50


	//   ....[2]....
        /*0084*/ 	.word	0x00001000


	//   ....[3]....
        /*0088*/ 	.word	0x00001180


	//   ....[4]....
        /*008c*/ 	.word	0x000011b0


	//   ....[5]....
        /*0090*/ 	.word	0x00001230


	//   ....[6]....
        /*0094*/ 	.word	0x00001260


	//   ....[7]....
        /*0098*/ 	.word	0x00001960


	//   ....[8]....
        /*009c*/ 	.word	0x00001ce0


	//   ....[9]....
        /*00a0*/ 	.word	0x00001e90


	//   ....[10]....
        /*00a4*/ 	.word	0x00001fc0


	//----- nvinfo : EIATTR_MAX_THREADS
	.align		4
.L_886:
        /*00a8*/ 	.byte	0x04, 0x05
        /*00aa*/ 	.short	(.L_888 - .L_887)
.L_887:
        /*00ac*/ 	.word	0x00000080
        /*00b0*/ 	.word	0x00000001
        /*00b4*/ 	.word	0x00000001


	//----- nvinfo : EIATTR_CRS_STACK_SIZE
	.align		4
.L_888:
        /*00b8*/ 	.byte	0x04, 0x1e
        /*00ba*/ 	.short	(.L_890 - .L_889)
.L_889:
        /*00bc*/ 	.word	0x00000000


	//----- nvinfo : EIATTR_CBANK_PARAM_SIZE
	.align		4
.L_890:
        /*00c0*/ 	.byte	0x03, 0x19
        /*00c2*/ 	.short	0x0038


	//----- nvinfo : EIATTR_PARAM_CBANK
	.align		4
        /*00c4*/ 	.byte	0x04, 0x0a
        /*00c6*/ 	.short	(.L_892 - .L_891)
	.align		4
.L_891:
        /*00c8*/ 	.word	index@(.nv.constant0._ZN3cub18CUB_300001_SM_10006detail9transform16transform_kernelINS2_10policy_hubILb1EN4cuda3std3__45tupleIJN6thrust24THRUST_300001_SM_1000_NS6detail15normal_iteratorINSA_10device_ptrIdEEEESF_EEEE10policy1000El11sub_functorIdESF_JPdSL_EEEvT0_iT1_T2_DpNS2_10kernel_argIT3_EE)
        /*00cc*/ 	.short	0x0380
        /*00ce*/ 	.short	0x0038


	//----- nvinfo : EIATTR_SW_WAR
	.align		4
.L_892:
        /*00d0*/ 	.byte	0x04, 0x36
        /*00d2*/ 	.short	(.L_894 - .L_893)
.L_893:
        /*00d4*/ 	.word	0x00000008
.L_894:


//--------------------- .nv.info._ZN3cub18CUB_300001_SM_10006detail9transform16transform_kernelINS2_10policy_hubILb1EN4cuda3std3__45tupleIJN6thrust24THRUST_300001_SM_1000_NS6detail15normal_iteratorINSA_10device_ptrIdEEEESF_EEEE10policy1000Ei11sub_functorIdESF_JPdSL_EEEvT0_iT1_T2_DpNS2_10kernel_argIT3_EE --------------------------
	.section	.nv.info._ZN3cub18CUB_300001_SM_10006detail9transform16transform_kernelINS2_10policy_hubILb1EN4cuda3std3__45tupleIJN6thrust24THRUST_300001_SM_1000_NS6detail15normal_iteratorINSA_10device_ptrIdEEEESF_EEEE10policy1000Ei11sub_functorIdESF_JPdSL_EEEvT0_iT1_T2_DpNS2_10kernel_argIT3_EE,"",@"SHT_CUDA_INFO"
	.sectionflags	@""
	.align	4


	//----- nvinfo : EIATTR_CUDA_API_VERSION
	.align		4
        /*0000*/ 	.byte	0x04, 0x37
        /*0002*/ 	.short	(.L_896 - .L_895)
.L_895:
        /*0004*/ 	.word	0x00000082


	//----- nvinfo : EIATTR_KPARAM_INFO
	.align		4
.L_896:
        /*0008*/ 	.byte	0x04, 0x17
        /*000a*/ 	.short	(.L_898 - .L_897)
.L_897:
        /*000c*/ 	.word	0x00000000
        /*0010*/ 	.short	0x0005
        /*0012*/ 	.short	0x0028
        /*0014*/ 	.byte	0x00, 0xf0, 0x41, 0x00


	//----- nvinfo : EIATTR_KPARAM_INFO
	.align		4
.L_898:
        /*0018*/ 	.byte	0x04, 0x17
        /*001a*/ 	.short	(.L_900 - .L_899)
.L_899:
        /*001c*/ 	.word	0x00000000
        /*0020*/ 	.short	0x0004
        /*0022*/ 	.short	0x0018
        /*0024*/ 	.byte	0x00, 0xf0, 0x41, 0x00


	//----- nvinfo : EIATTR_KPARAM_INFO
	.align		4
.L_900:
        /*0028*/ 	.byte	0x04, 0x17
        /*002a*/ 	.short	(.L_902 - .L_901)
.L_901:
        /*002c*/ 	.word	0x00000000
        /*0030*/ 	.short	0x0003
        /*0032*/ 	.short	0x0010
        /*0034*/ 	.byte	0x00, 0xf0, 0x21, 0x00


	//----- nvinfo : EIATTR_KPARAM_INFO
	.align		4
.L_902:
        /*0038*/ 	.byte	0x04, 0x17
        /*003a*/ 	.short	(.L_904 - .L_903)
.L_903:
        /*003c*/ 	.word	0x00000000
        /*0040*/ 	.short	0x0002
        /*0042*/ 	.short	0x0008
        /*0044*/ 	.byte	0x00, 0xf0, 0x05, 0x00


	//----- nvinfo : EIATTR_KPARAM_INFO
	.align		4
.L_904:
        /*0048*/ 	.byte	0x04, 0x17
        /*004a*/ 	.short	(.L_906 - .L_905)
.L_905:
        /*004c*/ 	.word	0x00000000
        /*0050*/ 	.short	0x0001
        /*0052*/ 	.short	0x0004
        /*0054*/ 	.byte	0x00, 0xf0, 0x11, 0x00


	//----- nvinfo : EIATTR_KPARAM_INFO
	.align		4
.L_906:
        /*0058*/ 	.byte	0x04, 0x17
        /*005a*/ 	.short	(.L_908 - .L_907)
.L_907:
        /*005c*/ 	.word	0x00000000
        /*0060*/ 	.short	0x0000
        /*0062*/ 	.short	0x0000
        /*0064*/ 	.byte	0x00, 0xf0, 0x11, 0x00


	//----- nvinfo : EIATTR_SPARSE_MMA_MASK
	.align		4
.L_908:
        /*0068*/ 	.byte	0x03, 0x50
        /*006a*/ 	.short	0x0000


	//----- nvinfo : EIATTR_MAXREG_COUNT
	.align		4
        /*006c*/ 	.byte	0x03, 0x1b
        /*006e*/ 	.short	0x00ff


	//----- nvinfo : EIATTR_MERCURY_ISA_VERSION
	.align		4
        /*0070*/ 	.byte	0x03, 0x5f
        /*0072*/ 	.short	0x0101


	//----- nvinfo : EIATTR_VRC_CTA_INIT_COUNT
	.align		4
        /*0074*/ 	.byte	0x02, 0x4a
	.zero		1
	.zero		1


	//----- nvinfo : EIATTR_EXIT_INSTR_OFFSETS
	.align		4
        /*0078*/ 	.byte	0x04, 0x1c
        /*007a*/ 	.short	(.L_910 - .L_909)


	//   ....[0]....
.L_909:
        /*007c*/ 	.word	0x00000320


	//   ....[1]....
        /*0080*/ 	.word	0x00000a00


	//   ....[2]....
        /*0084*/ 	.word	0x00000d90


	//   ....[3]....
        /*0088*/ 	.word	0x00000f40


	//   ....[4]....
        /*008c*/ 	.word	0x000010e0


	//   ....[5]....
        /*0090*/ 	.word	0x00001110


	//   ....[6]....
        /*0094*/ 	.word	0x00001640


	//   ....[7]....
        /*0098*/ 	.word	0x000018f0


	//   ....[8]....
        /*009c*/ 	.word	0x00001a70


	//   ....[9]....
        /*00a0*/ 	.word	0x00001aa0


	//   ....[10]....
        /*00a4*/ 	.word	0x00001b20


	//----- nvinfo : EIATTR_MAX_THREADS
	.align		4
.L_910:
        /*00a8*/ 	.byte	0x04, 0x05
        /*00aa*/ 	.short	(.L_912 - .L_911)
.L_911:
        /*00ac*/ 	.word	0x00000080
        /*00b0*/ 	.word	0x00000001
        /*00b4*/ 	.word	0x00000001


	//----- nvinfo : EIATTR_CRS_STACK_SIZE
	.align		4
.L_912:
        /*00b8*/ 	.byte	0x04, 0x1e
        /*00ba*/ 	.short	(.L_914 - .L_913)
.L_913:
        /*00bc*/ 	.word	0x00000000


	//----- nvinfo : EIATTR_CBANK_PARAM_SIZE
	.align		4
.L_914:
        /*00c0*/ 	.byte	0x03, 0x19
        /*00c2*/ 	.short	0x0038


	//----- nvinfo : EIATTR_PARAM_CBANK
	.align		4
        /*00c4*/ 	.byte	0x04, 0x0a
        /*00c6*/ 	.short	(.L_916 - .L_915)
	.align		4
.L_915:
        /*00c8*/ 	.word	index@(.nv.constant0._ZN3cub18CUB_300001_SM_10006detail9transform16transform_kernelINS2_10policy_hubILb1EN4cuda3std3__45tupleIJN6thrust24THRUST_300001_SM_1000_NS6detail15normal_iteratorINSA_10device_ptrIdEEEESF_EEEE10policy1000Ei11sub_functorIdESF_JPdSL_EEEvT0_iT1_T2_DpNS2_10kernel_argIT3_EE)
        /*00cc*/ 	.short	0x0380
        /*00ce*/ 	.short	0x0038


	//----- nvinfo : EIATTR_SW_WAR
	.align		4
.L_916:
        /*00d0*/ 	.byte	0x04, 0x36
        /*00d2*/ 	.short	(.L_918 - .L_917)
.L_917:
        /*00d4*/ 	.word	0x00000008
.L_918:


//--------------------- .nv.info._ZN3cub18CUB_300001_SM_10006detail8for_each13static_kernelINS2_12policy_hub_t12policy_500_tElN6thrust24THRUST_300001_SM_1000_NS8cuda_cub6__fill7functorINS7_6detail15normal_iteratorINS7_10device_ptrIjEEEEjEEEEvT0_T1_ --------------------------
	.section	.nv.info._ZN3cub18CUB_300001_SM_10006detail8for_each13static_kernelINS2_12policy_hub_t12policy_500_tElN6thrust24THRUST_300001_SM_1000_NS8cuda_cub6__fill7functorINS7_6detail15normal_iteratorINS7_10device_ptrIjEEEEjEEEEvT0_T1_,"",@"SHT_CUDA_INFO"
	.sectionflags	@""
	.align	4


	//----- nvinfo : EIATTR_CUDA_API_VERSION
	.align		4
        /*0000*/ 	.byte	0x04, 0x37
        /*0002*/ 	.short	(.L_920 - .L_919)
.L_919:
        /*0004*/ 	.word	0x00000082


	//----- nvinfo : EIATTR_KPARAM_INFO
	.align		4
.L_920:
        /*0008*/ 	.byte	0x04, 0x17
        /*000a*/ 	.short	(.L_922 - .L_921)
.L_921:
        /*000c*/ 	.word	0x00000000
        /*0010*/ 	.short	0x0001
        /*0012*/ 	.short	0x0008
        /*0014*/ 	.byte	0x00, 0xf0, 0x41, 0x00


	//----- nvinfo : EIATTR_KPARAM_INFO
	.align		4
.L_922:
        /*0018*/ 	.byte	0x04, 0x17
        /*001a*/ 	.short	(.L_924 - .L_923)
.L_923:
        /*001c*/ 	.word	0x00000000
        /*0020*/ 	.short	0x0000
        /*0022*/ 	.short	0x0000
        /*0024*/ 	.byte	0x00, 0xf0, 0x21, 0x00


	//----- nvinfo : EIATTR_SPARSE_MMA_MASK
	.align		4
.L_924:
        /*0028*/ 	.byte	0x03, 0x50
        /*002a*/ 	.short	0x0000


	//----- nvinfo : EIATTR_MAXREG_COUNT
	.align		4
        /*002c*/ 	.byte	0x03, 0x1b
        /*002e*/ 	.short	0x00ff


	//----- nvinfo : EIATTR_MERCURY_ISA_VERSION
	.align		4
        /*0030*/ 	.byte	0x03, 0x5f
        /*0032*/ 	.short	0x0101


	//----- nvinfo : EIATTR_VRC_CTA_INIT_COUNT
	.align		4
        /*0034*/ 	.byte	0x02, 0x4a
	.zero		1
	.zero		1


	//----- nvinfo : EIATTR_EXIT_INSTR_OFFSETS
	.align		4
        /*0038*/ 	.byte	0x04, 0x1c
        /*003a*/ 	.short	(.L_926 - .L_925)


	//   ....[0]....
.L_925:
        /*003c*/ 	.word	0x00000130


	//   ....[1]....
        /*0040*/ 	.word	0x00000240


	//   ....[2]....
        /*0044*/ 	.word	0x00000270


	//----- nvinfo : EIATTR_MAX_THREADS
	.align		4
.L_926:
        /*0048*/ 	.byte	0x04, 0x05
        /*004a*/ 	.short	(.L_928 - .L_927)
.L_927:
        /*004c*/ 	.word	0x00000100
        /*0050*/ 	.word	0x00000001
        /*0054*/ 	.word	0x00000001


	//----- nvinfo : EIATTR_CBANK_PARAM_SIZE
	.align		4
.L_928:
        /*0058*/ 	.byte	0x03, 0x19
        /*005a*/ 	.short	0x0018


	//----- nvinfo : EIATTR_PARAM_CBANK
	.align		4
        /*005c*/ 	.byte	0x04, 0x0a
        /*005e*/ 	.short	(.L_930 - .L_929)
	.align		4
.L_929:
        /*0060*/ 	.word	index@(.nv.constant0._ZN3cub18CUB_300001_SM_10006detail8for_each13static_kernelINS2_12policy_hub_t12policy_500_tElN6thrust24THRUST_300001_SM_1000_NS8cuda_cub6__fill7functorINS7_6detail15normal_iteratorINS7_10device_ptrIjEEEEjEEEEvT0_T1_)
        /*0064*/ 	.short	0x0380
        /*0066*/ 	.short	0x0018


	//----- nvinfo : EIATTR_SW_WAR
	.align		4
.L_930:
        /*0068*/ 	.byte	0x04, 0x36
        /*006a*/ 	.short	(.L_932 - .L_931)
.L_931:
        /*006c*/ 	.word	0x00000008
.L_932:


//--------------------- .nv.info._ZN3cub18CUB_300001_SM_10006detail8for_each13static_kernelINS2_12policy_hub_t12policy_500_tEmN6thrust24THRUST_300001_SM_1000_NS8cuda_cub20__uninitialized_fill7functorINS7_10device_ptrIjEEjEEEEvT0_T1_ --------------------------
	.section	.nv.info._ZN3cub18CUB_300001_SM_10006detail8for_each13static_kernelINS2_12policy_hub_t12policy_500_tEmN6thrust24THRUST_300001_SM_1000_NS8cuda_cub20__uninitialized_fill7functorINS7_10device_ptrIjEEjEEEEvT0_T1_,"",@"SHT_CUDA_INFO"
	.sectionflags	@""
	.align	4


	//----- nvinfo : EIATTR_CUDA_API_VERSION
	.align		4
        /*0000*/ 	.byte	0x04, 0x37
        /*0002*/ 	.short	(.L_934 - .L_933)
.L_933:
        /*0004*/ 	.word	0x00000082


	//----- nvinfo : EIATTR_KPARAM_INFO
	.align		4
.L_934:
        /*0008*/ 	.byte	0x04, 0x17
        /*000a*/ 	.short	(.L_936 - .L_935)
.L_935:
        /*000c*/ 	.word	0x00000000
        /*0010*/ 	.short	0x0001
        /*0012*/ 	.short	0x0008
        /*0014*/ 	.byte	0x00, 0xf0, 0x41, 0x00


	//----- nvinfo : EIATTR_KPARAM_INFO
	.align		4
.L_936:
        /*0018*/ 	.byte	0x04, 0x17
        /*001a*/ 	.short	(.L_938 - .L_937)
.L_937:
        /*001c*/ 	.word	0x00000000
        /*0020*/ 	.short	0x0000
        /*0022*/ 	.short	0x0000
        /*0024*/ 	.byte	0x00, 0xf0, 0x21, 0x00


	//----- nvinfo : EIATTR_SPARSE_MMA_MASK
	.align		4
.L_938:
        /*0028*/ 	.byte	0x03, 0x50
        /*002a*/ 	.short	0x0000


	//----- nvinfo : EIATTR_MAXREG_COUNT
	.align		4
        /*002c*/ 	.byte	0x03, 0x1b
        /*002e*/ 	.short	0x00ff


	//----- nvinfo : EIATTR_MERCURY_ISA_VERSION
	.align		4
        /*0030*/ 	.byte	0x03, 0x5f
        /*0032*/ 	.short	0x0101


	//----- nvinfo : EIATTR_VRC_CTA_INIT_COUNT
	.align		4
        /*0034*/ 	.byte	0x02, 0x4a
	.zero		1
	.zero		1


	//----- nvinfo : EIATTR_EXIT_INSTR_OFFSETS
	.align		4
        /*0038*/ 	.byte	0x04, 0x1c
        /*003a*/ 	.short	(.L_940 - .L_939)


	//   ....[0]....
.L_939:
        /*003c*/ 	.word	0x00000130


	//   ....[1]....
        /*0040*/ 	.word	0x00000230


	//   ....[2]....
        /*0044*/ 	.word	0x00000260


	//----- nvinfo : EIATTR_MAX_THREADS
	.align		4
.L_940:
        /*0048*/ 	.byte	0x04, 0x05
        /*004a*/ 	.short	(.L_942 - .L_941)
.L_941:
        /*004c*/ 	.word	0x00000100
        /*0050*/ 	.word	0x00000001
        /*0054*/ 	.word	0x00000001


	//----- nvinfo : EIATTR_CBANK_PARAM_SIZE
	.align		4
.L_942:
        /*0058*/ 	.byte	0x03, 0x19
        /*005a*/ 	.short	0x0018


	//----- nvinfo : EIATTR_PARAM_CBANK
	.align		4
        /*005c*/ 	.byte	0x04, 0x0a
        /*005e*/ 	.short	(.L_944 - .L_943)
	.align		4
.L_943:
        /*0060*/ 	.word	index@(.nv.constant0._ZN3cub18CUB_300001_SM_10006detail8for_each13static_kernelINS2_12policy_hub_t12policy_500_tEmN6thrust24THRUST_300001_SM_1000_NS8cuda_cub20__uninitialized_fill7functorINS7_10device_ptrIjEEjEEEEvT0_T1_)
        /*0064*/ 	.short	0x0380
        /*0066*/ 	.short	0x0018


	//----- nvinfo : EIATTR_SW_WAR
	.align		4
.L_944:
        /*0068*/ 	.byte	0x04, 0x36
        /*006a*/ 	.short	(.L_946 - .L_945)
.L_945:
        /*006c*/ 	.word	0x00000008
.L_946:


//--------------------- .nv.info._ZN3cub18CUB_300001_SM_10006detail8for_each13static_kernelINS2_12policy_hub_t12policy_500_tEmN6thrust24THRUST_300001_SM_1000_NS8cuda_cub6__fill7functorINS7_6detail15normal_iteratorINS7_10device_ptrIjEEEEjEEEEvT0_T1_ --------------------------
	.section	.nv.info._ZN3cub18CUB_300001_SM_10006detail8for_each13static_kernelINS2_12policy_hub_t12policy_500_tEmN6thrust24THRUST_300001_SM_1000_NS8cuda_cub6__fill7functorINS7_6detail15normal_iteratorINS7_10device_ptrIjEEEEjEEEEvT0_T1_,"",@"SHT_CUDA_INFO"
	.sectionflags	@""
	.align	4


	//----- nvinfo : EIATTR_CUDA_API_VERSION
	.align		4
        /*0000*/ 	.byte	0x04, 0x37
        /*0002*/ 	.short	(.L_948 - .L_947)
.L_947:
        /*0004*/ 	.word	0x00000082


	//----- nvinfo : EIATTR_KPARAM_INFO
	.align		4
.L_948:
        /*0008*/ 	.byte	0x04, 0x17
        /*000a*/ 	.short	(.L_950 - .L_949)
.L_949:
        /*000c*/ 	.word	0x00000000
        /*0010*/ 	.short	0x0001
        /*0012*/ 	.short	0x0008
        /*0014*/ 	.byte	0x00, 0xf0, 0x41, 0x00


	//----- nvinfo : EIATTR_KPARAM_INFO
	.align		4
.L_950:
        /*0018*/ 	.byte	0x04, 0x17
        /*001a*/ 	.short	(.L_952 - .L_951)
.L_951:
        /*001c*/ 	.word	0x00000000
        /*0020*/ 	.short	0x0000
        /*0022*/ 	.short	0x0000
        /*0024*/ 	.byte	0x00, 0xf0, 0x21, 0x00


	//----- nvinfo : EIATTR_SPARSE_MMA_MASK
	.align		4
.L_952:
        /*0028*/ 	.byte	0x03, 0x50
        /*002a*/ 	.short	0x0000


	//----- nvinfo : EIATTR_MAXREG_COUNT
	.align		4
        /*002c*/ 	.byte	0x03, 0x1b
        /*002e*/ 	.short	0x00ff


	//----- nvinfo : EIATTR_MERCURY_ISA_VERSION
	.align		4
        /*0030*/ 	.byte	0x03, 0x5f
        /*0032*/ 	.short	0x0101


	//----- nvinfo : EIATTR_VRC_CTA_INIT_COUNT
	.align		4
        /*0034*/ 	.byte	0x02, 0x4a
	.zero		1
	.zero		1


	//----- nvinfo : EIATTR_EXIT_INSTR_OFFSETS
	.align		4
        /*0038*/ 	.byte	0x04, 0x1c
        /*003a*/ 	.short	(.L_954 - .L_953)


	//   ....[0]....
.L_953:
        /*003c*/ 	.word	0x00000130


	//   ....[1]....
        /*0040*/ 	.word	0x00000230


	//   ....[2]....
        /*0044*/ 	.word	0x00000260


	//----- nvinfo : EIATTR_MAX_THREADS
	.align		4
.L_954:
        /*0048*/ 	.byte	0x04, 0x05
        /*004a*/ 	.short	(.L_956 - .L_955)
.L_955:
        /*004c*/ 	.word	0x00000100
        /*0050*/ 	.word	0x00000001
        /*0054*/ 	.word	0x00000001


	//----- nvinfo : EIATTR_CBANK_PARAM_SIZE
	.align		4
.L_956:
        /*0058*/ 	.byte	0x03, 0x19
        /*005a*/ 	.short	0x0018


	//----- nvinfo : EIATTR_PARAM_CBANK
	.align		4
        /*005c*/ 	.byte	0x04, 0x0a
        /*005e*/ 	.short	(.L_958 - .L_957)
	.align		4
.L_957:
        /*0060*/ 	.word	index@(.nv.constant0._ZN3cub18CUB_300001_SM_10006detail8for_each13static_kernelINS2_12policy_hub_t12policy_500_tEmN6thrust24THRUST_300001_SM_1000_NS8cuda_cub6__fill7functorINS7_6detail15normal_iteratorINS7_10device_ptrIjEEEEjEEEEvT0_T1_)
        /*0064*/ 	.short	0x0380
        /*0066*/ 	.short	0x0018


	//----- nvinfo : EIATTR_SW_WAR
	.align		4
.L_958:
        /*0068*/ 	.byte	0x04, 0x36
        /*006a*/ 	.short	(.L_960 - .L_959)
.L_959:
        /*006c*/ 	.word	0x00000008
.L_960:


//--------------------- .nv.info._ZN3cub18CUB_300001_SM_10006detail8for_each13static_kernelINS2_12policy_hub_t12policy_500_tEmN6thrust24THRUST_300001_SM_1000_NS8cuda_cub20__uninitialized_fill7functorINS7_10device_ptrIdEEdEEEEvT0_T1_ --------------------------
	.section	.nv.info._ZN3cub18CUB_300001_SM_10006detail8for_each13static_kernelINS2_12policy_hub_t12policy_500_tEmN6thrust24THRUST_300001_SM_1000_NS8cuda_cub20__uninitialized_fill7functorINS7_10device_ptrIdEEdEEEEvT0_T1_,"",@"SHT_CUDA_INFO"
	.sectionflags	@""
	.align	4


	//----- nvinfo : EIATTR_CUDA_API_VERSION
	.align		4
        /*0000*/ 	.byte	0x04, 0x37
        /*0002*/ 	.short	(.L_962 - .L_961)
.L_961:
        /*0004*/ 	.word	0x00000082


	//----- nvinfo : EIATTR_KPARAM_INFO
	.align		4
.L_962:
        /*0008*/ 	.byte	0x04, 0x17
        /*000a*/ 	.short	(.L_964 - .L_963)
.L_963:
        /*000c*/ 	.word	0x00000000
        /*0010*/ 	.short	0x0001
        /*0012*/ 	.short	0x0008
        /*0014*/ 	.byte	0x00, 0xf0, 0x41, 0x00


	//----- nvinfo : EIATTR_KPARAM_INFO
	.align		4
.L_964:
        /*0018*/ 	.byte	0x04, 0x17
        /*001a*/ 	.short	(.L_966 - .L_965)
.L_965:
        /*001c*/ 	.word	0x00000000
        /*0020*/ 	.short	0x0000
        /*0022*/ 	.short	0x0000
        /*0024*/ 	.byte	0x00, 0xf0, 0x21, 0x00


	//----- nvinfo : EIATTR_SPARSE_MMA_MASK
	.align		4
.L_966:
        /*0028*/ 	.byte	0x03, 0x50
        /*002a*/ 	.short	0x0000


	//----- nvinfo : EIATTR_MAXREG_COUNT
	.align		4
        /*002c*/ 	.byte	0x03, 0x1b
        /*002e*/ 	.short	0x00ff


	//----- nvinfo : EIATTR_MERCURY_ISA_VERSION
	.align		4
        /*0030*/ 	.byte	0x03, 0x5f
        /*0032*/ 	.short	0x0101


	//----- nvinfo : EIATTR_VRC_CTA_INIT_COUNT
	.align		4
        /*0034*/ 	.byte	0x02, 0x4a
	.zero		1
	.zero		1


	//----- nvinfo : EIATTR_EXIT_INSTR_OFFSETS
	.align		4
        /*0038*/ 	.byte	0x04, 0x1c
        /*003a*/ 	.short	(.L_968 - .L_967)


	//   ....[0]....
.L_967:
        /*003c*/ 	.word	0x00000130


	//   ....[1]....
        /*0040*/ 	.word	0x00000230


	//   ....[2]....
        /*0044*/ 	.word	0x00000260


	//----- nvinfo : EIATTR_MAX_THREADS
	.align		4
.L_968:
        /*0048*/ 	.byte	0x04, 0x05
        /*004a*/ 	.short	(.L_970 - .L_969)
.L_969:
        /*004c*/ 	.word	0x00000100
        /*0050*/ 	.word	0x00000001
        /*0054*/ 	.word	0x00000001


	//----- nvinfo : EIATTR_CBANK_PARAM_SIZE
	.align		4
.L_970:
        /*0058*/ 	.byte	0x03, 0x19
        /*005a*/ 	.short	0x0018


	//----- nvinfo : EIATTR_PARAM_CBANK
	.align		4
        /*005c*/ 	.byte	0x04, 0x0a
        /*005e*/ 	.short	(.L_972 - .L_971)
	.align		4
.L_971:
        /*0060*/ 	.word	index@(.nv.constant0._ZN3cub18CUB_300001_SM_10006detail8for_each13static_kernelINS2_12policy_hub_t12policy_500_tEmN6thrust24THRUST_300001_SM_1000_NS8cuda_cub20__uninitialized_fill7functorINS7_10device_ptrIdEEdEEEEvT0_T1_)
        /*0064*/ 	.short	0x0380
        /*0066*/ 	.short	0x0018


	//----- nvinfo : EIATTR_SW_WAR
	.align		4
.L_972:
        /*0068*/ 	.byte	0x04, 0x36
        /*006a*/ 	.short	(.L_974 - .L_973)
.L_973:
        /*006c*/ 	.word	0x00000008
.L_974:


//--------------------- .nv.info._ZN3cub18CUB_300001_SM_10006detail11EmptyKernelIvEEvv --------------------------
	.section	.nv.info._ZN3cub18CUB_300001_SM_10006detail11EmptyKernelIvEEvv,"",@"SHT_CUDA_INFO"
	.sectionflags	@""
	.align	4


	//----- nvinfo : EIATTR_CUDA_API_VERSION
	.align		4
        /*0000*/ 	.byte	0x04, 0x37
        /*0002*/ 	.short	(.L_976 - .L_975)
.L_975:
        /*0004*/ 	.word	0x00000082


	//----- nvinfo : EIATTR_SPARSE_MMA_MASK
	.align		4
.L_976:
        /*0008*/ 	.byte	0x03, 0x50
        /*000a*/ 	.short	0x0000


	//----- nvinfo : EIATTR_MAXREG_COUNT
	.align		4
        /*000c*/ 	.byte	0x03, 0x1b
        /*000e*/ 	.short	0x00ff


	//----- nvinfo : EIATTR_MERCURY_ISA_VERSION
	.align		4
        /*0010*/ 	.byte	0x03, 0x5f
        /*0012*/ 	.short	0x0101


	//----- nvinfo : EIATTR_VRC_CTA_INIT_COUNT
	.align		4
        /*0014*/ 	.byte	0x02, 0x4a
	.zero		1
	.zero		1


	//----- nvinfo : EIATTR_EXIT_INSTR_OFFSETS
	.align		4
        /*0018*/ 	.byte	0x04, 0x1c
        /*001a*/ 	.short	(.L_978 - .L_977)


	//   ....[0]....
.L_977:
        /*001c*/ 	.word	0x00000010


	//----- nvinfo : EIATTR_SW_WAR
	.align		4
.L_978:
        /*0020*/ 	.byte	0x04, 0x36
        /*0022*/ 	.short	(.L_980 - .L_979)
.L_979:
        /*0024*/ 	.word	0x00000008
.L_980:


//--------------------- .nv.callgraph             --------------------------
	.section	.nv.callgraph,"",@"SHT_CUDA_CALLGRAPH"
	.align	4
	.sectionentsize	8
	.align		4
        /*0000*/ 	.word	0x00000000
	.align		4
        /*0004*/ 	.word	0xffffffff
	.align		4
        /*0008*/ 	.word	0x00000000
	.align		4
        /*000c*/ 	.word	0xfffffffe
	.align		4
        /*0010*/ 	.word	0x00000000
	.align		4
        /*0014*/ 	.word	0xfffffffd
	.align		4
        /*0018*/ 	.word	0x00000000
	.align		4
        /*001c*/ 	.word	0xfffffffc


//--------------------- .nv.constant4             --------------------------
	.section	.nv.constant4,"a",@progbits
	.align	8
	.align		8
.nv.constant4:
        /*0000*/ 	.dword	_ZN34_INTERNAL_88fa5fa5_4_k_cu_9f20120b4cuda3std3__45__cpo5beginE
	.align		8
        /*0008*/ 	.dword	_ZN34_INTERNAL_88fa5fa5_4_k_cu_9f20120b4cuda3std3__45__cpo3endE
	.align		8
        /*0010*/ 	.dword	_ZN34_INTERNAL_88fa5fa5_4_k_cu_9f20120b4cuda3std3__45__cpo6cbeginE
	.align		8
        /*0018*/ 	.dword	_ZN34_INTERNAL_88fa5fa5_4_k_cu_9f20120b4cuda3std3__45__cpo4cendE
	.align		8
        /*0020*/ 	.dword	_ZN34_INTERNAL_88fa5fa5_4_k_cu_9f20120b4cuda3std3__45__cpo6rbeginE
	.align		8
        /*0028*/ 	.dword	_ZN34_INTERNAL_88fa5fa5_4_k_cu_9f20120b4cuda3std3__45__cpo4rendE
	.align		8
        /*0030*/ 	.dword	_ZN34_INTERNAL_88fa5fa5_4_k_cu_9f20120b4cuda3std3__45__cpo7crbeginE
	.align		8
        /*0038*/ 	.dword	_ZN34_INTERNAL_88fa5fa5_4_k_cu_9f20120b4cuda3std3__45__cpo5crendE
	.align		8
        /*0040*/ 	.dword	_ZN34_INTERNAL_88fa5fa5_4_k_cu_9f20120b4cuda3std3__436_GLOBAL__N__88fa5fa5_4_k_cu_9f20120b6ignoreE
	.align		8
        /*0048*/ 	.dword	_ZN34_INTERNAL_88fa5fa5_4_k_cu_9f20120b4cuda3std3__419piecewise_constructE
	.align		8
        /*0050*/ 	.dword	_ZN34_INTERNAL_88fa5fa5_4_k_cu_9f20120b4cuda3std3__48in_placeE
	.align		8
        /*0058*/ 	.dword	_ZN34_INTERNAL_88fa5fa5_4_k_cu_9f20120b4cuda3std3__420unreachable_sentinelE
	.align		8
        /*0060*/ 	.dword	_ZN34_INTERNAL_88fa5fa5_4_k_cu_9f20120b4cuda3std3__47nulloptE
	.align		8
        /*0068*/ 	.dword	_ZN34_INTERNAL_88fa5fa5_4_k_cu_9f20120b4cuda3std3__48unexpectE
	.align		8
        /*0070*/ 	.dword	_ZN34_INTERNAL_88fa5fa5_4_k_cu_9f20120b4cuda3std6ranges3__45__cpo4swapE
	.align		8
        /*0078*/ 	.dword	_ZN34_INTERNAL_88fa5fa5_4_k_cu_9f20120b4cuda3std6ranges3__45__cpo9iter_moveE
	.align		8
        /*0080*/ 	.dword	_ZN34_INTERNAL_88fa5fa5_4_k_cu_9f20120b4cuda3std6ranges3__45__cpo5beginE
	.align		8
        /*0088*/ 	.dword	_ZN34_INTERNAL_88fa5fa5_4_k_cu_9f20120b4cuda3std6ranges3__45__cpo3endE
	.align		8
        /*0090*/ 	.dword	_ZN34_INTERNAL_88fa5fa5_4_k_cu_9f20120b4cuda3std6ranges3__45__cpo6cbeginE
	.align		8
        /*0098*/ 	.dword	_ZN34_INTERNAL_88fa5fa5_4_k_cu_9f20120b4cuda3std6ranges3__45__cpo4cendE
	.align		8
        /*00a0*/ 	.dword	_ZN34_INTERNAL_88fa5fa5_4_k_cu_9f20120b4cuda3std6ranges3__45__cpo7advanceE
	.align		8
        /*00a8*/ 	.dword	_ZN34_INTERNAL_88fa5fa5_4_k_cu_9f20120b4cuda3std6ranges3__45__cpo9iter_swapE
	.align		8
        /*00b0*/ 	.dword	_ZN34_INTERNAL_88fa5fa5_4_k_cu_9f20120b4cuda3std6ranges3__45__cpo4nextE
	.align		8
        /*00b8*/ 	.dword	_ZN34_INTERNAL_88fa5fa5_4_k_cu_9f20120b4cuda3std6ranges3__45__cpo4prevE
	.align		8
        /*00c0*/ 	.dword	_ZN34_INTERNAL_88fa5fa5_4_k_cu_9f20120b4cuda3std6ranges3__45__cpo4dataE
	.align		8
        /*00c8*/ 	.dword	_ZN34_INTERNAL_88fa5fa5_4_k_cu_9f20120b4cuda3std6ranges3__45__cpo5cdataE
	.align		8
        /*00d0*/ 	.dword	_ZN34_INTERNAL_88fa5fa5_4_k_cu_9f20120b4cuda3std6ranges3__45__cpo4sizeE
	.align		8
        /*00d8*/ 	.dword	_ZN34_INTERNAL_88fa5fa5_4_k_cu_9f20120b4cuda3std6ranges3__45__cpo5ssizeE
	.align		8
        /*00e0*/ 	.dword	_ZN34_INTERNAL_88fa5fa5_4_k_cu_9f20120b4cuda3std6ranges3__45__cpo8distanceE
	.align		8
        /*00e8*/ 	.dword	_ZN34_INTERNAL_88fa5fa5_4_k_cu_9f20120b6thrust24THRUST_300001_SM_1000_NS8cuda_cub3parE
	.align		8
        /*00f0*/ 	.dword	_ZN34_INTERNAL_88fa5fa5_4_k_cu_9f20120b6thrust24THRUST_300001_SM_1000_NS8cuda_cub10par_nosyncE
	.align		8
        /*00f8*/ 	.dword	_ZN34_INTERNAL_88fa5fa5_4_k_cu_9f20120b6thrust24THRUST_300001_SM_1000_NS6system6detail10sequential3seqE
	.align		8
        /*0100*/ 	.dword	_ZN34_INTERNAL_88fa5fa5_4_k_cu_9f20120b6thrust24THRUST_300001_SM_1000_NS6system3cpp3parE
	.align		8
        /*0108*/ 	.dword	_ZN34_INTERNAL_88fa5fa5_4_k_cu_9f20120b6thrust24THRUST_300001_SM_1000_NS12placeholders2_1E
	.align		8
        /*0110*/ 	.dword	_ZN34_INTERNAL_88fa5fa5_4_k_cu_9f20120b6thrust24THRUST_300001_SM_1000_NS12placeholders2_2E
	.align		8
        /*0118*/ 	.dword	_ZN34_INTERNAL_88fa5fa5_4_k_cu_9f20120b6thrust24THRUST_300001_SM_1000_NS12placeholders2_3E
	.align		8
        /*0120*/ 	.dword	_ZN34_INTERNAL_88fa5fa5_4_k_cu_9f20120b6thrust24THRUST_300001_SM_1000_NS12placeholders2_4E
	.align		8
        /*0128*/ 	.dword	_ZN34_INTERNAL_88fa5fa5_4_k_cu_9f20120b6thrust24THRUST_300001_SM_1000_NS12placeholders2_5E
	.align		8
        /*0130*/ 	.dword	_ZN34_INTERNAL_88fa5fa5_4_k_cu_9f20120b6thrust24THRUST_300001_SM_1000_NS12placeholders2_6E
	.align		8
        /*0138*/ 	.dword	_ZN34_INTERNAL_88fa5fa5_4_k_cu_9f20120b6thrust24THRUST_300001_SM_1000_NS12placeholders2_7E
	.align		8
        /*0140*/ 	.dword	_ZN34_INTERNAL_88fa5fa5_4_k_cu_9f20120b6thrust24THRUST_300001_SM_1000_NS12placeholders2_8E
	.align		8
        /*0148*/ 	.dword	_ZN34_INTERNAL_88fa5fa5_4_k_cu_9f20120b6thrust24THRUST_300001_SM_1000_NS12placeholders2_9E
	.align		8
        /*0150*/ 	.dword	_ZN34_INTERNAL_88fa5fa5_4_k_cu_9f20120b6thrust24THRUST_300001_SM_1000_NS12placeholders3_10E
	.align		8
        /*0158*/ 	.dword	_ZN34_INTERNAL_88fa5fa5_4_k_cu_9f20120b6thrust24THRUST_300001_SM_1000_NS3seqE
	.align		8
        /*0160*/ 	.dword	_ZN34_INTERNAL_88fa5fa5_4_k_cu_9f20120b6thrust24THRUST_300001_SM_1000_NS6deviceE


//--------------------- .text._ZN3cub18CUB_300001_SM_10006detail6reduce28DeviceReduceSingleTileKernelINS2_10policy_hubImy11mul_functorImEE10Policy1000EPmS9_iS6_mmN4cuda3std3__410__identityEEEvT0_T1_T2_T3_T4_T6_ --------------------------
	.section	.text._ZN3cub18CUB_300001_SM_10006detail6reduce28DeviceReduceSingleTileKernelINS2_10policy_hubImy11mul_functorImEE10Policy1000EPmS9_iS6_mmN4cuda3std3__410__identityEEEvT0_T1_T2_T3_T4_T6_,"ax",@progbits
	.align	128
        .global         _ZN3cub18CUB_300001_SM_10006detail6reduce28DeviceReduceSingleTileKernelINS2_10policy_hubImy11mul_functorImEE10Policy1000EPmS9_iS6_mmN4cuda3std3__410__identityEEEvT0_T1_T2_T3_T4_T6_
        .type           _ZN3cub18CUB_300001_SM_10006detail6reduce28DeviceReduceSingleTileKernelINS2_10policy_hubImy11mul_functorImEE10Policy1000EPmS9_iS6_mmN4cuda3std3__410__identityEEEvT0_T1_T2_T3_T4_T6_,@function
        .size           _ZN3cub18CUB_300001_SM_10006detail6reduce28DeviceReduceSingleTileKernelINS2_10policy_hubImy11mul_functorImEE10Policy1000EPmS9_iS6_mmN4cuda3std3__410__identityEEEvT0_T1_T2_T3_T4_T6_,(.L_x_896 - _ZN3cub18CUB_300001_SM_10006detail6reduce28DeviceReduceSingleTileKernelINS2_10policy_hubImy11mul_functorImEE10Policy1000EPmS9_iS6_mmN4cuda3std3__410__identityEEEvT0_T1_T2_T3_T4_T6_)
        .other          _ZN3cub18CUB_300001_SM_10006detail6reduce28DeviceReduceSingleTileKernelINS2_10policy_hubImy11mul_functorImEE10Policy1000EPmS9_iS6_mmN4cuda3std3__410__identityEEEvT0_T1_T2_T3_T4_T6_,@"STO_CUDA_ENTRY STV_DEFAULT"
_ZN3cub18CUB_300001_SM_10006detail6reduce28DeviceReduceSingleTileKernelINS2_10policy_hubImy11mul_functorImEE10Policy1000EPmS9_iS6_mmN4cuda3std3__410__identityEEEvT0_T1_T2_T3_T4_T6_:
.text._ZN3cub18CUB_300001_SM_10006detail6reduce28DeviceReduceSingleTileKernelINS2_10policy_hubImy11mul_functorImEE10Policy1000EPmS9_iS6_mmN4cuda3std3__410__identityEEEvT0_T1_T2_T3_T4_T6_:
[----:B------:R-:W-:Y:S01]  /*0000*/  LDC R1, c[0x0][0x37c] ;  /* 0x0000df00ff017b82 */ /* 0x000fe20000000800 */
[----:B------:R-:W0:Y:S01]  /*0010*/  LDCU UR4, c[0x0][0x390] ;  /* 0x00007200ff0477ac */ /* 0x000e220008000800 */
[----:B------:R-:W1:Y:S01]  /*0020*/  LDCU.64 UR6, c[0x0][0x358] ;  /* 0x00006b00ff0677ac */ /* 0x000e620008000a00 */
[----:B0-----:R-:W-:-:S04]  /*0030*/  MOV R4, UR4 ;  /* 0x0000000400047c02 */ /* 0x001fc80008000f00 */
[----:B------:R-:W-:-:S13]  /*0040*/  ISETP.NE.AND P0, PT, R4, RZ, PT ;  /* 0x000000ff0400720c */ /* 0x000fda0003f05270 */
[----:B-1----:R-:W-:Y:S05]  /*0050*/  @P0 BRA `(.L_x_0) ;  /* 0x00000000001c0947 */ /* 0x002fea0003800000 */
[----:B------:R-:W0:Y:S02]  /*0060*/  S2R R0, SR_TID.X ;  /* 0x0000000000007919 */ /* 0x000e240000002100 */
[----:B0-----:R-:W-:-:S13]  /*0070*/  ISETP.NE.AND P0, PT, R0, RZ, PT ;  /* 0x000000ff0000720c */ /* 0x001fda0003f05270 */
[----:B------:R-:W-:Y:S05]  /*0080*/  @P0 EXIT ;  /* 0x000000000000094d */ /* 0x000fea0003800000 */
[----:B------:R-:W0:Y:S08]  /*0090*/  LDC.64 R2, c[0x0][0x388] ;  /* 0x0000e200ff027b82 */ /* 0x000e300000000a00 */
[----:B------:R-:W0:Y:S02]  /*00a0*/  LDC.64 R4, c[0x0][0x398] ;  /* 0x0000e600ff047b82 */ /* 0x000e240000000a00 */
[----:B0-----:R-:W-:Y:S01]  /*00b0*/  STG.E.64 desc[UR6][R2.64], R4 ;  /* 0x0000000402007986 */ /* 0x001fe2000c101b06 */
[----:B------:R-:W-:Y:S05]  /*00c0*/  EXIT ;  /* 0x000000000000794d */ /* 0x000fea0003800000 */
.L_x_0:
[----:B------:R-:W0:Y:S01]  /*00d0*/  LDCU UR4, c[0x0][0x380] ;  /* 0x00007000ff0477ac */ /* 0x000e220008000800 */
[----:B------:R-:W-:Y:S01]  /*00e0*/  BSSY.RECONVERGENT B0, `(.L_x_1) ;  /* 0x00006a1000007945 */ /* 0x000fe20003800200 */
[----:B0-----:R-:W-:-:S09]  /*00f0*/  ULOP3.LUT UP0, URZ, UR4, 0x1f, URZ, 0xc0, !UPT ;  /* 0x0000001f04ff7892 */ /* 0x001fd2000f80c0ff */
[----:B------:R-:W-:Y:S05]  /*0100*/  BRA.U UP0, `(.L_x_2) ;  /* 0x0000003500307547 */ /* 0x000fea000b800000 */
[----:B------:R-:W-:-:S13]  /*0110*/  ISETP.GT.AND P0, PT, R4, 0x7ff, PT ;  /* 0x000007ff0400780c */ /* 0x000fda0003f04270 */
[----:B------:R-:W-:Y:S05]  /*0120*/  @P0 BRA `(.L_x_3) ;  /* 0x0000001800e00947 */ /* 0x000fea0003800000 */
[----:B------:R-:W0:Y:S01]  /*0130*/  S2R R5, SR_TID.X ;  /* 0x0000000000057919 */ /* 0x000e220000002100 */
[----:B------:R-:W-:Y:S01]  /*0140*/  BSSY.RECONVERGENT B1, `(.L_x_4) ;  /* 0x0000009000017945 */ /* 0x000fe20003800200 */
[----:B------:R-:W-:Y:S02]  /*0150*/  CS2R R6, SRZ ;  /* 0x0000000000067805 */ /* 0x000fe4000001ff00 */
[----:B0-----:R-:W-:Y:S02]  /*0160*/  ISETP.GE.AND P0, PT, R5, R4, PT ;  /* 0x000000040500720c */ /* 0x001fe40003f06270 */
[----:B------:R-:W-:-:S11]  /*0170*/  MOV R43, R5 ;  /* 0x00000005002b7202 */ /* 0x000fd60000000f00 */
[----:B------:R-:W-:Y:S05]  /*0180*/  @P0 BRA `(.L_x_5) ;  /* 0x0000000000100947 */ /* 0x000fea0003800000 */
[----:B------:R-:W0:Y:S02]  /*0190*/  LDC.64 R6, c[0x0][0x380] ;  /* 0x0000e000ff067b82 */ /* 0x000e240000000a00 */
[----:B0-----:R-:W-:-:S06]  /*01a0*/  IMAD.WIDE.U32 R6, R5, 0x8, R6 ;  /* 0x0000000805067825 */ /* 0x001fcc00078e0006 */
[----:B------:R-:W5:Y:S01]  /*01b0*/  LDG.E.64.CONSTANT R6, desc[UR6][R6.64] ;  /* 0x0000000606067981 */ /* 0x000f62000c1e9b00 */
[----:B------:R-:W-:-:S07]  /*01c0*/  IADD3 R43, PT, PT, R5, 0x100, RZ ;  /* 0x00000100052b7810 */ /* 0x000fce0007ffe0ff */
.L_x_5:
[----:B------:R-:W-:Y:S05]  /*01d0*/  BSYNC.RECONVERGENT B1 ;  /* 0x0000000000017941 */ /* 0x000fea0003800200 */
.L_x_4:
[----:B------:R-:W-:Y:S01]  /*01e0*/  ISETP.GE.AND P0, PT, R43, R4, PT ;  /* 0x000000042b00720c */ /* 0x000fe20003f06270 */
[----:B------:R-:W-:-:S12]  /*01f0*/  BSSY.RECONVERGENT B1, `(.L_x_6) ;  /* 0x00000ce000017945 */ /* 0x000fd80003800200 */
[----:B------:R-:W-:Y:S05]  /*0200*/  @P0 BRA `(.L_x_7) ;  /* 0x0000000c00300947 */ /* 0x000fea0003800000 */
[----:B------:R-:W-:Y:S01]  /*0210*/  LOP3.LUT R3, RZ, R43, RZ, 0x33, !PT ;  /* 0x0000002bff037212 */ /* 0x000fe200078e33ff */
[----:B------:R-:W-:Y:S03]  /*0220*/  BSSY.RECONVERGENT B2, `(.L_x_8) ;  /* 0x000001b000027945 */ /* 0x000fe60003800200 */
[----:B------:R-:W-:-:S04]  /*0230*/  IADD3 R0, PT, PT, R3, R4, RZ ;  /* 0x0000000403007210 */ /* 0x000fc80007ffe0ff */
[C---:B------:R-:W-:Y:S02]  /*0240*/  LOP3.LUT R2, R0.reuse, 0x300, RZ, 0xc0, !PT ;  /* 0x0000030000027812 */ /* 0x040fe400078ec0ff */
[----:B------:R-:W-:Y:S02]  /*0250*/  ISETP.GE.U32.AND P0, PT, R0, 0x300, PT ;  /* 0x000003000000780c */ /* 0x000fe40003f06070 */
[----:B------:R-:W-:-:S13]  /*0260*/  ISETP.NE.AND P1, PT, R2, 0x300, PT ;  /* 0x000003000200780c */ /* 0x000fda0003f25270 */
[----:B------:R-:W-:Y:S05]  /*0270*/  @!P1 BRA `(.L_x_9) ;  /* 0x0000000000549947 */ /* 0x000fea0003800000 */
[----:B------:R-:W0:Y:S01]  /*0280*/  LDC.64 R2, c[0x0][0x380] ;  /* 0x0000e000ff027b82 */ /* 0x000e220000000a00 */
[----:B------:R-:W-:-:S04]  /*0290*/  LEA.HI R0, R0, 0x1, RZ, 0x18 ;  /* 0x0000000100007811 */ /* 0x000fc800078fc0ff */
[----:B------:R-:W-:-:S04]  /*02a0*/  LOP3.LUT R0, R0, 0x3, RZ, 0xc0, !PT ;  /* 0x0000000300007812 */ /* 0x000fc800078ec0ff */
[----:B------:R-:W-:Y:S01]  /*02b0*/  IADD3 R0, PT, PT, -R0, RZ, RZ ;  /* 0x000000ff00007210 */ /* 0x000fe20007ffe1ff */
[----:B0-----:R-:W-:-:S03]  /*02c0*/  IMAD.WIDE.U32 R2, R43, 0x8, R2 ;  /* 0x000000082b027825 */ /* 0x001fc600078e0002 */
[----:B------:R-:W-:Y:S02]  /*02d0*/  MOV R10, R2 ;  /* 0x00000002000a7202 */ /* 0x000fe40000000f00 */
[----:B------:R-:W-:-:S07]  /*02e0*/  MOV R11, R3 ;  /* 0x00000003000b7202 */ /* 0x000fce0000000f00 */
.L_x_10:
[----:B------:R-:W-:Y:S02]  /*02f0*/  MOV R2, R10 ;  /* 0x0000000a00027202 */ /* 0x000fe40000000f00 */
[----:B------:R-:W-:-:S06]  /*0300*/  MOV R3, R11 ;  /* 0x0000000b00037202 */ /* 0x000fcc0000000f00 */
[----:B------:R-:W2:Y:S01]  /*0310*/  LDG.E.64.CONSTANT R2, desc[UR6][R2.64] ;  /* 0x0000000602027981 */ /* 0x000ea2000c1e9b00 */
[----:B------:R-:W-:Y:S02]  /*0320*/  IADD3 R0, PT, PT, R0, 0x1, RZ ;  /* 0x0000000100007810 */ /* 0x000fe40007ffe0ff */
[----:B------:R-:W-:Y:S02]  /*0330*/  IADD3 R10, P2, PT, R10, 0x800, RZ ;  /* 0x000008000a0a7810 */ /* 0x000fe40007f5e0ff */
[----:B------:R-:W-:Y:S02]  /*0340*/  ISETP.NE.AND P1, PT, R0, RZ, PT ;  /* 0x000000ff0000720c */ /* 0x000fe40003f25270 */
[----:B------:R-:W-:Y:S02]  /*0350*/  IADD3 R43, PT, PT, R43, 0x100, RZ ;  /* 0x000001002b2b7810 */ /* 0x000fe40007ffe0ff */
[----:B------:R-:W-:Y:S01]  /*0360*/  IADD3.X R11, PT, PT, RZ, R11, RZ, P2, !PT ;  /* 0x0000000bff0b7210 */ /* 0x000fe200017fe4ff */
[----:B--2--5:R-:W-:-:S02]  /*0370*/  IMAD R12, R3, R6, RZ ;  /* 0x00000006030c7224 */ /* 0x024fc400078e02ff */
[----:B------:R-:W-:-:S04]  /*0380*/  IMAD.WIDE.U32 R8, R2, R6, RZ ;  /* 0x0000000602087225 */ /* 0x000fc800078e00ff */
[----:B------:R-:W-:Y:S01]  /*0390*/  IMAD R7, R2, R7, R12 ;  /* 0x0000000702077224 */ /* 0x000fe200078e020c */
[----:B------:R-:W-:-:S04]  /*03a0*/  MOV R6, R8 ;  /* 0x0000000800067202 */ /* 0x000fc80000000f00 */
[----:B------:R-:W-:Y:S01]  /*03b0*/  IADD3 R7, PT, PT, R9, R7, RZ ;  /* 0x0000000709077210 */ /* 0x000fe20007ffe0ff */
[----:B------:R-:W-:Y:S06]  /*03c0*/  @P1 BRA `(.L_x_10) ;  /* 0xfffffffc00c81947 */ /* 0x000fec000383ffff */
.L_x_9:
[----:B------:R-:W-:Y:S05]  /*03d0*/  BSYNC.RECONVERGENT B2 ;  /* 0x0000000000027941 */ /* 0x000fea0003800200 */
.L_x_8:
[----:B------:R-:W-:Y:S05]  /*03e0*/  @!P0 BRA `(.L_x_7) ;  /* 0x0000000800b88947 */ /* 0x000fea0003800000 */
[----:B------:R-:W-:Y:S01]  /*03f0*/  IADD3 R0, PT, PT, -R43, R4, RZ ;  /* 0x000000042b007210 */ /* 0x000fe20007ffe1ff */
[----:B------:R-:W-:Y:S01]  /*0400*/  BSSY.RECONVERGENT B2, `(.L_x_11) ;  /* 0x0000061000027945 */ /* 0x000fe20003800200 */
[----:B------:R-:W-:Y:S02]  /*0410*/  PLOP3.LUT P0, PT, PT, PT, PT, 0x80, 0x8 ;  /* 0x000000000008781c */ /* 0x000fe40003f0f070 */
[----:B------:R-:W-:-:S13]  /*0420*/  ISETP.GT.AND P1, PT, R0, 0xc00, PT ;  /* 0x00000c000000780c */ /* 0x000fda0003f24270 */
[----:B------:R-:W-:Y:S05]  /*0430*/  @!P1 BRA `(.L_x_12) ;  /* 0x0000000400749947 */ /* 0x000fea0003800000 */
[----:B------:R-:W0:Y:S01]  /*0440*/  LDC.64 R2, c[0x0][0x380] ;  /* 0x0000e000ff027b82 */ /* 0x000e220000000a00 */
[----:B------:R-:W-:Y:S02]  /*0450*/  PLOP3.LUT P0, PT, PT, PT, PT, 0x8, 0x80 ;  /* 0x000000000080781c */ /* 0x000fe40003f0e170 */
[----:B------:R-:W-:-:S11]  /*0460*/  IADD3 R0, PT, PT, R4, -0xc00, RZ ;  /* 0xfffff40004007810 */ /* 0x000fd60007ffe0ff */
.L_x_13:
[----:B0-----:R-:W-:-:S05]  /*0470*/  IMAD.WIDE R30, R43, 0x8, R2 ;  /* 0x000000082b1e7825 */ /* 0x001fca00078e0202 */
[----:B------:R-:W2:Y:S04]  /*0480*/  LDG.E.64.CONSTANT R8, desc[UR6][R30.64] ;  /* 0x000000061e087981 */ /* 0x000ea8000c1e9b00 */
[----:B------:R-:W3:Y:S04]  /*0490*/  LDG.E.64.CONSTANT R10, desc[UR6][R30.64+0x800] ;  /* 0x000800061e0a7981 */ /* 0x000ee8000c1e9b00 */
[----:B------:R-:W4:Y:S01]  /*04a0*/  LDG.E.64.CONSTANT R12, desc[UR6][R30.64+0x1000] ;  /* 0x001000061e0c7981 */ /* 0x000f22000c1e9b00 */
[----:B------:R-:W-:-:S03]  /*04b0*/  IADD3 R39, PT, PT, R43, 0x400, RZ ;  /* 0x000004002b277810 */ /* 0x000fc60007ffe0ff */
[----:B------:R-:W4:Y:S02]  /*04c0*/  LDG.E.64.CONSTANT R14, desc[UR6][R30.64+0x1800] ;  /* 0x001800061e0e7981 */ /* 0x000f24000c1e9b00 */
[----:B------:R-:W-:-:S05]  /*04d0*/  IMAD.WIDE R38, R39, 0x8, R2 ;  /* 0x0000000827267825 */ /* 0x000fca00078e0202 */
[----:B------:R-:W4:Y:S04]  /*04e0*/  LDG.E.64.CONSTANT R16, desc[UR6][R38.64] ;  /* 0x0000000626107981 */ /* 0x000f28000c1e9b00 */
[----:B------:R-:W4:Y:S04]  /*04f0*/  LDG.E.64.CONSTANT R18, desc[UR6][R38.64+0x800] ;  /* 0x0008000626127981 */ /* 0x000f28000c1e9b00 */
        /* <DEDUP_REMOVED lines=8> */
[----:B------:R0:W4:Y:S02]  /*0580*/  LDG.E.64.CONSTANT R30, desc[UR6][R44.64+0x1800] ;  /* 0x001800062c1e7981 */ /* 0x000124000c1e9b00 */
[----:B0-----:R-:W-:-:S05]  /*0590*/  IMAD.WIDE R44, R33, 0x8, R2 ;  /* 0x00000008212c7825 */ /* 0x001fca00078e0202 */
[----:B------:R-:W4:Y:S04]  /*05a0*/  LDG.E.64.CONSTANT R32, desc[UR6][R44.64] ;  /* 0x000000062c207981 */ /* 0x000f28000c1e9b00 */
[----:B------:R-:W4:Y:S04]  /*05b0*/  LDG.E.64.CONSTANT R34, desc[UR6][R44.64+0x800] ;  /* 0x000800062c227981 */ /* 0x000f28000c1e9b00 */
[----:B------:R-:W4:Y:S04]  /*05c0*/  LDG.E.64.CONSTANT R36, desc[UR6][R44.64+0x1000] ;  /* 0x001000062c247981 */ /* 0x000f28000c1e9b00 */
[----:B------:R-:W4:Y:S01]  /*05d0*/  LDG.E.64.CONSTANT R38, desc[UR6][R44.64+0x1800] ;  /* 0x001800062c267981 */ /* 0x000f22000c1e9b00 */
[----:B------:R-:W-:-:S04]  /*05e0*/  IADD3 R43, PT, PT, R43, 0x1000, RZ ;  /* 0x000010002b2b7810 */ /* 0x000fc80007ffe0ff */
[----:B------:R-:W-:Y:S01]  /*05f0*/  ISETP.GE.AND P1, PT, R43, R0, PT ;  /* 0x000000002b00720c */ /* 0x000fe20003f26270 */
[-C--:B--2--5:R-:W-:Y:S02]  /*0600*/  IMAD R9, R9, R6.reuse, RZ ;  /* 0x0000000609097224 */ /* 0x0a4fe400078e02ff */
[----:B------:R-:W-:-:S04]  /*0610*/  IMAD.WIDE.U32 R40, R8, R6, RZ ;  /* 0x0000000608287225 */ /* 0x000fc800078e00ff */
[----:B------:R-:W-:Y:S02]  /*0620*/  IMAD R7, R8, R7, R9 ;  /* 0x0000000708077224 */ /* 0x000fe400078e0209 */
[----:B---3--:R-:W-:-:S03]  /*0630*/  IMAD R6, R11, R40, RZ ;  /* 0x000000280b067224 */ /* 0x008fc600078e02ff */
[----:B------:R-:W-:Y:S01]  /*0640*/  IADD3 R7, PT, PT, R41, R7, RZ ;  /* 0x0000000729077210 */ /* 0x000fe20007ffe0ff */
[----:B------:R-:W-:-:S04]  /*0650*/  IMAD.WIDE.U32 R40, R10, R40, RZ ;  /* 0x000000280a287225 */ /* 0x000fc800078e00ff */
[----:B------:R-:W-:Y:S02]  /*0660*/  IMAD R7, R10, R7, R6 ;  /* 0x000000070a077224 */ /* 0x000fe400078e0206 */
[----:B----4-:R-:W-:-:S03]  /*0670*/  IMAD R6, R13, R40, RZ ;  /* 0x000000280d067224 */ /* 0x010fc600078e02ff */
[----:B------:R-:W-:Y:S01]  /*0680*/  IADD3 R7, PT, PT, R41, R7, RZ ;  /* 0x0000000729077210 */ /* 0x000fe20007ffe0ff */
[----:B------:R-:W-:-:S04]  /*0690*/  IMAD.WIDE.U32 R40, R12, R40, RZ ;  /* 0x000000280c287225 */ /* 0x000fc800078e00ff */
[----:B------:R-:W-:Y:S02]  /*06a0*/  IMAD R7, R12, R7, R6 ;  /* 0x000000070c077224 */ /* 0x000fe400078e0206 */
[----:B------:R-:W-:-:S03]  /*06b0*/  IMAD R6, R15, R40, RZ ;  /* 0x000000280f067224 */ /* 0x000fc600078e02ff */
        /* <DEDUP_REMOVED lines=50> */
[----:B------:R-:W-:-:S05]  /*09e0*/  IMAD R9, R38, R9, R8 ;  /* 0x0000000926097224 */ /* 0x000fca00078e0208 */
[----:B------:R-:W-:Y:S01]  /*09f0*/  IADD3 R7, PT, PT, R7, R9, RZ ;  /* 0x0000000907077210 */ /* 0x000fe20007ffe0ff */
[----:B------:R-:W-:Y:S06]  /*0a00*/  @!P1 BRA `(.L_x_13) ;  /* 0xfffffff800989947 */ /* 0x000fec000383ffff */
.L_x_12:
[----:B------:R-:W-:Y:S05]  /*0a10*/  BSYNC.RECONVERGENT B2 ;  /* 0x0000000000027941 */ /* 0x000fea0003800200 */
.L_x_11:
[----:B------:R-:W-:Y:S01]  /*0a20*/  IADD3 R0, PT, PT, -R43, R4, RZ ;  /* 0x000000042b007210 */ /* 0x000fe20007ffe1ff */
[----:B------:R-:W-:Y:S03]  /*0a30*/  BSSY.RECONVERGENT B2, `(.L_x_14) ;  /* 0x0000031000027945 */ /* 0x000fe60003800200 */
[----:B------:R-:W-:-:S13]  /*0a40*/  ISETP.GT.AND P1, PT, R0, 0x400, PT ;  /* 0x000004000000780c */ /* 0x000fda0003f24270 */
[----:B------:R-:W-:Y:S05]  /*0a50*/  @!P1 BRA `(.L_x_15) ;  /* 0x0000000000b89947 */ /* 0x000fea0003800000 */
[----:B------:R-:W0:Y:S02]  /*0a60*/  LDC.64 R24, c[0x0][0x380] ;  /* 0x0000e000ff187b82 */ /* 0x000e240000000a00 */
        /* <DEDUP_REMOVED lines=9> */
[----:B------:R-:W4:Y:S04]  /*0b00*/  LDG.E.64.CONSTANT R8, desc[UR6][R24.64+0x1000] ;  /* 0x0010000618087981 */ /* 0x000f28000c1e9b00 */
[----:B------:R-:W4:Y:S01]  /*0b10*/  LDG.E.64.CONSTANT R2, desc[UR6][R24.64+0x1800] ;  /* 0x0018000618027981 */ /* 0x000f22000c1e9b00 */
[----:B------:R-:W-:-:S02]  /*0b20*/  PLOP3.LUT P0, PT, PT, PT, PT, 0x8, 0x80 ;  /* 0x000000000080781c */ /* 0x000fc40003f0e170 */
[----:B------:R-:W-:Y:S01]  /*0b30*/  IADD3 R43, PT, PT, R43, 0x800, RZ ;  /* 0x000008002b2b7810 */ /* 0x000fe20007ffe0ff */
        /* <DEDUP_REMOVED lines=27> */
[-C--:B------:R-:W-:Y:S02]  /*0cf0*/  IMAD R0, R3, R26.reuse, RZ ;  /* 0x0000001a03007224 */ /* 0x080fe400078e02ff */
[----:B------:R-:W-:Y:S01]  /*0d00*/  IMAD.WIDE.U32 R6, R2, R26, RZ ;  /* 0x0000001a02067225 */ /* 0x000fe200078e00ff */
[----:B------:R-:W-:-:S05]  /*0d10*/  IADD3 R9, PT, PT, R27, R9, RZ ;  /* 0x000000091b097210 */ /* 0x000fca0007ffe0ff */
[----:B------:R-:W-:-:S05]  /*0d20*/  IMAD R9, R2, R9, R0 ;  /* 0x0000000902097224 */ /* 0x000fca00078e0200 */
[----:B------:R-:W-:-:S07]  /*0d30*/  IADD3 R7, PT, PT, R7, R9, RZ ;  /* 0x0000000907077210 */ /* 0x000fce0007ffe0ff */
.L_x_15:
[----:B------:R-:W-:Y:S05]  /*0d40*/  BSYNC.RECONVERGENT B2 ;  /* 0x0000000000027941 */ /* 0x000fea0003800200 */
.L_x_14:
[----:B------:R-:W-:-:S13]  /*0d50*/  ISETP.LT.OR P0, PT, R43, R4, P0 ;  /* 0x000000042b00720c */ /* 0x000fda0000701670 */
[----:B------:R-:W-:Y:S05]  /*0d60*/  @!P0 BRA `(.L_x_7) ;  /* 0x0000000000588947 */ /* 0x000fea0003800000 */
[----:B------:R-:W0:Y:S02]  /*0d70*/  LDC.64 R2, c[0x0][0x380] ;  /* 0x0000e000ff027b82 */ /* 0x000e240000000a00 */
[----:B0-----:R-:W-:-:S05]  /*0d80*/  IMAD.WIDE R2, R43, 0x8, R2 ;  /* 0x000000082b027825 */ /* 0x001fca00078e0202 */
[----:B------:R-:W2:Y:S04]  /*0d90*/  LDG.E.64.CONSTANT R8, desc[UR6][R2.64] ;  /* 0x0000000602087981 */ /* 0x000ea8000c1e9b00 */
[----:B------:R-:W3:Y:S04]  /*0da0*/  LDG.E.64.CONSTANT R10, desc[UR6][R2.64+0x800] ;  /* 0x00080006020a7981 */ /* 0x000ee8000c1e9b00 */
[----:B------:R-:W4:Y:S04]  /*0db0*/  LDG.E.64.CONSTANT R12, desc[UR6][R2.64+0x1000] ;  /* 0x00100006020c7981 */ /* 0x000f28000c1e9b00 */
[----:B------:R0:W4:Y:S01]  /*0dc0*/  LDG.E.64.CONSTANT R14, desc[UR6][R2.64+0x1800] ;  /* 0x00180006020e7981 */ /* 0x000122000c1e9b00 */
[----:B--2--5:R-:W-:-:S02]  /*0dd0*/  IMAD R0, R9, R6, RZ ;  /* 0x0000000609007224 */ /* 0x024fc400078e02ff */
        /* <DEDUP_REMOVED lines=9> */
[----:B0-----:R-:W-:Y:S02]  /*0e70*/  IMAD R3, R12, R7, R0 ;  /* 0x000000070c037224 */ /* 0x001fe400078e0200 */
[-C--:B------:R-:W-:Y:S02]  /*0e80*/  IMAD R0, R15, R16.reuse, RZ ;  /* 0x000000100f007224 */ /* 0x080fe400078e02ff */
[----:B------:R-:W-:Y:S01]  /*0e90*/  IMAD.WIDE.U32 R6, R14, R16, RZ ;  /* 0x000000100e067225 */ /* 0x000fe200078e00ff */
[----:B------:R-:W-:-:S05]  /*0ea0*/  IADD3 R3, PT, PT, R17, R3, RZ ;  /* 0x0000000311037210 */ /* 0x000fca0007ffe0ff */
[----:B------:R-:W-:-:S05]  /*0eb0*/  IMAD R3, R14, R3, R0 ;  /* 0x000000030e037224 */ /* 0x000fca00078e0200 */
[----:B------:R-:W-:-:S07]  /*0ec0*/  IADD3 R7, PT, PT, R7, R3, RZ ;  /* 0x0000000307077210 */ /* 0x000fce0007ffe0ff */
.L_x_7:
[----:B------:R-:W-:Y:S05]  /*0ed0*/  BSYNC.RECONVERGENT B1 ;  /* 0x0000000000017941 */ /* 0x000fea0003800200 */
.L_x_6:
[----:B------:R-:W-:-:S13]  /*0ee0*/  ISETP.GE.AND P0, PT, R4, 0x100, PT ;  /* 0x000001000400780c */ /* 0x000fda0003f06270 */
[----:B------:R-:W-:Y:S05]  /*0ef0*/  @!P0 BRA `(.L_x_16) ;  /* 0x0000000400788947 */ /* 0x000fea0003800000 */
[----:B------:R-:W0:Y:S01]  /*0f00*/  S2R R10, SR_LANEID ;  /* 0x00000000000a7919 */ /* 0x000e220000000000 */
[----:B-----5:R-:W1:Y:S04]  /*0f10*/  SHFL.DOWN PT, R2, R7, 0x1, 0x1f ;  /* 0x08201f0007027f89 */ /* 0x020e6800000e0000 */
[----:B------:R-:W2:Y:S01]  /*0f20*/  SHFL.DOWN PT, R0, R6, 0x1, 0x1f ;  /* 0x08201f0006007f89 */ /* 0x000ea200000e0000 */
[C---:B0-----:R-:W-:Y:S02]  /*0f30*/  ISETP.GT.AND P0, PT, R10.reuse, 0x1e, PT ;  /* 0x0000001e0a00780c */ /* 0x041fe40003f04270 */
[----:B------:R-:W-:Y:S02]  /*0f40*/  ISETP.NE.AND P1, PT, R10, RZ, PT ;  /* 0x000000ff0a00720c */ /* 0x000fe40003f25270 */
[----:B-1----:R-:W-:-:S02]  /*0f50*/  SEL R3, R2, RZ, !P0 ;  /* 0x000000ff02037207 */ /* 0x002fc40004000000 */
[----:B--2---:R-:W-:Y:S02]  /*0f60*/  SEL R0, R0, 0x1, !P0 ;  /* 0x0000000100007807 */ /* 0x004fe40004000000 */
[----:B------:R-:W-:Y:S01]  /*0f70*/  ISETP.GT.AND P0, PT, R10, 0x1d, PT ;  /* 0x0000001d0a00780c */ /* 0x000fe20003f04270 */
[-C--:B------:R-:W-:Y:S02]  /*0f80*/  IMAD R4, R3, R6.reuse, RZ ;  /* 0x0000000603047224 */ /* 0x080fe400078e02ff */
[----:B------:R-:W-:-:S04]  /*0f90*/  IMAD.WIDE.U32 R2, R0, R6, RZ ;  /* 0x0000000600027225 */ /* 0x000fc800078e00ff */
[----:B------:R-:W-:Y:S02]  /*0fa0*/  IMAD R9, R7, R0, R4 ;  /* 0x0000000007097224 */ /* 0x000fe400078e0204 */
[----:B------:R-:W-:Y:S03]  /*0fb0*/  SHFL.DOWN PT, R0, R2, 0x2, 0x1f ;  /* 0x08401f0002007f89 */ /* 0x000fe600000e0000 */
[----:B------:R-:W-:-:S05]  /*0fc0*/  IADD3 R4, PT, PT, R3, R9, RZ ;  /* 0x0000000903047210 */ /* 0x000fca0007ffe0ff */
[----:B------:R-:W0:Y:S02]  /*0fd0*/  SHFL.DOWN PT, R3, R4, 0x2, 0x1f ;  /* 0x08401f0004037f89 */ /* 0x000e2400000e0000 */
[----:B0-----:R-:W-:Y:S02]  /*0fe0*/  SEL R7, R3, RZ, !P0 ;  /* 0x000000ff03077207 */ /* 0x001fe40004000000 */
[----:B------:R-:W-:Y:S02]  /*0ff0*/  SEL R3, R0, 0x1, !P0 ;  /* 0x0000000100037807 */ /* 0x000fe40004000000 */
[----:B------:R-:W-:Y:S01]  /*1000*/  ISETP.GT.AND P0, PT, R10, 0x1b, PT ;  /* 0x0000001b0a00780c */ /* 0x000fe20003f04270 */
[-C--:B------:R-:W-:Y:S02]  /*1010*/  IMAD R0, R7, R2.reuse, RZ ;  /* 0x0000000207007224 */ /* 0x080fe400078e02ff */
[----:B------:R-:W-:-:S04]  /*1020*/  IMAD.WIDE.U32 R6, R3, R2, RZ ;  /* 0x0000000203067225 */ /* 0x000fc800078e00ff */
[----:B------:R-:W-:Y:S02]  /*1030*/  IMAD R3, R3, R4, R0 ;  /* 0x0000000403037224 */ /* 0x000fe400078e0200 */
[----:B------:R-:W0:Y:S03]  /*1040*/  SHFL.DOWN PT, R0, R6, 0x4, 0x1f ;  /* 0x08801f0006007f89 */ /* 0x000e2600000e0000 */
[----:B------:R-:W-:-:S05]  /*1050*/  IADD3 R8, PT, PT, R7, R3, RZ ;  /* 0x0000000307087210 */ /* 0x000fca0007ffe0ff */
[----:B------:R-:W1:Y:S01]  /*1060*/  SHFL.DOWN PT, R3, R8, 0x4, 0x1f ;  /* 0x08801f0008037f89 */ /* 0x000e6200000e0000 */
[----:B0-----:R-:W-:Y:S02]  /*1070*/  SEL R7, R0, 0x1, !P0 ;  /* 0x0000000100077807 */ /* 0x001fe40004000000 */
[----:B-1----:R-:W-:Y:S02]  /*1080*/  SEL R3, R3, RZ, !P0 ;  /* 0x000000ff03037207 */ /* 0x002fe40004000000 */
[----:B------:R-:W-:-:S03]  /*1090*/  ISETP.GT.AND P0, PT, R10, 0x17, PT ;  /* 0x000000170a00780c */ /* 0x000fc60003f04270 */
        /* <DEDUP_REMOVED lines=11> */
[----:B------:R-:W-:Y:S01]  /*1150*/  IMAD R3, R3, R4, R0 ;  /* 0x0000000403037224 */ /* 0x000fe200078e0200 */
[----:B------:R-:W-:Y:S01]  /*1160*/  @!P1 MOV R4, 0x400 ;  /* 0x0000040000049802 */ /* 0x000fe20000000f00 */
[----:B------:R-:W0:Y:S03]  /*1170*/  SHFL.DOWN PT, R0, R6, 0x10, 0x1f ;  /* 0x0a001f0006007f89 */ /* 0x000e2600000e0000 */
[----:B------:R-:W-:Y:S02]  /*1180*/  IADD3 R8, PT, PT, R7, R3, RZ ;  /* 0x0000000307087210 */ /* 0x000fe40007ffe0ff */
[----:B------:R-:W1:Y:S03]  /*1190*/  @!P1 S2R R7, SR_CgaCtaId ;  /* 0x0000000000079919 */ /* 0x000e660000008800 */
[----:B------:R-:W2:Y:S01]  /*11a0*/  SHFL.DOWN PT, R3, R8, 0x10, 0x1f ;  /* 0x0a001f0008037f89 */ /* 0x000ea200000e0000 */
[----:B0-----:R-:W-:-:S02]  /*11b0*/  SEL R9, R0, 0x1, !P0 ;  /* 0x0000000100097807 */ /* 0x001fc40004000000 */
[----:B------:R-:W-:-:S04]  /*11c0*/  @!P1 SHF.R.U32.HI R0, RZ, 0x2, R5 ;  /* 0x00000002ff009819 */ /* 0x000fc80000011605 */
[----:B------:R-:W-:Y:S02]  /*11d0*/  @!P1 LOP3.LUT R0, R0, 0xf8, RZ, 0xc0, !PT ;  /* 0x000000f800009812 */ /* 0x000fe400078ec0ff */
[----:B--2---:R-:W-:Y:S02]  /*11e0*/  SEL R3, R3, RZ, !P0 ;  /* 0x000000ff03037207 */ /* 0x004fe40004000000 */
[----:B------:R-:W-:Y:S02]  /*11f0*/  ISETP.NE.AND P0, PT, R5, RZ, PT ;  /* 0x000000ff0500720c */ /* 0x000fe40003f05270 */
[----:B-1----:R-:W-:Y:S01]  /*1200*/  @!P1 LEA R7, R7, R4, 0x18 ;  /* 0x0000000407079211 */ /* 0x002fe200078ec0ff */
[-C--:B------:R-:W-:Y:S02]  /*1210*/  IMAD R10, R3, R6.reuse, RZ ;  /* 0x00000006030a7224 */ /* 0x080fe400078e02ff */
[----:B------:R-:W-:Y:S01]  /*1220*/  IMAD.WIDE.U32 R2, R9, R6, RZ ;  /* 0x0000000609027225 */ /* 0x000fe200078e00ff */
[----:B------:R-:W-:-:S03]  /*1230*/  @!P1 IADD3 R7, PT, PT, R0, R7, RZ ;  /* 0x0000000700079210 */ /* 0x000fc60007ffe0ff */
[----:B------:R-:W-:-:S05]  /*1240*/  IMAD R9, R9, R8, R10 ;  /* 0x0000000809097224 */ /* 0x000fca00078e020a */
[----:B------:R-:W-:-:S05]  /*1250*/  IADD3 R3, PT, PT, R3, R9, RZ ;  /* 0x0000000903037210 */ /* 0x000fca0007ffe0ff */
[----:B------:R0:W-:Y:S01]  /*1260*/  @!P1 STS.64 [R7+0x8], R2 ;  /* 0x0000080207009388 */ /* 0x0001e20000000a00 */
[----:B------:R-:W-:Y:S06]  /*1270*/  BAR.SYNC.DEFER_BLOCKING 0x0 ;  /* 0x0000000000007b1d */ /* 0x000fec0000010000 */
[----:B------:R-:W-:Y:S05]  /*1280*/  @P0 BRA `(.L_x_17) ;  /* 0x0000005800180947 */ /* 0x000fea0003800000 */
[----:B------:R-:W1:Y:S01]  /*1290*/  S2UR UR5, SR_CgaCtaId ;  /* 0x00000000000579c3 */ /* 0x000e620000008800 */
[----:B------:R-:W-:Y:S02]  /*12a0*/  UMOV UR4, 0x400 ;  /* 0x0000040000047882 */ /* 0x000fe40000000000 */
[----:B-1----:R-:W-:-:S09]  /*12b0*/  ULEA UR4, UR5, UR4, 0x18 ;  /* 0x0000000405047291 */ /* 0x002fd2000f8ec0ff */
[----:B------:R-:W1:Y:S04]  /*12c0*/  LDS.128 R12, [UR4+0x10] ;  /* 0x00001004ff0c7984 */ /* 0x000e680008000c00 */
[----:B------:R-:W2:Y:S04]  /*12d0*/  LDS.128 R8, [UR4+0x20] ;  /* 0x00002004ff087984 */ /* 0x000ea80008000c00 */
[----:B0-----:R-:W0:Y:S01]  /*12e0*/  LDS.128 R4, [UR4+0x30] ;  /* 0x00003004ff047984 */ /* 0x001e220008000c00 */
[-C--:B-1----:R-:W-:Y:S02]  /*12f0*/  IMAD R0, R13, R2.reuse, RZ ;  /* 0x000000020d007224 */ /* 0x082fe400078e02ff */
[----:B------:R-:W-:-:S04]  /*1300*/  IMAD.WIDE.U32 R16, R12, R2, RZ ;  /* 0x000000020c107225 */ /* 0x000fc800078e00ff */
[----:B------:R-:W-:-:S05]  /*1310*/  IMAD R3, R12, R3, R0 ;  /* 0x000000030c037224 */ /* 0x000fca00078e0200 */
[----:B------:R-:W-:-:S05]  /*1320*/  IADD3 R3, PT, PT, R17, R3, RZ ;  /* 0x0000000311037210 */ /* 0x000fca0007ffe0ff */
[-C--:B------:R-:W-:Y:S02]  /*1330*/  IMAD R13, R3, R14.reuse, RZ ;  /* 0x0000000e030d7224 */ /* 0x080fe400078e02ff */
[----:B------:R-:W-:-:S04]  /*1340*/  IMAD.WIDE.U32 R2, R16, R14, RZ ;  /* 0x0000000e10027225 */ /* 0x000fc800078e00ff */
[----:B------:R-:W-:-:S05]  /*1350*/  IMAD R13, R16, R15, R13 ;  /* 0x0000000f100d7224 */ /* 0x000fca00078e020d */
[----:B------:R-:W-:Y:S01]  /*1360*/  IADD3 R3, PT, PT, R3, R13, RZ ;  /* 0x0000000d03037210 */ /* 0x000fe20007ffe0ff */
[----:B--2---:R-:W-:-:S04]  /*1370*/  IMAD.WIDE.U32 R12, R2, R8, RZ ;  /* 0x00000008020c7225 */ /* 0x004fc800078e00ff */
[----:B------:R-:W-:-:S04]  /*1380*/  IMAD R3, R3, R8, RZ ;  /* 0x0000000803037224 */ /* 0x000fc800078e02ff */
[----:B------:R-:W-:Y:S02]  /*1390*/  IMAD R3, R9, R2, R3 ;  /* 0x0000000209037224 */ /* 0x000fe400078e0203 */
[----:B------:R-:W-:-:S03]  /*13a0*/  IMAD.WIDE.U32 R8, R12, R10, RZ ;  /* 0x0000000a0c087225 */ /* 0x000fc600078e00ff */
[----:B------:R-:W-:-:S05]  /*13b0*/  IADD3 R3, PT, PT, R13, R3, RZ ;  /* 0x000000030d037210 */ /* 0x000fca0007ffe0ff */
[----:B------:R-:W-:Y:S02]  /*13c0*/  IMAD R13, R3, R10, RZ ;  /* 0x0000000a030d7224 */ /* 0x000fe400078e02ff */
[----:B------:R-:W1:Y:S02]  /*13d0*/  LDS.64 R2, [UR4+0x40] ;  /* 0x00004004ff027984 */ /* 0x000e640008000a00 */
[----:B------:R-:W-:Y:S02]  /*13e0*/  IMAD R13, R12, R11, R13 ;  /* 0x0000000b0c0d7224 */ /* 0x000fe400078e020d */
[----:B0-----:R-:W-:-:S03]  /*13f0*/  IMAD.WIDE.U32 R10, R8, R4, RZ ;  /* 0x00000004080a7225 */ /* 0x001fc600078e00ff */
[----:B------:R-:W-:-:S05]  /*1400*/  IADD3 R9, PT, PT, R9, R13, RZ ;  /* 0x0000000d09097210 */ /* 0x000fca0007ffe0ff */
[----:B------:R-:W-:-:S04]  /*1410*/  IMAD R9, R9, R4, RZ ;  /* 0x0000000409097224 */ /* 0x000fc800078e02ff */
[----:B------:R-:W-:-:S05]  /*1420*/  IMAD R5, R5, R8, R9 ;  /* 0x0000000805057224 */ /* 0x000fca00078e0209 */
[----:B------:R-:W-:-:S05]  /*1430*/  IADD3 R5, PT, PT, R11, R5, RZ ;  /* 0x000000050b057210 */ /* 0x000fca0007ffe0ff */
[-C--:B------:R-:W-:Y:S02]  /*1440*/  IMAD R9, R5, R6.reuse, RZ ;  /* 0x0000000605097224 */ /* 0x080fe400078e02ff */
[----:B------:R-:W-:-:S04]  /*1450*/  IMAD.WIDE.U32 R4, R10, R6, RZ ;  /* 0x000000060a047225 */ /* 0x000fc800078e00ff */
[----:B------:R-:W-:-:S05]  /*1460*/  IMAD R9, R10, R7, R9 ;  /* 0x000000070a097224 */ /* 0x000fca00078e0209 */
[----:B------:R-:W-:Y:S01]  /*1470*/  IADD3 R5, PT, PT, R5, R9, RZ ;  /* 0x0000000905057210 */ /* 0x000fe20007ffe0ff */
[----:B-1----:R-:W-:-:S04]  /*1480*/  IMAD.WIDE.U32 R6, R4, R2, RZ ;  /* 0x0000000204067225 */ /* 0x002fc800078e00ff */
[----:B------:R-:W-:Y:S01]  /*1490*/  IMAD R5, R5, R2, RZ ;  /* 0x0000000205057224 */ /* 0x000fe200078e02ff */
[----:B------:R-:W-:-:S03]  /*14a0*/  MOV R2, R6 ;  /* 0x0000000600027202 */ /* 0x000fc60000000f00 */
[----:B------:R-:W-:-:S05]  /*14b0*/  IMAD R5, R3, R4, R5 ;  /* 0x0000000403057224 */ /* 0x000fca00078e0205 */
[----:B------:R-:W-:Y:S01]  /*14c0*/  IADD3 R3, PT, PT, R7, R5, RZ ;  /* 0x0000000507037210 */ /* 0x000fe20007ffe0ff */
[----:B------:R-:W-:Y:S06]  /*14d0*/  BRA `(.L_x_17) ;  /* 0x0000005400847947 */ /* 0x000fec0003800000 */
.L_x_16:
[----:B------:R-:W-:-:S04]  /*14e0*/  LOP3.LUT R0, R5, 0x3e0, RZ, 0xc0, !PT ;  /* 0x000003e005007812 */ /* 0x000fc800078ec0ff */
[----:B------:R-:W-:Y:S02]  /*14f0*/  IADD3 R3, PT, PT, R0, 0x20, RZ ;  /* 0x0000002000037810 */ /* 0x000fe40007ffe0ff */
[----:B------:R-:W-:Y:S02]  /*1500*/  LOP3.LUT R9, RZ, R0, RZ, 0x33, !PT ;  /* 0x00000000ff097212 */ /* 0x000fe400078e33ff */
[----:B------:R-:W0:Y:S01]  /*1510*/  S2R R0, SR_LANEID ;  /* 0x0000000000007919 */ /* 0x000e220000000000 */
[-C--:B------:R-:W-:Y:S02]  /*1520*/  ISETP.GT.AND P0, PT, R3, R4.reuse, PT ;  /* 0x000000040300720c */ /* 0x080fe40003f04270 */
[----:B------:R-:W-:-:S04]  /*1530*/  IADD3 R3, PT, PT, R9, R4, RZ ;  /* 0x0000000409037210 */ /* 0x000fc80007ffe0ff */
[----:B------:R-:W-:-:S05]  /*1540*/  SEL R3, R3, 0x1f, P0 ;  /* 0x0000001f03037807 */ /* 0x000fca0000000000 */
[----:B-----5:R-:W1:Y:S04]  /*1550*/  SHFL.DOWN PT, R8, R7, 0x1, R3 ;  /* 0x0820000007087989 */ /* 0x020e6800000e0003 */
[----:B------:R-:W2:Y:S01]  /*1560*/  SHFL.DOWN PT, R2, R6, 0x1, R3 ;  /* 0x0820000006027989 */ /* 0x000ea200000e0003 */
[C---:B0-----:R-:W-:Y:S02]  /*1570*/  ISETP.GE.AND P0, PT, R0.reuse, R3, PT ;  /* 0x000000030000720c */ /* 0x041fe40003f06270 */
[----:B------:R-:W-:Y:S02]  /*1580*/  ISETP.NE.AND P1, PT, R0, RZ, PT ;  /* 0x000000ff0000720c */ /* 0x000fe40003f25270 */
[----:B-1----:R-:W-:Y:S02]  /*1590*/  SEL R9, R8, RZ, !P0 ;  /* 0x000000ff08097207 */ /* 0x002fe40004000000 */
[----:B--2---:R-:W-:-:S03]  /*15a0*/  SEL R2, R2, 0x1, !P0 ;  /* 0x0000000102027807 */ /* 0x004fc60004000000 */
[-C--:B------:R-:W-:Y:S02]  /*15b0*/  IMAD R10, R9, R6.reuse, RZ ;  /* 0x00000006090a7224 */ /* 0x080fe400078e02ff */
[----:B------:R-:W-:-:S04]  /*15c0*/  IMAD.WIDE.U32 R8, R2, R6, RZ ;  /* 0x0000000602087225 */ /* 0x000fc800078e00ff */
[----:B------:R-:W-:Y:S01]  /*15d0*/  IMAD R11, R7, R2, R10 ;  /* 0x00000002070b7224 */ /* 0x000fe200078e020a */
[----:B------:R-:W-:Y:S01]  /*15e0*/  IADD3 R10, PT, PT, R0, 0x2, RZ ;  /* 0x00000002000a7810 */ /* 0x000fe20007ffe0ff */
[----:B------:R-:W-:Y:S03]  /*15f0*/  SHFL.DOWN PT, R2, R8, 0x2, R3 ;  /* 0x0840000008027989 */ /* 0x000fe600000e0003 */
[----:B------:R-:W-:Y:S02]  /*1600*/  IADD3 R12, PT, PT, R9, R11, RZ ;  /* 0x0000000b090c7210 */ /* 0x000fe40007ffe0ff */
[----:B------:R-:W-:Y:S02]  /*1610*/  ISETP.GT.AND P0, PT, R10, R3, PT ;  /* 0x000000030a00720c */ /* 0x000fe40003f04270 */
[----:B------:R-:W-:Y:S01]  /*1620*/  @!P1 MOV R11, 0x400 ;  /* 0x00000400000b9802 */ /* 0x000fe20000000f00 */
[----:B------:R-:W0:Y:S02]  /*1630*/  SHFL.DOWN PT, R9, R12, 0x2, R3 ;  /* 0x084000000c097989 */ /* 0x000e2400000e0003 */
[----:B0-----:R-:W-:-:S02]  /*1640*/  SEL R7, R9, RZ, !P0 ;  /* 0x000000ff09077207 */ /* 0x001fc40004000000 */
[----:B------:R-:W-:-:S03]  /*1650*/  SEL R9, R2, 0x1, !P0 ;  /* 0x0000000102097807 */ /* 0x000fc60004000000 */
[-C--:B------:R-:W-:Y:S02]  /*1660*/  IMAD R2, R7, R8.reuse, RZ ;  /* 0x0000000807027224 */ /* 0x080fe400078e02ff */
[----:B------:R-:W-:Y:S01]  /*1670*/  IMAD.WIDE.U32 R6, R9, R8, RZ ;  /* 0x0000000809067225 */ /* 0x000fe200078e00ff */
[----:B------:R-:W-:-:S03]  /*1680*/  IADD3 R8, PT, PT, R0, 0x4, RZ ;  /* 0x0000000400087810 */ /* 0x000fc60007ffe0ff */
[----:B------:R-:W-:Y:S01]  /*1690*/  IMAD R9, R9, R12, R2 ;  /* 0x0000000c09097224 */ /* 0x000fe200078e0202 */
[----:B------:R-:W-:Y:S01]  /*16a0*/  ISETP.GT.AND P0, PT, R8, R3, PT ;  /* 0x000000030800720c */ /* 0x000fe20003f04270 */
[----:B------:R-:W-:Y:S03]  /*16b0*/  SHFL.DOWN PT, R2, R6, 0x4, R3 ;  /* 0x0880000006027989 */ /* 0x000fe600000e0003 */
[----:B------:R-:W-:-:S05]  /*16c0*/  IADD3 R10, PT, PT, R7, R9, RZ ;  /* 0x00000009070a7210 */ /* 0x000fca0007ffe0ff */
[----:B------:R-:W0:Y:S02]  /*16d0*/  SHFL.DOWN PT, R7, R10, 0x4, R3 ;  /* 0x088000000a077989 */ /* 0x000e2400000e0003 */
[----:B0-----:R-:W-:Y:S02]  /*16e0*/  SEL R9, R7, RZ, !P0 ;  /* 0x000000ff07097207 */ /* 0x001fe40004000000 */
[----:B------:R-:W-:-:S03]  /*16f0*/  SEL R7, R2, 0x1, !P0 ;  /* 0x0000000102077807 */ /* 0x000fc60004000000 */
[-C--:B------:R-:W-:Y:S02]  /*1700*/  IMAD R2, R9, R6.reuse, RZ ;  /* 0x0000000609027224 */ /* 0x080fe400078e02ff */
[C---:B------:R-:W-:Y:S01]  /*1710*/  IMAD.WIDE.U32 R8, R7.reuse, R6, RZ ;  /* 0x0000000607087225 */ /* 0x040fe200078e00ff */
[C---:B------:R-:W-:Y:S02]  /*1720*/  IADD3 R6, PT, PT, R0.reuse, 0x8, RZ ;  /* 0x0000000800067810 */ /* 0x040fe40007ffe0ff */
[----:B------:R-:W-:Y:S01]  /*1730*/  IADD3 R0, PT, PT, R0, 0x10, RZ ;  /* 0x0000001000007810 */ /* 0x000fe20007ffe0ff */
[----:B------:R-:W-:Y:S01]  /*1740*/  IMAD R7, R7, R10, R2 ;  /* 0x0000000a07077224 */ /* 0x000fe200078e0202 */
[----:B------:R-:W-:Y:S01]  /*1750*/  ISETP.GT.AND P0, PT, R6, R3, PT ;  /* 0x000000030600720c */ /* 0x000fe20003f04270 */
[----:B------:R-:W0:Y:S03]  /*1760*/  SHFL.DOWN PT, R2, R8, 0x8, R3 ;  /* 0x0900000008027989 */ /* 0x000e2600000e0003 */
[----:B------:R-:W-:-:S05]  /*1770*/  IADD3 R12, PT, PT, R9, R7, RZ ;  /* 0x00000007090c7210 */ /* 0x000fca0007ffe0ff */
[----:B------:R-:W1:Y:S01]  /*1780*/  SHFL.DOWN PT, R7, R12, 0x8, R3 ;  /* 0x090000000c077989 */ /* 0x000e6200000e0003 */
[----:B0-----:R-:W-:Y:S02]  /*1790*/  SEL R9, R2, 0x1, !P0 ;  /* 0x0000000102097807 */ /* 0x001fe40004000000 */
[----:B-1----:R-:W-:Y:S02]  /*17a0*/  SEL R7, R7, RZ, !P0 ;  /* 0x000000ff07077207 */ /* 0x002fe40004000000 */
[----:B------:R-:W-:-:S03]  /*17b0*/  ISETP.GT.AND P0, PT, R0, R3, PT ;  /* 0x000000030000720c */ /* 0x000fc60003f04270 */
[-C--:B------:R-:W-:Y:S02]  /*17c0*/  IMAD R2, R7, R8.reuse, RZ ;  /* 0x0000000807027224 */ /* 0x080fe400078e02ff */
[----:B------:R-:W-:-:S04]  /*17d0*/  IMAD.WIDE.U32 R6, R9, R8, RZ ;  /* 0x0000000809067225 */ /* 0x000fc800078e00ff */
[----:B------:R-:W-:Y:S02]  /*17e0*/  IMAD R9, R9, R12, R2 ;  /* 0x0000000c09097224 */ /* 0x000fe400078e0202 */
[----:B------:R-:W0:Y:S03]  /*17f0*/  @!P1 S2R R12, SR_CgaCtaId ;  /* 0x00000000000c9919 */ /* 0x000e260000008800 */
[----:B------:R-:W-:Y:S01]  /*1800*/  IADD3 R10, PT, PT, R7, R9, RZ ;  /* 0x00000009070a7210 */ /* 0x000fe20007ffe0ff */
[----:B------:R-:W-:Y:S04]  /*1810*/  SHFL.DOWN PT, R2, R6, 0x10, R3 ;  /* 0x0a00000006027989 */ /* 0x000fe800000e0003 */
[----:B------:R-:W1:Y:S02]  /*1820*/  SHFL.DOWN PT, R7, R10, 0x10, R3 ;  /* 0x0a0000000a077989 */ /* 0x000e6400000e0003 */
[----:B-1----:R-:W-:-:S02]  /*1830*/  SEL R9, R7, RZ, !P0 ;  /* 0x000000ff07097207 */ /* 0x002fc40004000000 */
[----:B------:R-:W-:Y:S02]  /*1840*/  SEL R7, R2, 0x1, !P0 ;  /* 0x0000000102077807 */ /* 0x000fe40004000000 */
[----:B------:R-:W-:Y:S01]  /*1850*/  @!P1 SHF.R.U32.HI R2, RZ, 0x2, R5 ;  /* 0x00000002ff029819 */ /* 0x000fe20000011605 */
[-C--:B------:R-:W-:Y:S01]  /*1860*/  IMAD R0, R9, R6.reuse, RZ ;  /* 0x0000000609007224 */ /* 0x080fe200078e02ff */
[----:B------:R-:W-:Y:S01]  /*1870*/  ISETP.NE.AND P0, PT, R5, RZ, PT ;  /* 0x000000ff0500720c */ /* 0x000fe20003f05270 */
[----:B------:R-:W-:Y:S01]  /*1880*/  IMAD.WIDE.U32 R8, R7, R6, RZ ;  /* 0x0000000607087225 */ /* 0x000fe200078e00ff */
[----:B0-----:R-:W-:-:S03]  /*1890*/  @!P1 LEA R11, R12, R11, 0x18 ;  /* 0x0000000b0c0b9211 */ /* 0x001fc600078ec0ff */
[----:B------:R-:W-:Y:S01]  /*18a0*/  IMAD R7, R7, R10, R0 ;  /* 0x0000000a07077224 */ /* 0x000fe200078e0200 */
[----:B------:R-:W-:Y:S02]  /*18b0*/  @!P1 LOP3.LUT R0, R2, 0xf8, RZ, 0xc0, !PT ;  /* 0x000000f802009812 */ /* 0x000fe400078ec0ff */
[----:B------:R-:W-:Y:S02]  /*18c0*/  MOV R2, R8 ;  /* 0x0000000800027202 */ /* 0x000fe40000000f00 */
[----:B------:R-:W-:Y:S02]  /*18d0*/  IADD3 R3, PT, PT, R9, R7, RZ ;  /* 0x0000000709037210 */ /* 0x000fe40007ffe0ff */
[----:B------:R-:W-:-:S05]  /*18e0*/  @!P1 IADD3 R11, PT, PT, R0, R11, RZ ;  /* 0x0000000b000b9210 */ /* 0x000fca0007ffe0ff */
[----:B------:R4:W-:Y:S01]  /*18f0*/  @!P1 STS.64 [R11+0x8], R2 ;  /* 0x000008020b009388 */ /* 0x0009e20000000a00 */
[----:B------:R-:W-:Y:S06]  /*1900*/  BAR.SYNC.DEFER_BLOCKING 0x0 ;  /* 0x0000000000007b1d */ /* 0x000fec0000010000 */
[----:B------:R-:W-:Y:S05]  /*1910*/  @P0 BRA `(.L_x_17) ;  /* 0x0000005000740947 */ /* 0x000fea0003800000 */
[----:B------:R-:W0:Y:S01]  /*1920*/  S2UR UR5, SR_CgaCtaId ;  /* 0x00000000000579c3 */ /* 0x000e220000008800 */
[----:B------:R-:W-:Y:S01]  /*1930*/  UMOV UR4, 0x400 ;  /* 0x0000040000047882 */ /* 0x000fe20000000000 */
[----:B------:R-:W-:Y:S01]  /*1940*/  ISETP.GT.AND P1, PT, R4, 0x20, PT ;  /* 0x000000200400780c */ /* 0x000fe20003f24270 */
[----:B0-----:R-:W-:-:S09]  /*1950*/  ULEA UR4, UR5, UR4, 0x18 ;  /* 0x0000000405047291 */ /* 0x001fd2000f8ec0ff */
[----:B----4-:R-:W0:Y:S04]  /*1960*/  LDS.128 R8, [UR4+0x10] ;  /* 0x00001004ff087984 */ /* 0x010e280008000c00 */
[----:B------:R-:W1:Y:S01]  /*1970*/  LDS.128 R12, [UR4+0x20] ;  /* 0x00002004ff0c7984 */ /* 0x000e620008000c00 */
[----:B0-----:R-:W-:Y:S02]  /*1980*/  SEL R5, R9, RZ, P1 ;  /* 0x000000ff09057207 */ /* 0x001fe40000800000 */
[----:B------:R-:W-:Y:S02]  /*1990*/  SEL R8, R8, 0x1, P1 ;  /* 0x0000000108087807 */ /* 0x000fe40000800000 */
[----:B------:R-:W-:Y:S01]  /*19a0*/  ISETP.GT.AND P1, PT, R4, 0x40, PT ;  /* 0x000000400400780c */ /* 0x000fe20003f24270 */
[----:B------:R-:W-:-:S03]  /*19b0*/  IMAD R5, R5, R2, RZ ;  /* 0x0000000205057224 */ /* 0x000fc600078e02ff */
[----:B------:R-:W-:Y:S01]  /*19c0*/  SEL R7, R10, 0x1, P1 ;  /* 0x000000010a077807 */ /* 0x000fe20000800000 */
[C---:B------:R-:W-:Y:S02]  /*19d0*/  IMAD R5, R8.reuse, R3, R5 ;  /* 0x0000000308057224 */ /* 0x040fe400078e0205 */
[----:B------:R-:W-:-:S05]  /*19e0*/  IMAD.WIDE.U32 R2, R8, R2, RZ ;  /* 0x0000000208027225 */ /* 0x000fca00078e00ff */
[----:B------:R-:W-:Y:S02]  /*19f0*/  IADD3 R0, PT, PT, R3, R5, RZ ;  /* 0x0000000503007210 */ /* 0x000fe40007ffe0ff */
[----:B------:R-:W-:Y:S02]  /*1a00*/  SEL R3, R11, RZ, P1 ;  /* 0x000000ff0b037207 */ /* 0x000fe40000800000 */
[----:B------:R-:W0:Y:S01]  /*1a10*/  LDS.128 R8, [UR4+0x30] ;  /* 0x00003004ff087984 */ /* 0x000e220008000c00 */
[-C--:B------:R-:W-:Y:S01]  /*1a20*/  IMAD R0, R0, R7.reuse, RZ ;  /* 0x0000000700007224 */ /* 0x080fe200078e02ff */
[----:B------:R-:W-:Y:S01]  /*1a30*/  ISETP.GT.AND P1, PT, R4, 0x60, PT ;  /* 0x000000600400780c */ /* 0x000fe20003f24270 */
[----:B------:R-:W-:-:S04]  /*1a40*/  IMAD.WIDE.U32 R6, R2, R7, RZ ;  /* 0x0000000702067225 */ /* 0x000fc800078e00ff */
[----:B------:R-:W-:Y:S01]  /*1a50*/  IMAD R5, R3, R2, R0 ;  /* 0x0000000203057224 */ /* 0x000fe200078e0200 */
[----:B-1----:R-:W-:-:S04]  /*1a60*/  SEL R3, R12, 0x1, P1 ;  /* 0x000000010c037807 */ /* 0x002fc80000800000 */
[----:B------:R-:W-:Y:S02]  /*1a70*/  IADD3 R0, PT, PT, R7, R5, RZ ;  /* 0x0000000507007210 */ /* 0x000fe40007ffe0ff */
[----:B------:R-:W-:Y:S01]  /*1a80*/  SEL R5, R13, RZ, P1 ;  /* 0x000000ff0d057207 */ /* 0x000fe20000800000 */
[----:B------:R-:W-:Y:S01]  /*1a90*/  IMAD.WIDE.U32 R12, R6, R3, RZ ;  /* 0x00000003060c7225 */ /* 0x000fe200078e00ff */
[----:B------:R-:W-:-:S03]  /*1aa0*/  ISETP.GT.AND P1, PT, R4, 0x80, PT ;  /* 0x000000800400780c */ /* 0x000fc60003f24270 */
[----:B------:R-:W-:Y:S01]  /*1ab0*/  IMAD R0, R0, R3, RZ ;  /* 0x0000000300007224 */ /* 0x000fe200078e02ff */
[----:B------:R-:W-:Y:S01]  /*1ac0*/  SEL R7, R14, 0x1, P1 ;  /* 0x000000010e077807 */ /* 0x000fe20000800000 */
[----:B------:R-:W1:Y:S01]  /*1ad0*/  LDS.64 R2, [UR4+0x40] ;  /* 0x00004004ff027984 */ /* 0x000e620008000a00 */
[----:B------:R-:W-:Y:S01]  /*1ae0*/  SEL R15, R15, RZ, P1 ;  /* 0x000000ff0f0f7207 */ /* 0x000fe20000800000 */
[----:B------:R-:W-:Y:S01]  /*1af0*/  IMAD R5, R5, R6, R0 ;  /* 0x0000000605057224 */ /* 0x000fe200078e0200 */
[----:B------:R-:W-:-:S04]  /*1b00*/  ISETP.GT.AND P1, PT, R4, 0xa0, PT ;  /* 0x000000a00400780c */ /* 0x000fc80003f24270 */
[----:B------:R-:W-:-:S05]  /*1b10*/  IADD3 R0, PT, PT, R13, R5, RZ ;  /* 0x000000050d007210 */ /* 0x000fca0007ffe0ff */
[-C--:B------:R-:W-:Y:S02]  /*1b20*/  IMAD R0, R0, R7.reuse, RZ ;  /* 0x0000000700007224 */ /* 0x080fe400078e02ff */
[----:B------:R-:W-:-:S04]  /*1b30*/  IMAD.WIDE.U32 R6, R12, R7, RZ ;  /* 0x000000070c067225 */ /* 0x000fc800078e00ff */
[----:B------:R-:W-:Y:S01]  /*1b40*/  IMAD R15, R15, R12, R0 ;  /* 0x0000000c0f0f7224 */ /* 0x000fe200078e0200 */
[----:B0-----:R-:W-:-:S04]  /*1b50*/  SEL R5, R8, 0x1, P1 ;  /* 0x0000000108057807 */ /* 0x001fc80000800000 */
[----:B------:R-:W-:Y:S02]  /*1b60*/  IADD3 R0, PT, PT, R7, R15, RZ ;  /* 0x0000000f07007210 */ /* 0x000fe40007ffe0ff */
[----:B------:R-:W-:Y:S01]  /*1b70*/  SEL R7, R9, RZ, P1 ;  /* 0x000000ff09077207 */ /* 0x000fe20000800000 */
[----:B------:R-:W-:Y:S01]  /*1b80*/  IMAD.WIDE.U32 R8, R6, R5, RZ ;  /* 0x0000000506087225 */ /* 0x000fe200078e00ff */
[----:B------:R-:W-:-:S03]  /*1b90*/  ISETP.GT.AND P1, PT, R4, 0xc0, PT ;  /* 0x000000c00400780c */ /* 0x000fc60003f24270 */
[----:B------:R-:W-:Y:S01]  /*1ba0*/  IMAD R0, R0, R5, RZ ;  /* 0x0000000500007224 */ /* 0x000fe200078e02ff */
[----:B------:R-:W-:Y:S02]  /*1bb0*/  SEL R5, R10, 0x1, P1 ;  /* 0x000000010a057807 */ /* 0x000fe40000800000 */
[----:B------:R-:W-:Y:S01]  /*1bc0*/  SEL R11, R11, RZ, P1 ;  /* 0x000000ff0b0b7207 */ /* 0x000fe20000800000 */
[----:B------:R-:W-:Y:S01]  /*1bd0*/  IMAD R7, R7, R6, R0 ;  /* 0x0000000607077224 */ /* 0x000fe200078e0200 */
[----:B------:R-:W-:-:S04]  /*1be0*/  ISETP.GT.AND P1, PT, R4, 0xe0, PT ;  /* 0x000000e00400780c */ /* 0x000fc80003f24270 */
[----:B------:R-:W-:Y:S02]  /*1bf0*/  IADD3 R0, PT, PT, R9, R7, RZ ;  /* 0x0000000709007210 */ /* 0x000fe40007ffe0ff */
[----:B-1----:R-:W-:-:S03]  /*1c00*/  SEL R7, R2, 0x1, P1 ;  /* 0x0000000102077807 */ /* 0x002fc60000800000 */
[-C--:B------:R-:W-:Y:S02]  /*1c10*/  IMAD R0, R0, R5.reuse, RZ ;  /* 0x0000000500007224 */ /* 0x080fe400078e02ff */
[----:B------:R-:W-:-:S04]  /*1c20*/  IMAD.WIDE.U32 R4, R8, R5, RZ ;  /* 0x0000000508047225 */ /* 0x000fc800078e00ff */
[----:B------:R-:W-:-:S05]  /*1c30*/  IMAD R11, R11, R8, R0 ;  /* 0x000000080b0b7224 */ /* 0x000fca00078e0200 */
[----:B------:R-:W-:Y:S02]  /*1c40*/  IADD3 R0, PT, PT, R5, R11, RZ ;  /* 0x0000000b05007210 */ /* 0x000fe40007ffe0ff */
[----:B------:R-:W-:Y:S01]  /*1c50*/  SEL R5, R3, RZ, P1 ;  /* 0x000000ff03057207 */ /* 0x000fe20000800000 */
[----:B------:R-:W-:-:S04]  /*1c60*/  IMAD.WIDE.U32 R2, R4, R7, RZ ;  /* 0x0000000704027225 */ /* 0x000fc800078e00ff */
[----:B------:R-:W-:-:S04]  /*1c70*/  IMAD R0, R0, R7, RZ ;  /* 0x0000000700007224 */ /* 0x000fc800078e02ff */
[----:B------:R-:W-:-:S05]  /*1c80*/  IMAD R5, R5, R4, R0 ;  /* 0x0000000405057224 */ /* 0x000fca00078e0200 */
[----:B------:R-:W-:Y:S01]  /*1c90*/  IADD3 R3, PT, PT, R3, R5, RZ ;  /* 0x0000000503037210 */ /* 0x000fe20007ffe0ff */
[----:B------:R-:W-:Y:S06]  /*1ca0*/  BRA `(.L_x_17) ;  /* 0x0000004c00907947 */ /* 0x000fec0003800000 */
.L_x_3:
[----:B------:R-:W0:Y:S01]  /*1cb0*/  S2R R0, SR_TID.X ;  /* 0x0000000000007919 */ /* 0x000e220000002100 */
[----:B------:R-:W1:Y:S02]  /*1cc0*/  LDCU.64 UR4, c[0x0][0x380] ;  /* 0x00007000ff0477ac */ /* 0x000e640008000a00 */
[----:B-1----:R-:W-:Y:S02]  /*1cd0*/  MOV R2, UR4 ;  /* 0x0000000400027c02 */ /* 0x002fe40008000f00 */
[----:B------:R-:W-:Y:S02]  /*1ce0*/  MOV R3, UR5 ;  /* 0x0000000500037c02 */ /* 0x000fe40008000f00 */
[----:B0-----:R-:W-:-:S05]  /*1cf0*/  SHF.L.U32 R21, R0, 0x2, RZ ;  /* 0x0000000200157819 */ /* 0x001fca00000006ff */
[----:B------:R-:W-:-:S05]  /*1d00*/  IMAD.WIDE.U32 R6, R21, 0x8, R2 ;  /* 0x0000000815067825 */ /* 0x000fca00078e0002 */
[----:B------:R-:W2:Y:S04]  /*1d10*/  LDG.E.128.CONSTANT R24, desc[UR6][R6.64] ;  /* 0x0000000606187981 */ /* 0x000ea8000c1e9d00 */
[----:B------:R-:W3:Y:S04]  /*1d20*/  LDG.E.128.CONSTANT R12, desc[UR6][R6.64+0x10] ;  /* 0x00001006060c7981 */ /* 0x000ee8000c1e9d00 */
[----:B------:R-:W4:Y:S04]  /*1d30*/  LDG.E.128.CONSTANT R8, desc[UR6][R6.64+0x2000] ;  /* 0x0020000606087981 */ /* 0x000f28000c1e9d00 */
[----:B------:R4:W5:Y:S01]  /*1d40*/  LDG.E.128.CONSTANT R16, desc[UR6][R6.64+0x2010] ;  /* 0x0020100606107981 */ /* 0x000962000c1e9d00 */
[----:B------:R-:W-:Y:S01]  /*1d50*/  ISETP.GE.U32.AND P0, PT, R4, 0x1000, PT ;  /* 0x000010000400780c */ /* 0x000fe20003f06070 */
[----:B------:R-:W-:Y:S01]  /*1d60*/  UMOV UR4, 0x800 ;  /* 0x0000080000047882 */ /* 0x000fe20000000000 */
[----:B--2---:R-:W-:-:S02]  /*1d70*/  IMAD R5, R27, R24, RZ ;  /* 0x000000181b057224 */ /* 0x004fc400078e02ff */
[----:B------:R-:W-:-:S04]  /*1d80*/  IMAD.WIDE.U32 R22, R26, R24, RZ ;  /* 0x000000181a167225 */ /* 0x000fc800078e00ff */
[----:B------:R-:W-:Y:S02]  /*1d90*/  IMAD R5, R25, R26, R5 ;  /* 0x0000001a19057224 */ /* 0x000fe400078e0205 */
[----:B---3--:R-:W-:-:S03]  /*1da0*/  IMAD R13, R13, R22, RZ ;  /* 0x000000160d0d7224 */ /* 0x008fc600078e02ff */
[----:B------:R-:W-:Y:S01]  /*1db0*/  IADD3 R5, PT, PT, R23, R5, RZ ;  /* 0x0000000517057210 */ /* 0x000fe20007ffe0ff */
[----:B------:R-:W-:-:S04]  /*1dc0*/  IMAD.WIDE.U32 R22, R12, R22, RZ ;  /* 0x000000160c167225 */ /* 0x000fc800078e00ff */
[----:B------:R-:W-:Y:S02]  /*1dd0*/  IMAD R5, R12, R5, R13 ;  /* 0x000000050c057224 */ /* 0x000fe400078e020d */
[----:B------:R-:W-:-:S03]  /*1de0*/  IMAD R12, R15, R22, RZ ;  /* 0x000000160f0c7224 */ /* 0x000fc600078e02ff */
        /* <DEDUP_REMOVED lines=11> */
[----:B-----5:R-:W-:-:S03]  /*1ea0*/  IMAD R6, R17, R22, RZ ;  /* 0x0000001611067224 */ /* 0x020fc600078e02ff */
[----:B------:R-:W-:Y:S01]  /*1eb0*/  IADD3 R5, PT, PT, R23, R5, RZ ;  /* 0x0000000517057210 */ /* 0x000fe20007ffe0ff */
[----:B------:R-:W-:-:S04]  /*1ec0*/  IMAD.WIDE.U32 R22, R16, R22, RZ ;  /* 0x0000001610167225 */ /* 0x000fc800078e00ff */
[----:B------:R-:W-:Y:S02]  /*1ed0*/  IMAD R5, R16, R5, R6 ;  /* 0x0000000510057224 */ /* 0x000fe400078e0206 */
[-C--:B------:R-:W-:Y:S02]  /*1ee0*/  IMAD R6, R19, R22.reuse, RZ ;  /* 0x0000001613067224 */ /* 0x080fe400078e02ff */
[----:B------:R-:W-:Y:S01]  /*1ef0*/  IMAD.WIDE.U32 R38, R18, R22, RZ ;  /* 0x0000001612267225 */ /* 0x000fe200078e00ff */
[----:B------:R-:W-:-:S05]  /*1f00*/  IADD3 R5, PT, PT, R23, R5, RZ ;  /* 0x0000000517057210 */ /* 0x000fca0007ffe0ff */
[----:B------:R-:W-:-:S05]  /*1f10*/  IMAD R5, R18, R5, R6 ;  /* 0x0000000512057224 */ /* 0x000fca00078e0206 */
[----:B------:R-:W-:Y:S01]  /*1f20*/  IADD3 R42, PT, PT, R39, R5, RZ ;  /* 0x00000005272a7210 */ /* 0x000fe20007ffe0ff */
[----:B------:R-:W-:Y:S06]  /*1f30*/  @!P0 BRA `(.L_x_18) ;  /* 0x0000000000c48947 */ /* 0x000fec0003800000 */
[----:B------:R-:W0:Y:S01]  /*1f40*/  LDC R20, c[0x0][0x390] ;  /* 0x0000e400ff147b82 */ /* 0x000e220000000800 */
[----:B------:R-:W-:Y:S01]  /*1f50*/  IADD3 R24, PT, PT, R4, -0x800, RZ ;  /* 0xfffff80004187810 */ /* 0x000fe20007ffe0ff */
[----:B------:R-:W-:-:S06]  /*1f60*/  UMOV UR4, 0x800 ;  /* 0x0000080000047882 */ /* 0x000fcc0000000000 */
[----:B------:R-:W1:Y:S02]  /*1f70*/  LDC.64 R2, c[0x0][0x380] ;  /* 0x0000e000ff027b82 */ /* 0x000e640000000a00 */
.L_x_20:
[----:B------:R-:W-:-:S05]  /*1f80*/  IADD3 R23, PT, PT, R21, UR4, RZ ;  /* 0x0000000415177c10 */ /* 0x000fca000fffe0ff */
[----:B-1----:R-:W-:-:S05]  /*1f90*/  IMAD.WIDE.U32 R22, R23, 0x8, R2 ;  /* 0x0000000817167825 */ /* 0x002fca00078e0002 */
[----:B------:R-:W2:Y:S04]  /*1fa0*/  LDG.E.128.CONSTANT R4, desc[UR6][R22.64] ;  /* 0x0000000616047981 */ /* 0x000ea8000c1e9d00 */
[----:B------:R-:W3:Y:S04]  /*1fb0*/  LDG.E.128.CONSTANT R12, desc[UR6][R22.64+0x10] ;  /* 0x00001006160c7981 */ /* 0x000ee8000c1e9d00 */
[----:B------:R-:W4:Y:S04]  /*1fc0*/  LDG.E.128.CONSTANT R16, desc[UR6][R22.64+0x2000] ;  /* 0x0020000616107981 */ /* 0x000f28000c1e9d00 */
[----:B------:R-:W5:Y:S01]  /*1fd0*/  LDG.E.128.CONSTANT R8, desc[UR6][R22.64+0x2010] ;  /* 0x0020100616087981 */ /* 0x000f62000c1e9d00 */
[----:B--2---:R-:W-:-:S02]  /*1fe0*/  IMAD R5, R5, R38, RZ ;  /* 0x0000002605057224 */ /* 0x004fc400078e02ff */
[----:B------:R-:W-:-:S04]  /*1ff0*/  IMAD.WIDE.U32 R38, R4, R38, RZ ;  /* 0x0000002604267225 */ /* 0x000fc800078e00ff */
[----:B------:R-:W-:Y:S02]  /*2000*/  IMAD R5, R4, R42, R5 ;  /* 0x0000002a04057224 */ /* 0x000fe400078e0205 */
[----:B------:R-:W-:-:S03]  /*2010*/  IMAD R4, R7, R38, RZ ;  /* 0x0000002607047224 */ /* 0x000fc600078e02ff */
[----:B------:R-:W-:Y:S01]  /*2020*/  IADD3 R5, PT, PT, R39, R5, RZ ;  /* 0x0000000527057210 */ /* 0x000fe20007ffe0ff */
        /* <DEDUP_REMOVED lines=17> */
[----:B------:R-:W-:Y:S01]  /*2140*/  IMAD R5, R18, R5, R4 ;  /* 0x0000000512057224 */ /* 0x000fe200078e0204 */
[----:B0-----:R-:W-:Y:S01]  /*2150*/  MOV R4, R20 ;  /* 0x0000001400047202 */ /* 0x001fe20000000f00 */
[----:B-----5:R-:W-:-:S03]  /*2160*/  IMAD R6, R9, R38, RZ ;  /* 0x0000002609067224 */ /* 0x020fc600078e02ff */
[----:B------:R-:W-:Y:S01]  /*2170*/  IADD3 R5, PT, PT, R39, R5, RZ ;  /* 0x0000000527057210 */ /* 0x000fe20007ffe0ff */
[----:B------:R-:W-:Y:S01]  /*2180*/  IMAD.WIDE.U32 R38, R8, R38, RZ ;  /* 0x0000002608267225 */ /* 0x000fe200078e00ff */
[----:B------:R-:W-:-:S03]  /*2190*/  IADD3 R7, PT, PT, R4, -UR4, RZ ;  /* 0x8000000404077c10 */ /* 0x000fc6000fffe0ff */
[----:B------:R-:W-:Y:S01]  /*21a0*/  IMAD R5, R8, R5, R6 ;  /* 0x0000000508057224 */ /* 0x000fe200078e0206 */
[----:B------:R-:W-:Y:S01]  /*21b0*/  ISETP.GE.AND P0, PT, R7, 0x800, PT ;  /* 0x000008000700780c */ /* 0x000fe20003f06270 */
[----:B------:R-:W-:-:S03]  /*21c0*/  IMAD R6, R11, R38, RZ ;  /* 0x000000260b067224 */ /* 0x000fc600078e02ff */
[----:B------:R-:W-:Y:S01]  /*21d0*/  IADD3 R5, PT, PT, R39, R5, RZ ;  /* 0x0000000527057210 */ /* 0x000fe20007ffe0ff */
[----:B------:R-:W-:-:S04]  /*21e0*/  IMAD.WIDE.U32 R38, R10, R38, RZ ;  /* 0x000000260a267225 */ /* 0x000fc800078e00ff */
[----:B------:R-:W-:-:S05]  /*21f0*/  IMAD R5, R10, R5, R6 ;  /* 0x000000050a057224 */ /* 0x000fca00078e0206 */
[----:B------:R-:W-:Y:S01]  /*2200*/  IADD3 R42, PT, PT, R39, R5, RZ ;  /* 0x00000005272a7210 */ /* 0x000fe20007ffe0ff */
[----:B------:R-:W-:Y:S06]  /*2210*/  @!P0 BRA `(.L_x_19) ;  /* 0x0000000c00748947 */ /* 0x000fec0003800000 */
[----:B------:R-:W-:-:S06]  /*2220*/  UIADD3 UR4, UPT, UPT, UR4, 0x800, URZ ;  /* 0x0000080004047890 */ /* 0x000fcc000fffe0ff */
[----:B------:R-:W-:-:S13]  /*2230*/  ISETP.LT.AND P0, PT, R24, UR4, PT ;  /* 0x0000000418007c0c */ /* 0x000fda000bf01270 */
[----:B------:R-:W-:Y:S05]  /*2240*/  @!P0 BRA `(.L_x_20) ;  /* 0xfffffffc004c8947 */ /* 0x000fea000383ffff */
.L_x_18:
[----:B------:R-:W-:-:S13]  /*2250*/  ISETP.LE.AND P0, PT, R4, UR4, PT ;  /* 0x0000000404007c0c */ /* 0x000fda000bf03270 */
[----:B------:R-:W-:Y:S05]  /*2260*/  @P0 BRA `(.L_x_19) ;  /* 0x0000000c00600947 */ /* 0x000fea0003800000 */
[----:B------:R-:W-:Y:S01]  /*2270*/  IADD3 R41, PT, PT, R4, -UR4, RZ ;  /* 0x8000000404297c10 */ /* 0x000fe2000fffe0ff */
[----:B------:R-:W-:Y:S03]  /*2280*/  BSSY.RECONVERGENT B1, `(.L_x_19) ;  /* 0x00000d6000017945 */ /* 0x000fe60003800200 */
[----:B------:R-:W-:-:S13]  /*2290*/  ISETP.GE.AND P0, PT, R0, R41, PT ;  /* 0x000000290000720c */ /* 0x000fda0003f06270 */
[----:B------:R-:W-:Y:S05]  /*22a0*/  @P0 BRA `(.L_x_21) ;  /* 0x0000000c004c0947 */ /* 0x000fea0003800000 */
[-C--:B------:R-:W-:Y:S01]  /*22b0*/  LOP3.LUT R5, RZ, R0.reuse, RZ, 0x33, !PT ;  /* 0x00000000ff057212 */ /* 0x080fe200078e33ff */
[----:B------:R-:W-:Y:S01]  /*22c0*/  BSSY.RECONVERGENT B2, `(.L_x_22) ;  /* 0x0000017000027945 */ /* 0x000fe20003800200 */
[----:B------:R-:W-:Y:S02]  /*22d0*/  MOV R40, R0 ;  /* 0x0000000000287202 */ /* 0x000fe40000000f00 */
[----:B------:R-:W-:-:S04]  /*22e0*/  IADD3 R4, PT, PT, R4, -UR4, R5 ;  /* 0x8000000404047c10 */ /* 0x000fc8000fffe005 */
[C---:B------:R-:W-:Y:S02]  /*22f0*/  LOP3.LUT R5, R4.reuse, 0x300, RZ, 0xc0, !PT ;  /* 0x0000030004057812 */ /* 0x040fe400078ec0ff */
[----:B------:R-:W-:Y:S02]  /*2300*/  ISETP.GE.U32.AND P1, PT, R4, 0x300, PT ;  /* 0x000003000400780c */ /* 0x000fe40003f26070 */
[----:B------:R-:W-:-:S13]  /*2310*/  ISETP.NE.AND P0, PT, R5, 0x300, PT ;  /* 0x000003000500780c */ /* 0x000fda0003f05270 */
[----:B------:R-:W-:Y:S05]  /*2320*/  @!P0 BRA `(.L_x_23) ;  /* 0x0000000000408947 */ /* 0x000fea0003800000 */
[----:B------:R-:W-:Y:S02]  /*2330*/  LEA.HI R4, R4, 0x1, RZ, 0x18 ;  /* 0x0000000104047811 */ /* 0x000fe400078fc0ff */
[----:B------:R-:W-:Y:S02]  /*2340*/  IADD3 R7, PT, PT, R0, UR4, RZ ;  /* 0x0000000400077c10 */ /* 0x000fe4000fffe0ff */
[----:B------:R-:W-:Y:S02]  /*2350*/  LOP3.LUT R4, R4, 0x3, RZ, 0xc0, !PT ;  /* 0x0000000304047812 */ /* 0x000fe400078ec0ff */
[----:B------:R-:W-:Y:S02]  /*2360*/  MOV R40, R0 ;  /* 0x0000000000287202 */ /* 0x000fe40000000f00 */
[----:B------:R-:W-:-:S07]  /*2370*/  IADD3 R6, PT, PT, -R4, RZ, RZ ;  /* 0x000000ff04067210 */ /* 0x000fce0007ffe1ff */
.L_x_24:
[----:B------:R-:W-:-:S06]  /*2380*/  IMAD.WIDE.U32 R4, R7, 0x8, R2 ;  /* 0x0000000807047825 */ /* 0x000fcc00078e0002 */
[----:B------:R-:W2:Y:S01]  /*2390*/  LDG.E.64.CONSTANT R4, desc[UR6][R4.64] ;  /* 0x0000000604047981 */ /* 0x000ea2000c1e9b00 */
[----:B------:R-:W-:Y:S02]  /*23a0*/  IADD3 R6, PT, PT, R6, 0x1, RZ ;  /* 0x0000000106067810 */ /* 0x000fe40007ffe0ff */
[----:B------:R-:W-:Y:S02]  /*23b0*/  IADD3 R40, PT, PT, R40, 0x100, RZ ;  /* 0x0000010028287810 */ /* 0x000fe40007ffe0ff */
[----:B------:R-:W-:Y:S02]  /*23c0*/  ISETP.NE.AND P0, PT, R6, RZ, PT ;  /* 0x000000ff0600720c */ /* 0x000fe40003f05270 */
[----:B------:R-:W-:Y:S01]  /*23d0*/  IADD3 R7, PT, PT, R7, 0x100, RZ ;  /* 0x0000010007077810 */ /* 0x000fe20007ffe0ff */
[-C--:B--2---:R-:W-:Y:S02]  /*23e0*/  IMAD R9, R5, R38.reuse, RZ ;  /* 0x0000002605097224 */ /* 0x084fe400078e02ff */
[----:B------:R-:W-:-:S04]  /*23f0*/  IMAD.WIDE.U32 R38, R4, R38, RZ ;  /* 0x0000002604267225 */ /* 0x000fc800078e00ff */
[----:B------:R-:W-:-:S05]  /*2400*/  IMAD R9, R4, R42, R9 ;  /* 0x0000002a04097224 */ /* 0x000fca00078e0209 */
[----:B------:R-:W-:Y:S01]  /*2410*/  IADD3 R42, PT, PT, R39, R9, RZ ;  /* 0x00000009272a7210 */ /* 0x000fe20007ffe0ff */
[----:B------:R-:W-:Y:S06]  /*2420*/  @P0 BRA `(.L_x_24) ;  /* 0xfffffffc00d40947 */ /* 0x000fec000383ffff */
.L_x_23:
[----:B------:R-:W-:Y:S05]  /*2430*/  BSYNC.RECONVERGENT B2 ;  /* 0x0000000000027941 */ /* 0x000fea0003800200 */
.L_x_22:
[----:B------:R-:W-:Y:S05]  /*2440*/  @!P1 BRA `(.L_x_21) ;  /* 0x0000000800e49947 */ /* 0x000fea0003800000 */
[----:B------:R-:W0:Y:S01]  /*2450*/  LDCU.64 UR8, c[0x0][0x380] ;  /* 0x00007000ff0877ac */ /* 0x000e220008000a00 */
[----:B------:R-:W-:Y:S01]  /*2460*/  IADD3 R7, PT, PT, R41, -R40, RZ ;  /* 0x8000002829077210 */ /* 0x000fe20007ffe0ff */
[----:B------:R-:W-:Y:S01]  /*2470*/  BSSY.RECONVERGENT B2, `(.L_x_25) ;  /* 0x000006a000027945 */ /* 0x000fe20003800200 */
[C---:B------:R-:W-:Y:S02]  /*2480*/  IADD3 R5, P0, PT, R40.reuse, UR4, RZ ;  /* 0x0000000428057c10 */ /* 0x040fe4000ff1e0ff */
[----:B------:R-:W-:Y:S02]  /*2490*/  ISETP.GT.AND P1, PT, R7, 0xc00, PT ;  /* 0x00000c000700780c */ /* 0x000fe40003f24270 */
[----:B------:R-:W-:Y:S02]  /*24a0*/  IADD3.X R6, PT, PT, RZ, RZ, RZ, P0, !PT ;  /* 0x000000ffff067210 */ /* 0x000fe400007fe4ff */
[----:B------:R-:W-:Y:S02]  /*24b0*/  IADD3 R43, PT, PT, R40, UR4, RZ ;  /* 0x00000004282b7c10 */ /* 0x000fe4000fffe0ff */
[----:B0-----:R-:W-:-:S04]  /*24c0*/  LEA R4, P0, R5, UR8, 0x3 ;  /* 0x0000000805047c11 */ /* 0x001fc8000f8018ff */
[----:B------:R-:W-:Y:S02]  /*24d0*/  LEA.HI.X R5, R5, UR9, R6, 0x3, P0 ;  /* 0x0000000905057c11 */ /* 0x000fe400080f1c06 */
[----:B------:R-:W-:-:S04]  /*24e0*/  IADD3 R4, P0, PT, R4, 0x1000, RZ ;  /* 0x0000100004047810 */ /* 0x000fc80007f1e0ff */
[----:B------:R-:W-:Y:S02]  /*24f0*/  IADD3.X R5, PT, PT, RZ, R5, RZ, P0, !PT ;  /* 0x00000005ff057210 */ /* 0x000fe400007fe4ff */
[----:B------:R-:W-:Y:S01]  /*2500*/  PLOP3.LUT P0, PT, PT, PT, PT, 0x80, 0x8 ;  /* 0x000000000008781c */ /* 0x000fe20003f0f070 */
[----:B------:R-:W-:-:S12]  /*2510*/  @!P1 BRA `(.L_x_26) ;  /* 0x00000004007c9947 */ /* 0x000fd80003800000 */
[----:B------:R-:W-:Y:S02]  /*2520*/  PLOP3.LUT P0, PT, PT, PT, PT, 0x8, 0x80 ;  /* 0x000000000080781c */ /* 0x000fe40003f0e170 */
[----:B------:R-:W-:-:S11]  /*2530*/  IADD3 R45, PT, PT, R41, -0xc00, RZ ;  /* 0xfffff400292d7810 */ /* 0x000fd60007ffe0ff */
.L_x_27:
[C---:B------:R-:W-:Y:S01]  /*2540*/  IMAD.WIDE.U32 R36, R43.reuse, 0x8, R2 ;  /* 0x000000082b247825 */ /* 0x040fe200078e0002 */
[----:B------:R-:W2:Y:S04]  /*2550*/  LDG.E.64.CONSTANT R6, desc[UR6][R4.64+-0x800] ;  /* 0xfff8000604067981 */ /* 0x000ea8000c1e9b00 */
[----:B------:R-:W3:Y:S04]  /*2560*/  LDG.E.64.CONSTANT R8, desc[UR6][R4.64] ;  /* 0x0000000604087981 */ /* 0x000ee8000c1e9b00 */
[----:B------:R-:W4:Y:S01]  /*2570*/  LDG.E.64.CONSTANT R36, desc[UR6][R36.64] ;  /* 0x0000000624247981 */ /* 0x000f22000c1e9b00 */
[----:B------:R-:W-:-:S03]  /*2580*/  IADD3 R13, PT, PT, R43, 0x400, RZ ;  /* 0x000004002b0d7810 */ /* 0x000fc60007ffe0ff */
[----:B------:R-:W5:Y:S02]  /*2590*/  LDG.E.64.CONSTANT R10, desc[UR6][R4.64+0x800] ;  /* 0x00080006040a7981 */ /* 0x000f64000c1e9b00 */
[----:B------:R-:W-:Y:S02]  /*25a0*/  IMAD.WIDE.U32 R12, R13, 0x8, R2 ;  /* 0x000000080d0c7825 */ /* 0x000fe400078e0002 */
[----:B------:R-:W5:Y:S04]  /*25b0*/  LDG.E.64.CONSTANT R14, desc[UR6][R4.64+0x1800] ;  /* 0x00180006040e7981 */ /* 0x000f68000c1e9b00 */
[----:B------:R-:W5:Y:S04]  /*25c0*/  LDG.E.64.CONSTANT R12, desc[UR6][R12.64] ;  /* 0x000000060c0c7981 */ /* 0x000f68000c1e9b00 */
[----:B------:R-:W5:Y:S01]  /*25d0*/  LDG.E.64.CONSTANT R16, desc[UR6][R4.64+0x2000] ;  /* 0x0020000604107981 */ /* 0x000f62000c1e9b00 */
        /* <DEDUP_REMOVED lines=11> */
[----:B------:R-:W5:Y:S04]  /*2690*/  LDG.E.64.CONSTANT R32, desc[UR6][R4.64+0x6000] ;  /* 0x0060000604207981 */ /* 0x000f68000c1e9b00 */
[----:B------:R0:W5:Y:S01]  /*26a0*/  LDG.E.64.CONSTANT R34, desc[UR6][R4.64+0x6800] ;  /* 0x0068000604227981 */ /* 0x000162000c1e9b00 */
[----:B------:R-:W-:-:S04]  /*26b0*/  IADD3 R40, PT, PT, R40, 0x1000, RZ ;  /* 0x0000100028287810 */ /* 0x000fc80007ffe0ff */
[----:B------:R-:W-:Y:S02]  /*26c0*/  ISETP.GE.AND P1, PT, R40, R45, PT ;  /* 0x0000002d2800720c */ /* 0x000fe40003f26270 */
[----:B0-----:R-:W-:Y:S02]  /*26d0*/  IADD3 R4, P2, PT, R4, 0x8000, RZ ;  /* 0x0000800004047810 */ /* 0x001fe40007f5e0ff */
[----:B------:R-:W-:Y:S02]  /*26e0*/  IADD3 R43, PT, PT, R43, 0x1000, RZ ;  /* 0x000010002b2b7810 */ /* 0x000fe40007ffe0ff */
[----:B------:R-:W-:Y:S01]  /*26f0*/  IADD3.X R5, PT, PT, RZ, R5, RZ, P2, !PT ;  /* 0x00000005ff057210 */ /* 0x000fe200017fe4ff */
[-C--:B----4-:R-:W-:Y:S02]  /*2700*/  IMAD R37, R37, R38.reuse, RZ ;  /* 0x0000002625257224 */ /* 0x090fe400078e02ff */
[----:B------:R-:W-:-:S04]  /*2710*/  IMAD.WIDE.U32 R38, R36, R38, RZ ;  /* 0x0000002624267225 */ /* 0x000fc800078e00ff */
[----:B------:R-:W-:Y:S02]  /*2720*/  IMAD R37, R36, R42, R37 ;  /* 0x0000002a24257224 */ /* 0x000fe400078e0225 */
[----:B--2---:R-:W-:-:S03]  /*2730*/  IMAD R7, R7, R38, RZ ;  /* 0x0000002607077224 */ /* 0x004fc600078e02ff */
[----:B------:R-:W-:Y:S01]  /*2740*/  IADD3 R37, PT, PT, R39, R37, RZ ;  /* 0x0000002527257210 */ /* 0x000fe20007ffe0ff */
[----:B------:R-:W-:-:S04]  /*2750*/  IMAD.WIDE.U32 R38, R6, R38, RZ ;  /* 0x0000002606267225 */ /* 0x000fc800078e00ff */
[----:B------:R-:W-:Y:S02]  /*2760*/  IMAD R7, R6, R37, R7 ;  /* 0x0000002506077224 */ /* 0x000fe400078e0207 */
[----:B---3--:R-:W-:-:S03]  /*2770*/  IMAD R6, R9, R38, RZ ;  /* 0x0000002609067224 */ /* 0x008fc600078e02ff */
[----:B------:R-:W-:Y:S01]  /*2780*/  IADD3 R7, PT, PT, R39, R7, RZ ;  /* 0x0000000727077210 */ /* 0x000fe20007ffe0ff */
[----:B------:R-:W-:-:S04]  /*2790*/  IMAD.WIDE.U32 R38, R8, R38, RZ ;  /* 0x0000002608267225 */ /* 0x000fc800078e00ff */
[----:B------:R-:W-:Y:S02]  /*27a0*/  IMAD R7, R8, R7, R6 ;  /* 0x0000000708077224 */ /* 0x000fe400078e0206 */
[----:B-----5:R-:W-:-:S03]  /*27b0*/  IMAD R6, R11, R38, RZ ;  /* 0x000000260b067224 */ /* 0x020fc600078e02ff */
        /* <DEDUP_REMOVED lines=53> */
.L_x_26:
[----:B------:R-:W-:Y:S05]  /*2b10*/  BSYNC.RECONVERGENT B2 ;  /* 0x0000000000027941 */ /* 0x000fea0003800200 */
.L_x_25:
[----:B------:R-:W-:Y:S01]  /*2b20*/  IADD3 R6, PT, PT, R41, -R40, RZ ;  /* 0x8000002829067210 */ /* 0x000fe20007ffe0ff */
[----:B------:R-:W-:Y:S03]  /*2b30*/  BSSY.RECONVERGENT B2, `(.L_x_28) ;  /* 0x0000033000027945 */ /* 0x000fe60003800200 */
[----:B------:R-:W-:-:S13]  /*2b40*/  ISETP.GT.AND P1, PT, R6, 0x400, PT ;  /* 0x000004000600780c */ /* 0x000fda0003f24270 */
[----:B------:R-:W-:Y:S05]  /*2b50*/  @!P1 BRA `(.L_x_29) ;  /* 0x0000000000c09947 */ /* 0x000fea0003800000 */
        /* <DEDUP_REMOVED lines=9> */
[----:B------:R-:W5:Y:S04]  /*2bf0*/  LDG.E.64.CONSTANT R8, desc[UR6][R4.64+0x2000] ;  /* 0x0020000604087981 */ /* 0x000f68000c1e9b00 */
[----:B------:R0:W5:Y:S01]  /*2c00*/  LDG.E.64.CONSTANT R6, desc[UR6][R4.64+0x2800] ;  /* 0x0028000604067981 */ /* 0x000162000c1e9b00 */
[----:B------:R-:W-:-:S02]  /*2c10*/  PLOP3.LUT P0, PT, PT, PT, PT, 0x8, 0x80 ;  /* 0x000000000080781c */ /* 0x000fc40003f0e170 */
[----:B------:R-:W-:Y:S02]  /*2c20*/  IADD3 R40, PT, PT, R40, 0x800, RZ ;  /* 0x0000080028287810 */ /* 0x000fe40007ffe0ff */
[----:B------:R-:W-:Y:S02]  /*2c30*/  IADD3 R43, PT, PT, R43, 0x800, RZ ;  /* 0x000008002b2b7810 */ /* 0x000fe40007ffe0ff */
[----:B0-----:R-:W-:-:S04]  /*2c40*/  IADD3 R4, P1, PT, R4, 0x4000, RZ ;  /* 0x0000400004047810 */ /* 0x001fc80007f3e0ff */
        /* <DEDUP_REMOVED lines=32> */
[----:B------:R-:W-:-:S07]  /*2e50*/  IADD3 R42, PT, PT, R39, R7, RZ ;  /* 0x00000007272a7210 */ /* 0x000fce0007ffe0ff */
.L_x_29:
[----:B------:R-:W-:Y:S05]  /*2e60*/  BSYNC.RECONVERGENT B2 ;  /* 0x0000000000027941 */ /* 0x000fea0003800200 */
.L_x_28:
[----:B------:R-:W-:-:S13]  /*2e70*/  ISETP.LT.OR P0, PT, R40, R41, P0 ;  /* 0x000000292800720c */ /* 0x000fda0000701670 */
[----:B------:R-:W-:Y:S05]  /*2e80*/  @!P0 BRA `(.L_x_21) ;  /* 0x0000000000548947 */ /* 0x000fea0003800000 */
[----:B------:R-:W-:Y:S01]  /*2e90*/  IMAD.WIDE.U32 R2, R43, 0x8, R2 ;  /* 0x000000082b027825 */ /* 0x000fe200078e0002 */
[----:B------:R-:W2:Y:S04]  /*2ea0*/  LDG.E.64.CONSTANT R6, desc[UR6][R4.64+-0x800] ;  /* 0xfff8000604067981 */ /* 0x000ea8000c1e9b00 */
[----:B------:R-:W3:Y:S04]  /*2eb0*/  LDG.E.64.CONSTANT R8, desc[UR6][R4.64] ;  /* 0x0000000604087981 */ /* 0x000ee8000c1e9b00 */
[----:B------:R-:W4:Y:S04]  /*2ec0*/  LDG.E.64.CONSTANT R2, desc[UR6][R2.64] ;  /* 0x0000000602027981 */ /* 0x000f28000c1e9b00 */
[----:B------:R-:W5:Y:S01]  /*2ed0*/  LDG.E.64.CONSTANT R10, desc[UR6][R4.64+0x800] ;  /* 0x00080006040a7981 */ /* 0x000f62000c1e9b00 */
[----:B----4-:R-:W-:-:S02]  /*2ee0*/  IMAD R13, R3, R38, RZ ;  /* 0x00000026030d7224 */ /* 0x010fc400078e02ff */
        /* <DEDUP_REMOVED lines=13> */
[----:B------:R-:W-:-:S05]  /*2fc0*/  IMAD R3, R10, R3, R2 ;  /* 0x000000030a037224 */ /* 0x000fca00078e0202 */
[----:B------:R-:W-:-:S07]  /*2fd0*/  IADD3 R42, PT, PT, R39, R3, RZ ;  /* 0x00000003272a7210 */ /* 0x000fce0007ffe0ff */
.L_x_21:
[----:B------:R-:W-:Y:S05]  /*2fe0*/  BSYNC.RECONVERGENT B1 ;  /* 0x0000000000017941 */ /* 0x000fea0003800200 */
.L_x_19:
[----:B------:R-:W0:Y:S01]  /*2ff0*/  S2R R9, SR_LANEID ;  /* 0x0000000000097919 */ /* 0x000e220000000000 */
[----:B------:R-:W1:Y:S04]  /*3000*/  SHFL.DOWN PT, R3, R42, 0x1, 0x1f ;  /* 0x08201f002a037f89 */ /* 0x000e6800000e0000 */
        /* <DEDUP_REMOVED lines=8> */
[----:B------:R-:W-:Y:S01]  /*3090*/  IMAD R5, R42, R5, R4 ;  /* 0x000000052a057224 */ /* 0x000fe200078e0204 */
[----:B------:R-:W0:Y:S04]  /*30a0*/  @!P1 S2R R10, SR_CgaCtaId ;  /* 0x00000000000a9919 */ /* 0x000e280000008800 */
[----:B------:R-:W-:Y:S02]  /*30b0*/  IADD3 R8, PT, PT, R3, R5, RZ ;  /* 0x0000000503087210 */ /* 0x000fe40007ffe0ff */
[----:B------:R-:W1:Y:S04]  /*30c0*/  SHFL.DOWN PT, R3, R2, 0x2, 0x1f ;  /* 0x08401f0002037f89 */ /* 0x000e6800000e0000 */
[----:B------:R-:W2:Y:S01]  /*30d0*/  SHFL.DOWN PT, R4, R8, 0x2, 0x1f ;  /* 0x08401f0008047f89 */ /* 0x000ea200000e0000 */
[----:B-1----:R-:W-:-:S02]  /*30e0*/  SEL R3, R3, 0x1, !P0 ;  /* 0x0000000103037807 */ /* 0x002fc40004000000 */
[----:B--2---:R-:W-:Y:S02]  /*30f0*/  SEL R5, R4, RZ, !P0 ;  /* 0x000000ff04057207 */ /* 0x004fe40004000000 */
[----:B------:R-:W-:-:S03]  /*3100*/  ISETP.GT.AND P0, PT, R9, 0x1b, PT ;  /* 0x0000001b0900780c */ /* 0x000fc60003f04270 */
[-C--:B------:R-:W-:Y:S02]  /*3110*/  IMAD R6, R5, R2.reuse, RZ ;  /* 0x0000000205067224 */ /* 0x080fe400078e02ff */
[----:B------:R-:W-:-:S04]  /*3120*/  IMAD.WIDE.U32 R4, R3, R2, RZ ;  /* 0x0000000203047225 */ /* 0x000fc800078e00ff */
[----:B------:R-:W-:-:S05]  /*3130*/  IMAD R3, R3, R8, R6 ;  /* 0x0000000803037224 */ /* 0x000fca00078e0206 */
[----:B------:R-:W-:Y:S02]  /*3140*/  IADD3 R6, PT, PT, R5, R3, RZ ;  /* 0x0000000305067210 */ /* 0x000fe40007ffe0ff */
[----:B------:R-:W-:Y:S04]  /*3150*/  SHFL.DOWN PT, R3, R4, 0x4, 0x1f ;  /* 0x08801f0004037f89 */ /* 0x000fe800000e0000 */
[----:B------:R-:W1:Y:S02]  /*3160*/  SHFL.DOWN PT, R5, R6, 0x4, 0x1f ;  /* 0x08801f0006057f89 */ /* 0x000e6400000e0000 */
[----:B-1----:R-:W-:Y:S02]  /*3170*/  SEL R7, R5, RZ, !P0 ;  /* 0x000000ff05077207 */ /* 0x002fe40004000000 */
[----:B------:R-:W-:-:S02]  /*3180*/  SEL R5, R3, 0x1, !P0 ;  /* 0x0000000103057807 */ /* 0x000fc40004000000 */
[----:B------:R-:W-:Y:S01]  /*3190*/  ISETP.GT.AND P0, PT, R9, 0x17, PT ;  /* 0x000000170900780c */ /* 0x000fe20003f04270 */
[-C--:B------:R-:W-:Y:S02]  /*31a0*/  IMAD R7, R7, R4.reuse, RZ ;  /* 0x0000000407077224 */ /* 0x080fe400078e02ff */
[----:B------:R-:W-:-:S04]  /*31b0*/  IMAD.WIDE.U32 R2, R5, R4, RZ ;  /* 0x0000000405027225 */ /* 0x000fc800078e00ff */
[----:B------:R-:W-:-:S05]  /*31c0*/  IMAD R7, R5, R6, R7 ;  /* 0x0000000605077224 */ /* 0x000fca00078e0207 */
[----:B------:R-:W-:Y:S02]  /*31d0*/  IADD3 R8, PT, PT, R3, R7, RZ ;  /* 0x0000000703087210 */ /* 0x000fe40007ffe0ff */
[----:B------:R-:W1:Y:S04]  /*31e0*/  SHFL.DOWN PT, R3, R2, 0x8, 0x1f ;  /* 0x09001f0002037f89 */ /* 0x000e6800000e0000 */
[----:B------:R-:W2:Y:S01]  /*31f0*/  SHFL.DOWN PT, R5, R8, 0x8, 0x1f ;  /* 0x09001f0008057f89 */ /* 0x000ea200000e0000 */
[----:B-1----:R-:W-:Y:S02]  /*3200*/  SEL R3, R3, 0x1, !P0 ;  /* 0x0000000103037807 */ /* 0x002fe40004000000 */
[----:B--2---:R-:W-:Y:S02]  /*3210*/  SEL R5, R5, RZ, !P0 ;  /* 0x000000ff05057207 */ /* 0x004fe40004000000 */
[----:B------:R-:W-:-:S02]  /*3220*/  ISETP.GT.AND P0, PT, R9, 0xf, PT ;  /* 0x0000000f0900780c */ /* 0x000fc40003f04270 */
[----:B------:R-:W-:Y:S01]  /*3230*/  @!P1 MOV R9, 0x400 ;  /* 0x0000040000099802 */ /* 0x000fe20000000f00 */
[-C--:B------:R-:W-:Y:S02]  /*3240*/  IMAD R6, R5, R2.reuse, RZ ;  /* 0x0000000205067224 */ /* 0x080fe400078e02ff */
[----:B------:R-:W-:Y:S01]  /*3250*/  IMAD.WIDE.U32 R4, R3, R2, RZ ;  /* 0x0000000203047225 */ /* 0x000fe200078e00ff */
[----:B0-----:R-:W-:-:S03]  /*3260*/  @!P1 LEA R9, R10, R9, 0x18 ;  /* 0x000000090a099211 */ /* 0x001fc600078ec0ff */
[----:B------:R-:W-:Y:S01]  /*3270*/  IMAD R3, R3, R8, R6 ;  /* 0x0000000803037224 */ /* 0x000fe200078e0206 */
[----:B------:R-:W0:Y:S01]  /*3280*/  SHFL.DOWN PT, R2, R4, 0x10, 0x1f ;  /* 0x0a001f0004027f89 */ /* 0x000e2200000e0000 */
[----:B------:R-:W-:-:S03]  /*3290*/  @!P1 SHF.R.U32.HI R8, RZ, 0x2, R0 ;  /* 0x00000002ff089819 */ /* 0x000fc60000011600 */
[----:B------:R-:W-:Y:S02]  /*32a0*/  IADD3 R6, PT, PT, R5, R3, RZ ;  /* 0x0000000305067210 */ /* 0x000fe40007ffe0ff */
[----:B------:R-:W-:-:S03]  /*32b0*/  @!P1 LOP3.LUT R8, R8, 0xf8, RZ, 0xc0, !PT ;  /* 0x000000f808089812 */ /* 0x000fc600078ec0ff */
[----:B------:R-:W1:Y:S01]  /*32c0*/  SHFL.DOWN PT, R3, R6, 0x10, 0x1f ;  /* 0x0a001f0006037f89 */ /* 0x000e6200000e0000 */
[----:B------:R-:W-:Y:S02]  /*32d0*/  @!P1 IADD3 R9, PT, PT, R8, R9, RZ ;  /* 0x0000000908099210 */ /* 0x000fe40007ffe0ff */
[----:B0-----:R-:W-:Y:S02]  /*32e0*/  SEL R5, R2, 0x1, !P0 ;  /* 0x0000000102057807 */ /* 0x001fe40004000000 */
[----:B-1----:R-:W-:Y:S02]  /*32f0*/  SEL R3, R3, RZ, !P0 ;  /* 0x000000ff03037207 */ /* 0x002fe40004000000 */
[----:B------:R-:W-:-:S03]  /*3300*/  ISETP.NE.AND P0, PT, R0, RZ, PT ;  /* 0x000000ff0000720c */ /* 0x000fc60003f05270 */
[-C--:B------:R-:W-:Y:S02]  /*3310*/  IMAD R7, R3, R4.reuse, RZ ;  /* 0x0000000403077224 */ /* 0x080fe400078e02ff */
[----:B------:R-:W-:-:S04]  /*3320*/  IMAD.WIDE.U32 R2, R5, R4, RZ ;  /* 0x0000000405027225 */ /* 0x000fc800078e00ff */
[----:B------:R-:W-:-:S05]  /*3330*/  IMAD R7, R5, R6, R7 ;  /* 0x0000000605077224 */ /* 0x000fca00078e0207 */
[----:B------:R-:W-:-:S05]  /*3340*/  IADD3 R3, PT, PT, R3, R7, RZ ;  /* 0x0000000703037210 */ /* 0x000fca0007ffe0ff */
[----:B------:R3:W-:Y:S01]  /*3350*/  @!P1 STS.64 [R9+0x8], R2 ;  /* 0x0000080209009388 */ /* 0x0007e20000000a00 */
[----:B------:R-:W-:Y:S06]  /*3360*/  BAR.SYNC.DEFER_BLOCKING 0x0 ;  /* 0x0000000000007b1d */ /* 0x000fec0000010000 */
[----:B------:R-:W-:Y:S05]  /*3370*/  @P0 BRA `(.L_x_17) ;  /* 0x0000003400dc0947 */ /* 0x000fea0003800000 */
[----:B------:R-:W0:Y:S01]  /*3380*/  S2UR UR5, SR_CgaCtaId ;  /* 0x00000000000579c3 */ /* 0x000e220000008800 */
[----:B------:R-:W-:Y:S02]  /*3390*/  UMOV UR4, 0x400 ;  /* 0x0000040000047882 */ /* 0x000fe40000000000 */
[----:B0-----:R-:W-:-:S09]  /*33a0*/  ULEA UR4, UR5, UR4, 0x18 ;  /* 0x0000000405047291 */ /* 0x001fd2000f8ec0ff */
[----:B------:R-:W0:Y:S04]  /*33b0*/  LDS.128 R12, [UR4+0x10] ;  /* 0x00001004ff0c7984 */ /* 0x000e280008000c00 */
[----:B---3--:R-:W1:Y:S04]  /*33c0*/  LDS.128 R8, [UR4+0x20] ;  /* 0x00002004ff087984 */ /* 0x008e680008000c00 */
[----:B------:R-:W2:Y:S01]  /*33d0*/  LDS.128 R4, [UR4+0x30] ;  /* 0x00003004ff047984 */ /* 0x000ea20008000c00 */
[-C--:B0-----:R-:W-:Y:S02]  /*33e0*/  IMAD R0, R13, R2.reuse, RZ ;  /* 0x000000020d007224 */ /* 0x081fe400078e02ff */
[----:B------:R-:W-:-:S04]  /*33f0*/  IMAD.WIDE.U32 R16, R12, R2, RZ ;  /* 0x000000020c107225 */ /* 0x000fc800078e00ff */
[----:B------:R-:W-:-:S05]  /*3400*/  IMAD R3, R12, R3, R0 ;  /* 0x000000030c037224 */ /* 0x000fca00078e0200 */
[----:B------:R-:W-:-:S05]  /*3410*/  IADD3 R3, PT, PT, R17, R3, RZ ;  /* 0x0000000311037210 */ /* 0x000fca0007ffe0ff */
[-C--:B------:R-:W-:Y:S02]  /*3420*/  IMAD R13, R3, R14.reuse, RZ ;  /* 0x0000000e030d7224 */ /* 0x080fe400078e02ff */
[----:B------:R-:W-:-:S04]  /*3430*/  IMAD.WIDE.U32 R2, R16, R14, RZ ;  /* 0x0000000e10027225 */ /* 0x000fc800078e00ff */
[----:B------:R-:W-:-:S05]  /*3440*/  IMAD R13, R16, R15, R13 ;  /* 0x0000000f100d7224 */ /* 0x000fca00078e020d */
[----:B------:R-:W-:Y:S01]  /*3450*/  IADD3 R3, PT, PT, R3, R13, RZ ;  /* 0x0000000d03037210 */ /* 0x000fe20007ffe0ff */
[----:B-1----:R-:W-:-:S04]  /*3460*/  IMAD.WIDE.U32 R12, R2, R8, RZ ;  /* 0x00000008020c7225 */ /* 0x002fc800078e00ff */
[----:B------:R-:W-:-:S04]  /*3470*/  IMAD R3, R3, R8, RZ ;  /* 0x0000000803037224 */ /* 0x000fc800078e02ff */
[----:B------:R-:W-:Y:S02]  /*3480*/  IMAD R3, R9, R2, R3 ;  /* 0x0000000209037224 */ /* 0x000fe400078e0203 */
[----:B------:R-:W-:-:S03]  /*3490*/  IMAD.WIDE.U32 R8, R12, R10, RZ ;  /* 0x0000000a0c087225 */ /* 0x000fc600078e00ff */
[----:B------:R-:W-:-:S05]  /*34a0*/  IADD3 R3, PT, PT, R13, R3, RZ ;  /* 0x000000030d037210 */ /* 0x000fca0007ffe0ff */
[----:B------:R-:W-:Y:S02]  /*34b0*/  IMAD R13, R3, R10, RZ ;  /* 0x0000000a030d7224 */ /* 0x000fe400078e02ff */
[----:B------:R-:W0:Y:S02]  /*34c0*/  LDS.64 R2, [UR4+0x40] ;  /* 0x00004004ff027984 */ /* 0x000e240008000a00 */
[----:B------:R-:W-:Y:S02]  /*34d0*/  IMAD R13, R12, R11, R13 ;  /* 0x0000000b0c0d7224 */ /* 0x000fe400078e020d */
[----:B--2---:R-:W-:-:S03]  /*34e0*/  IMAD.WIDE.U32 R10, R8, R4, RZ ;  /* 0x00000004080a7225 */ /* 0x004fc600078e00ff */
        /* <DEDUP_REMOVED lines=8> */
[----:B0-----:R-:W-:-:S04]  /*3570*/  IMAD.WIDE.U32 R6, R4, R2, RZ ;  /* 0x0000000204067225 */ /* 0x001fc800078e00ff */
[----:B------:R-:W-:Y:S01]  /*3580*/  IMAD R5, R5, R2, RZ ;  /* 0x0000000205057224 */ /* 0x000fe200078e02ff */
[----:B------:R-:W-:-:S03]  /*3590*/  MOV R2, R6 ;  /* 0x0000000600027202 */ /* 0x000fc60000000f00 */
[----:B------:R-:W-:-:S05]  /*35a0*/  IMAD R5, R3, R4, R5 ;  /* 0x0000000403057224 */ /* 0x000fca00078e0205 */
[----:B------:R-:W-:Y:S01]  /*35b0*/  IADD3 R3, PT, PT, R7, R5, RZ ;  /* 0x0000000507037210 */ /* 0x000fe20007ffe0ff */
[----:B------:R-:W-:Y:S06]  /*35c0*/  BRA `(.L_x_17) ;  /* 0x0000003400487947 */ /* 0x000fec0003800000 */
.L_x_2:
        /* <DEDUP_REMOVED lines=9> */
[----:B0-----:R-:W-:-:S05]  /*3660*/  IMAD.WIDE.U32 R2, R5, 0x8, R2 ;  /* 0x0000000805027825 */ /* 0x001fca00078e0002 */
[----:B------:R0:W5:Y:S01]  /*3670*/  LDG.E.64.CONSTANT R6, desc[UR6][R2.64] ;  /* 0x0000000602067981 */ /* 0x000162000c1e9b00 */
[----:B------:R-:W-:-:S07]  /*3680*/  IADD3 R43, PT, PT, R5, 0x100, RZ ;  /* 0x00000100052b7810 */ /* 0x000fce0007ffe0ff */
.L_x_32:
[----:B------:R-:W-:Y:S05]  /*3690*/  BSYNC.RECONVERGENT B1 ;  /* 0x0000000000017941 */ /* 0x000fea0003800200 */
.L_x_31:
[----:B------:R-:W-:Y:S01]  /*36a0*/  ISETP.GE.AND P0, PT, R43, R4, PT ;  /* 0x000000042b00720c */ /* 0x000fe20003f06270 */
[----:B------:R-:W-:-:S12]  /*36b0*/  BSSY.RECONVERGENT B1, `(.L_x_33) ;  /* 0x00000ce000017945 */ /* 0x000fd80003800200 */
[----:B------:R-:W-:Y:S05]  /*36c0*/  @P0 BRA `(.L_x_34) ;  /* 0x0000000c00300947 */ /* 0x000fea0003800000 */
[----:B0-----:R-:W-:Y:S01]  /*36d0*/  LOP3.LUT R3, RZ, R43, RZ, 0x33, !PT ;  /* 0x0000002bff037212 */ /* 0x001fe200078e33ff */
        /* <DEDUP_REMOVED lines=13> */
.L_x_37:
        /* <DEDUP_REMOVED lines=14> */
.L_x_36:
[----:B------:R-:W-:Y:S05]  /*3890*/  BSYNC.RECONVERGENT B2 ;  /* 0x0000000000027941 */ /* 0x000fea0003800200 */
.L_x_35:
        /* <DEDUP_REMOVED lines=9> */
.L_x_40:
        /* <DEDUP_REMOVED lines=90> */
.L_x_39:
[----:B------:R-:W-:Y:S05]  /*3ed0*/  BSYNC.RECONVERGENT B2 ;  /* 0x0000000000027941 */ /* 0x000fea0003800200 */
.L_x_38:
        /* <DEDUP_REMOVED lines=50> */
.L_x_42:
[----:B------:R-:W-:Y:S05]  /*4200*/  BSYNC.RECONVERGENT B2 ;  /* 0x0000000000027941 */ /* 0x000fea0003800200 */
.L_x_41:
        /* <DEDUP_REMOVED lines=24> */
.L_x_34:
[----:B------:R-:W-:Y:S05]  /*4390*/  BSYNC.RECONVERGENT B1 ;  /* 0x0000000000017941 */ /* 0x000fea0003800200 */
.L_x_33:
[----:B------:R-:W-:-:S13]  /*43a0*/  ISETP.GE.AND P0, PT, R4, 0x100, PT ;  /* 0x000001000400780c */ /* 0x000fda0003f06270 */
[----:B------:R-:W-:Y:S05]  /*43b0*/  @!P0 BRA `(.L_x_43) ;  /* 0x0000000400788947 */ /* 0x000fea0003800000 */
[----:B------:R-:W1:Y:S01]  /*43c0*/  S2R R11, SR_LANEID ;  /* 0x00000000000b7919 */ /* 0x000e620000000000 */
[----:B0----5:R-:W0:Y:S04]  /*43d0*/  SHFL.DOWN PT, R2, R7, 0x1, 0x1f ;  /* 0x08201f0007027f89 */ /* 0x021e2800000e0000 */
[----:B------:R-:W2:Y:S01]  /*43e0*/  SHFL.DOWN PT, R0, R6, 0x1, 0x1f ;  /* 0x08201f0006007f89 */ /* 0x000ea200000e0000 */
[C---:B-1----:R-:W-:Y:S02]  /*43f0*/  ISETP.GT.AND P0, PT, R11.reuse, 0x1e, PT ;  /* 0x0000001e0b00780c */ /* 0x042fe40003f04270 */
[----:B------:R-:W-:Y:S02]  /*4400*/  ISETP.NE.AND P1, PT, R11, RZ, PT ;  /* 0x000000ff0b00720c */ /* 0x000fe40003f25270 */
[----:B0-----:R-:W-:-:S02]  /*4410*/  SEL R3, R2, RZ, !P0 ;  /* 0x000000ff02037207 */ /* 0x001fc40004000000 */
[----:B--2---:R-:W-:Y:S02]  /*4420*/  SEL R0, R0, 0x1, !P0 ;  /* 0x0000000100007807 */ /* 0x004fe40004000000 */
[----:B------:R-:W-:Y:S01]  /*4430*/  ISETP.GT.AND P0, PT, R11, 0x1d, PT ;  /* 0x0000001d0b00780c */ /* 0x000fe20003f04270 */
[-C--:B------:R-:W-:Y:S02]  /*4440*/  IMAD R4, R3, R6.reuse, RZ ;  /* 0x0000000603047224 */ /* 0x080fe400078e02ff */
[----:B------:R-:W-:-:S04]  /*4450*/  IMAD.WIDE.U32 R2, R0, R6, RZ ;  /* 0x0000000600027225 */ /* 0x000fc800078e00ff */
[----:B------:R-:W-:Y:S01]  /*4460*/  IMAD R9, R7, R0, R4 ;  /* 0x0000000007097224 */ /* 0x000fe200078e0204 */
[----:B------:R-:W0:Y:S04]  /*4470*/  @!P1 S2R R10, SR_CgaCtaId ;  /* 0x00000000000a9919 */ /* 0x000e280000008800 */
[----:B------:R-:W-:Y:S01]  /*4480*/  IADD3 R8, PT, PT, R3, R9, RZ ;  /* 0x0000000903087210 */ /* 0x000fe20007ffe0ff */
[----:B------:R-:W-:Y:S01]  /*4490*/  SHFL.DOWN PT, R0, R2, 0x2, 0x1f ;  /* 0x08401f0002007f89 */ /* 0x000fe200000e0000 */
[----:B------:R-:W-:-:S03]  /*44a0*/  @!P1 MOV R9, 0x400 ;  /* 0x0000040000099802 */ /* 0x000fc60000000f00 */
[----:B------:R-:W1:Y:S01]  /*44b0*/  SHFL.DOWN PT, R3, R8, 0x2, 0x1f ;  /* 0x08401f0008037f89 */ /* 0x000e6200000e0000 */
[----:B0-----:R-:W-:Y:S02]  /*44c0*/  @!P1 LEA R9, R10, R9, 0x18 ;  /* 0x000000090a099211 */ /* 0x001fe400078ec0ff */
[----:B-1----:R-:W-:Y:S02]  /*44d0*/  SEL R7, R3, RZ, !P0 ;  /* 0x000000ff03077207 */ /* 0x002fe40004000000 */
        /* <DEDUP_REMOVED lines=23> */
[----:B------:R-:W-:Y:S01]  /*4650*/  @!P1 SHF.R.U32.HI R8, RZ, 0x2, R5 ;  /* 0x00000002ff089819 */ /* 0x000fe20000011605 */
[----:B------:R-:W0:Y:S03]  /*4660*/  SHFL.DOWN PT, R0, R6, 0x10, 0x1f ;  /* 0x0a001f0006007f89 */ /* 0x000e2600000e0000 */
        /* <DEDUP_REMOVED lines=18> */
[----:B--2---:R-:W1:Y:S04]  /*4790*/  LDS.128 R8, [UR4+0x20] ;  /* 0x00002004ff087984 */ /* 0x004e680008000c00 */
        /* <DEDUP_REMOVED lines=32> */
.L_x_43:
[----:B------:R-:W-:-:S04]  /*49a0*/  LOP3.LUT R0, R5, 0x3e0, RZ, 0xc0, !PT ;  /* 0x000003e005007812 */ /* 0x000fc800078ec0ff */
[----:B0-----:R-:W-:Y:S02]  /*49b0*/  IADD3 R3, PT, PT, R0, 0x20, RZ ;  /* 0x0000002000037810 */ /* 0x001fe40007ffe0ff */
        /* <DEDUP_REMOVED lines=70> */
[----:B-1----:R-:W0:Y:S04]  /*4e20*/  LDS.128 R8, [UR4+0x10] ;  /* 0x00001004ff087984 */ /* 0x002e280008000c00 */
        /* <DEDUP_REMOVED lines=52> */
.L_x_30:
[----:B------:R-:W0:Y:S01]  /*5170*/  S2R R0, SR_TID.X ;  /* 0x0000000000007919 */ /* 0x000e220000002100 */
[----:B------:R-:W0:Y:S02]  /*5180*/  LDC.64 R2, c[0x0][0x380] ;  /* 0x0000e000ff027b82 */ /* 0x000e240000000a00 */
[----:B0-----:R-:W-:-:S05]  /*5190*/  IMAD.WIDE.U32 R2, R0, 0x8, R2 ;  /* 0x0000000800027825 */ /* 0x001fca00078e0002 */
[----:B------:R-:W2:Y:S04]  /*51a0*/  LDG.E.64.CONSTANT R22, desc[UR6][R2.64] ;  /* 0x0000000602167981 */ /* 0x000ea8000c1e9b00 */
[----:B------:R-:W2:Y:S04]  /*51b0*/  LDG.E.64.CONSTANT R14, desc[UR6][R2.64+0x800] ;  /* 0x00080006020e7981 */ /* 0x000ea8000c1e9b00 */
[----:B------:R-:W3:Y:S04]  /*51c0*/  LDG.E.64.CONSTANT R16, desc[UR6][R2.64+0x1000] ;  /* 0x0010000602107981 */ /* 0x000ee8000c1e9b00 */
[----:B------:R-:W4:Y:S04]  /*51d0*/  LDG.E.64.CONSTANT R18, desc[UR6][R2.64+0x1800] ;  /* 0x0018000602127981 */ /* 0x000f28000c1e9b00 */
[----:B------:R-:W5:Y:S04]  /*51e0*/  LDG.E.64.CONSTANT R12, desc[UR6][R2.64+0x2000] ;  /* 0x00200006020c7981 */ /* 0x000f68000c1e9b00 */
[----:B------:R-:W5:Y:S04]  /*51f0*/  LDG.E.64.CONSTANT R10, desc[UR6][R2.64+0x2800] ;  /* 0x00280006020a7981 */ /* 0x000f68000c1e9b00 */
[----:B------:R-:W5:Y:S04]  /*5200*/  LDG.E.64.CONSTANT R8, desc[UR6][R2.64+0x3000] ;  /* 0x0030000602087981 */ /* 0x000f68000c1e9b00 */
[----:B------:R-:W5:Y:S01]  /*5210*/  LDG.E.64.CONSTANT R6, desc[UR6][R2.64+0x3800] ;  /* 0x0038000602067981 */ /* 0x000f62000c1e9b00 */
[----:B------:R-:W-:Y:S01]  /*5220*/  ISETP.GE.U32.AND P0, PT, R4, 0x1000, PT ;  /* 0x000010000400780c */ /* 0x000fe20003f06070 */
[----:B------:R-:W-:-:S02]  /*5230*/  HFMA2 R43, -RZ, RZ, 0, 0.0001220703125 ;  /* 0x00000800ff2b7431 */ /* 0x000fc400000001ff */
[-C--:B--2---:R-:W-:Y:S02]  /*5240*/  IMAD R5, R15, R22.reuse, RZ ;  /* 0x000000160f057224 */ /* 0x084fe400078e02ff */
        /* <DEDUP_REMOVED lines=29> */
[----:B------:R-:W-:Y:S02]  /*5420*/  IADD3 R8, PT, PT, R4, -0x800, RZ ;  /* 0xfffff80004087810 */ /* 0x000fe40007ffe0ff */
[----:B------:R-:W-:-:S07]  /*5430*/  MOV R43, 0x800 ;  /* 0x00000800002b7802 */ /* 0x000fce0000000f00 */
.L_x_46:
[----:B------:R-:W-:-:S05]  /*5440*/  IMAD.WIDE R18, R43, 0x8, R2 ;  /* 0x000000082b127825 */ /* 0x000fca00078e0202 */
[----:B------:R-:W2:Y:S04]  /*5450*/  LDG.E.64.CONSTANT R20, desc[UR6][R18.64] ;  /* 0x0000000612147981 */ /* 0x000ea8000c1e9b00 */
[----:B------:R-:W3:Y:S04]  /*5460*/  LDG.E.64.CONSTANT R22, desc[UR6][R18.64+0x800] ;  /* 0x0008000612167981 */ /* 0x000ee8000c1e9b00 */
[----:B------:R-:W4:Y:S04]  /*5470*/  LDG.E.64.CONSTANT R16, desc[UR6][R18.64+0x1000] ;  /* 0x0010000612107981 */ /* 0x000f28000c1e9b00 */
[----:B------:R-:W5:Y:S04]  /*5480*/  LDG.E.64.CONSTANT R14, desc[UR6][R18.64+0x1800] ;  /* 0x00180006120e7981 */ /* 0x000f68000c1e9b00 */
[----:B------:R-:W5:Y:S04]  /*5490*/  LDG.E.64.CONSTANT R12, desc[UR6][R18.64+0x2000] ;  /* 0x00200006120c7981 */ /* 0x000f68000c1e9b00 */
[----:B------:R-:W5:Y:S04]  /*54a0*/  LDG.E.64.CONSTANT R10, desc[UR6][R18.64+0x2800] ;  /* 0x00280006120a7981 */ /* 0x000f68000c1e9b00 */
[----:B------:R-:W5:Y:S04]  /*54b0*/  LDG.E.64.CONSTANT R4, desc[UR6][R18.64+0x3000] ;  /* 0x0030000612047981 */ /* 0x000f68000c1e9b00 */
[----:B------:R-:W5:Y:S01]  /*54c0*/  LDG.E.64.CONSTANT R6, desc[UR6][R18.64+0x3800] ;  /* 0x0038000612067981 */ /* 0x000f62000c1e9b00 */
[----:B--2---:R-:W-:-:S02]  /*54d0*/  IMAD R21, R21, R38, RZ ;  /* 0x0000002615157224 */ /* 0x004fc400078e02ff */
        /* <DEDUP_REMOVED lines=27> */
[----:B------:R-:W-:-:S03]  /*5690*/  IMAD R7, R7, R38, RZ ;  /* 0x0000002607077224 */ /* 0x000fc600078e02ff */
[----:B------:R-:W-:Y:S02]  /*56a0*/  IADD3 R10, PT, PT, -R43, R4, RZ ;  /* 0x000000042b0a7210 */ /* 0x000fe40007ffe1ff */
[----:B------:R-:W-:Y:S01]  /*56b0*/  IADD3 R5, PT, PT, R39, R5, RZ ;  /* 0x0000000527057210 */ /* 0x000fe20007ffe0ff */
[----:B------:R-:W-:Y:S01]  /*56c0*/  IMAD.WIDE.U32 R38, R6, R38, RZ ;  /* 0x0000002606267225 */ /* 0x000fe200078e00ff */
[----:B------:R-:W-:-:S03]  /*56d0*/  ISETP.GE.AND P0, PT, R10, 0x800, PT ;  /* 0x000008000a00780c */ /* 0x000fc60003f06270 */
[----:B------:R-:W-:-:S05]  /*56e0*/  IMAD R7, R6, R5, R7 ;  /* 0x0000000506077224 */ /* 0x000fca00078e0207 */
[----:B------:R-:W-:-:S05]  /*56f0*/  IADD3 R42, PT, PT, R39, R7, RZ ;  /* 0x00000007272a7210 */ /* 0x000fca0007ffe0ff */
[----:B------:R-:W-:Y:S05]  /*5700*/  @!P0 BRA `(.L_x_45) ;  /* 0x0000000c00848947 */ /* 0x000fea0003800000 */
[----:B------:R-:W-:-:S04]  /*5710*/  IADD3 R43, PT, PT, R43, 0x800, RZ ;  /* 0x000008002b2b7810 */ /* 0x000fc80007ffe0ff */
[----:B------:R-:W-:-:S13]  /*5720*/  ISETP.GT.AND P0, PT, R43, R8, PT ;  /* 0x000000082b00720c */ /* 0x000fda0003f04270 */
[----:B------:R-:W-:Y:S05]  /*5730*/  @!P0 BRA `(.L_x_46) ;  /* 0xfffffffc00408947 */ /* 0x000fea000383ffff */
.L_x_44:
[----:B------:R-:W-:-:S13]  /*5740*/  ISETP.GE.AND P0, PT, R43, R4, PT ;  /* 0x000000042b00720c */ /* 0x000fda0003f06270 */
[----:B------:R-:W-:Y:S05]  /*5750*/  @P0 BRA `(.L_x_45) ;  /* 0x0000000c00700947 */ /* 0x000fea0003800000 */
[----:B------:R-:W-:Y:S01]  /*5760*/  IADD3 R41, PT, PT, -R43, R4, RZ ;  /* 0x000000042b297210 */ /* 0x000fe20007ffe1ff */
[----:B------:R-:W-:Y:S03]  /*5770*/  BSSY.RECONVERGENT B1, `(.L_x_45) ;  /* 0x00000da000017945 */ /* 0x000fe60003800200 */
[----:B------:R-:W-:-:S13]  /*5780*/  ISETP.GE.AND P0, PT, R0, R41, PT ;  /* 0x000000290000720c */ /* 0x000fda0003f06270 */
[----:B------:R-:W-:Y:S05]  /*5790*/  @P0 BRA `(.L_x_47) ;  /* 0x0000000c005c0947 */ /* 0x000fea0003800000 */
[-C--:B------:R-:W-:Y:S01]  /*57a0*/  LOP3.LUT R2, RZ, R0.reuse, RZ, 0x33, !PT ;  /* 0x00000000ff027212 */ /* 0x080fe200078e33ff */
[----:B------:R-:W-:Y:S01]  /*57b0*/  BSSY.RECONVERGENT B2, `(.L_x_48) ;  /* 0x0000018000027945 */ /* 0x000fe20003800200 */
[----:B------:R-:W-:Y:S02]  /*57c0*/  MOV R40, R0 ;  /* 0x0000000000287202 */ /* 0x000fe40000000f00 */
[----:B------:R-:W-:-:S04]  /*57d0*/  IADD3 R2, PT, PT, -R43, R4, R2 ;  /* 0x000000042b027210 */ /* 0x000fc80007ffe102 */
[C---:B------:R-:W-:Y:S02]  /*57e0*/  LOP3.LUT R3, R2.reuse, 0x300, RZ, 0xc0, !PT ;  /* 0x0000030002037812 */ /* 0x040fe400078ec0ff */
[----:B------:R-:W-:Y:S02]  /*57f0*/  ISETP.GE.U32.AND P1, PT, R2, 0x300, PT ;  /* 0x000003000200780c */ /* 0x000fe40003f26070 */
[----:B------:R-:W-:-:S13]  /*5800*/  ISETP.NE.AND P0, PT, R3, 0x300, PT ;  /* 0x000003000300780c */ /* 0x000fda0003f05270 */
[----:B------:R-:W-:Y:S05]  /*5810*/  @!P0 BRA `(.L_x_49) ;  /* 0x0000000000448947 */ /* 0x000fea0003800000 */
[----:B------:R-:W0:Y:S01]  /*5820*/  LDC.64 R4, c[0x0][0x380] ;  /* 0x0000e000ff047b82 */ /* 0x000e220000000a00 */
[----:B------:R-:W-:Y:S02]  /*5830*/  LEA.HI R2, R2, 0x1, RZ, 0x18 ;  /* 0x0000000102027811 */ /* 0x000fe400078fc0ff */
[----:B------:R-:W-:Y:S02]  /*5840*/  IADD3 R7, PT, PT, R0, R43, RZ ;  /* 0x0000002b00077210 */ /* 0x000fe40007ffe0ff */
[----:B------:R-:W-:Y:S02]  /*5850*/  LOP3.LUT R2, R2, 0x3, RZ, 0xc0, !PT ;  /* 0x0000000302027812 */ /* 0x000fe400078ec0ff */
[----:B------:R-:W-:Y:S02]  /*5860*/  MOV R40, R0 ;  /* 0x0000000000287202 */ /* 0x000fe40000000f00 */
[----:B------:R-:W-:-:S07]  /*5870*/  IADD3 R6, PT, PT, -R2, RZ, RZ ;  /* 0x000000ff02067210 */ /* 0x000fce0007ffe1ff */
.L_x_50:
[----:B0-----:R-:W-:-:S06]  /*5880*/  IMAD.WIDE.U32 R2, R7, 0x8, R4 ;  /* 0x0000000807027825 */ /* 0x001fcc00078e0004 */
        /* <DEDUP_REMOVED lines=10> */
.L_x_49:
[----:B------:R-:W-:Y:S05]  /*5930*/  BSYNC.RECONVERGENT B2 ;  /* 0x0000000000027941 */ /* 0x000fea0003800200 */
.L_x_48:
[----:B------:R-:W-:Y:S05]  /*5940*/  @!P1 BRA `(.L_x_47) ;  /* 0x0000000800f09947 */ /* 0x000fea0003800000 */
[----:B------:R-:W0:Y:S01]  /*5950*/  LDCU.64 UR4, c[0x0][0x380] ;  /* 0x00007000ff0477ac */ /* 0x000e220008000a00 */
[----:B------:R-:W-:Y:S01]  /*5960*/  IADD3 R5, PT, PT, R41, -R40, RZ ;  /* 0x8000002829057210 */ /* 0x000fe20007ffe0ff */
[----:B------:R-:W-:Y:S01]  /*5970*/  BSSY.RECONVERGENT B2, `(.L_x_51) ;  /* 0x000006b000027945 */ /* 0x000fe20003800200 */
[CC--:B------:R-:W-:Y:S02]  /*5980*/  IADD3 R3, P0, PT, R40.reuse, R43.reuse, RZ ;  /* 0x0000002b28037210 */ /* 0x0c0fe40007f1e0ff */
[----:B------:R-:W-:Y:S02]  /*5990*/  ISETP.GT.AND P1, PT, R5, 0xc00, PT ;  /* 0x00000c000500780c */ /* 0x000fe40003f24270 */
[----:B------:R-:W-:Y:S02]  /*59a0*/  IADD3.X R4, PT, PT, RZ, RZ, RZ, P0, !PT ;  /* 0x000000ffff047210 */ /* 0x000fe400007fe4ff */
[----:B------:R-:W-:Y:S02]  /*59b0*/  IADD3 R43, PT, PT, R40, R43, RZ ;  /* 0x0000002b282b7210 */ /* 0x000fe40007ffe0ff */
[----:B0-----:R-:W-:-:S04]  /*59c0*/  LEA R2, P0, R3, UR4, 0x3 ;  /* 0x0000000403027c11 */ /* 0x001fc8000f8018ff */
[----:B------:R-:W-:Y:S02]  /*59d0*/  LEA.HI.X R3, R3, UR5, R4, 0x3, P0 ;  /* 0x0000000503037c11 */ /* 0x000fe400080f1c04 */
[----:B------:R-:W-:-:S04]  /*59e0*/  IADD3 R2, P0, PT, R2, 0x1000, RZ ;  /* 0x0000100002027810 */ /* 0x000fc80007f1e0ff */
[----:B------:R-:W-:Y:S02]  /*59f0*/  IADD3.X R3, PT, PT, RZ, R3, RZ, P0, !PT ;  /* 0x00000003ff037210 */ /* 0x000fe400007fe4ff */
[----:B------:R-:W-:Y:S01]  /*5a00*/  PLOP3.LUT P0, PT, PT, PT, PT, 0x80, 0x8 ;  /* 0x000000000008781c */ /* 0x000fe20003f0f070 */
[----:B------:R-:W-:-:S12]  /*5a10*/  @!P1 BRA `(.L_x_52) ;  /* 0x0000000400809947 */ /* 0x000fd80003800000 */
[----:B------:R-:W0:Y:S01]  /*5a20*/  LDC.64 R4, c[0x0][0x380] ;  /* 0x0000e000ff047b82 */ /* 0x000e220000000a00 */
[----:B------:R-:W-:Y:S02]  /*5a30*/  PLOP3.LUT P0, PT, PT, PT, PT, 0x8, 0x80 ;  /* 0x000000000080781c */ /* 0x000fe40003f0e170 */
[----:B------:R-:W-:-:S11]  /*5a40*/  IADD3 R45, PT, PT, R41, -0xc00, RZ ;  /* 0xfffff400292d7810 */ /* 0x000fd60007ffe0ff */
.L_x_53:
[C---:B0-----:R-:W-:Y:S01]  /*5a50*/  IMAD.WIDE.U32 R36, R43.reuse, 0x8, R4 ;  /* 0x000000082b247825 */ /* 0x041fe200078e0004 */
        /* <DEDUP_REMOVED lines=92> */
.L_x_52:
[----:B------:R-:W-:Y:S05]  /*6020*/  BSYNC.RECONVERGENT B2 ;  /* 0x0000000000027941 */ /* 0x000fea0003800200 */
.L_x_51:
[----:B------:R-:W-:Y:S01]  /*6030*/  IADD3 R4, PT, PT, R41, -R40, RZ ;  /* 0x8000002829047210 */ /* 0x000fe20007ffe0ff */
[----:B------:R-:W-:Y:S03]  /*6040*/  BSSY.RECONVERGENT B2, `(.L_x_54) ;  /* 0x0000034000027945 */ /* 0x000fe60003800200 */
[----:B------:R-:W-:-:S13]  /*6050*/  ISETP.GT.AND P1, PT, R4, 0x400, PT ;  /* 0x000004000400780c */ /* 0x000fda0003f24270 */
[----:B------:R-:W-:Y:S05]  /*6060*/  @!P1 BRA `(.L_x_55) ;  /* 0x0000000000c49947 */ /* 0x000fea0003800000 */
[----:B------:R-:W0:Y:S01]  /*6070*/  LDC.64 R12, c[0x0][0x380] ;  /* 0x0000e000ff0c7b82 */ /* 0x000e220000000a00 */
[----:B------:R-:W2:Y:S04]  /*6080*/  LDG.E.64.CONSTANT R16, desc[UR6][R2.64+-0x800] ;  /* 0xfff8000602107981 */ /* 0x000ea8000c1e9b00 */
[----:B------:R-:W3:Y:S01]  /*6090*/  LDG.E.64.CONSTANT R14, desc[UR6][R2.64] ;  /* 0x00000006020e7981 */ /* 0x000ee2000c1e9b00 */
[----:B------:R-:W-:-:S03]  /*60a0*/  IADD3 R5, PT, PT, R43, 0x400, RZ ;  /* 0x000004002b057810 */ /* 0x000fc60007ffe0ff */
[----:B------:R-:W4:Y:S04]  /*60b0*/  LDG.E.64.CONSTANT R10, desc[UR6][R2.64+0x800] ;  /* 0x00080006020a7981 */ /* 0x000f28000c1e9b00 */
[----:B------:R-:W5:Y:S04]  /*60c0*/  LDG.E.64.CONSTANT R8, desc[UR6][R2.64+0x1800] ;  /* 0x0018000602087981 */ /* 0x000f68000c1e9b00 */
[----:B------:R-:W5:Y:S01]  /*60d0*/  LDG.E.64.CONSTANT R6, desc[UR6][R2.64+0x2000] ;  /* 0x0020000602067981 */ /* 0x000f62000c1e9b00 */
[----:B0-----:R-:W-:-:S06]  /*60e0*/  IMAD.WIDE.U32 R18, R43, 0x8, R12 ;  /* 0x000000082b127825 */ /* 0x001fcc00078e000c */
[----:B------:R-:W2:Y:S01]  /*60f0*/  LDG.E.64.CONSTANT R18, desc[UR6][R18.64] ;  /* 0x0000000612127981 */ /* 0x000ea2000c1e9b00 */
[----:B------:R-:W-:-:S03]  /*6100*/  IMAD.WIDE.U32 R12, R5, 0x8, R12 ;  /* 0x00000008050c7825 */ /* 0x000fc600078e000c */
[----:B------:R0:W5:Y:S04]  /*6110*/  LDG.E.64.CONSTANT R4, desc[UR6][R2.64+0x2800] ;  /* 0x0028000602047981 */ /* 0x000168000c1e9b00 */
[----:B------:R-:W5:Y:S01]  /*6120*/  LDG.E.64.CONSTANT R12, desc[UR6][R12.64] ;  /* 0x000000060c0c7981 */ /* 0x000f62000c1e9b00 */
[----:B------:R-:W-:Y:S02]  /*6130*/  PLOP3.LUT P0, PT, PT, PT, PT, 0x8, 0x80 ;  /* 0x000000000080781c */ /* 0x000fe40003f0e170 */
[----:B0-----:R-:W-:Y:S02]  /*6140*/  IADD3 R2, P1, PT, R2, 0x4000, RZ ;  /* 0x0000400002027810 */ /* 0x001fe40007f3e0ff */
[----:B------:R-:W-:Y:S02]  /*6150*/  IADD3 R40, PT, PT, R40, 0x800, RZ ;  /* 0x0000080028287810 */ /* 0x000fe40007ffe0ff */
[----:B------:R-:W-:-:S02]  /*6160*/  IADD3.X R3, PT, PT, RZ, R3, RZ, P1, !PT ;  /* 0x00000003ff037210 */ /* 0x000fc40000ffe4ff */
[----:B------:R-:W-:Y:S01]  /*6170*/  IADD3 R43, PT, PT, R43, 0x800, RZ ;  /* 0x000008002b2b7810 */ /* 0x000fe20007ffe0ff */
[-C--:B--2---:R-:W-:Y:S02]  /*6180*/  IMAD R21, R19, R38.reuse, RZ ;  /* 0x0000002613157224 */ /* 0x084fe400078e02ff */
        /* <DEDUP_REMOVED lines=31> */
.L_x_55:
[----:B------:R-:W-:Y:S05]  /*6380*/  BSYNC.RECONVERGENT B2 ;  /* 0x0000000000027941 */ /* 0x000fea0003800200 */
.L_x_54:
[----:B------:R-:W-:-:S13]  /*6390*/  ISETP.LT.OR P0, PT, R40, R41, P0 ;  /* 0x000000292800720c */ /* 0x000fda0000701670 */
[----:B------:R-:W-:Y:S05]  /*63a0*/  @!P0 BRA `(.L_x_47) ;  /* 0x0000000000588947 */ /* 0x000fea0003800000 */
[----:B------:R-:W0:Y:S01]  /*63b0*/  LDC.64 R4, c[0x0][0x380] ;  /* 0x0000e000ff047b82 */ /* 0x000e220000000a00 */
[----:B------:R-:W2:Y:S04]  /*63c0*/  LDG.E.64.CONSTANT R6, desc[UR6][R2.64+-0x800] ;  /* 0xfff8000602067981 */ /* 0x000ea8000c1e9b00 */
[----:B------:R-:W3:Y:S04]  /*63d0*/  LDG.E.64.CONSTANT R8, desc[UR6][R2.64] ;  /* 0x0000000602087981 */ /* 0x000ee8000c1e9b00 */
[----:B------:R1:W4:Y:S01]  /*63e0*/  LDG.E.64.CONSTANT R10, desc[UR6][R2.64+0x800] ;  /* 0x00080006020a7981 */ /* 0x000322000c1e9b00 */
[----:B0-----:R-:W-:-:S06]  /*63f0*/  IMAD.WIDE.U32 R4, R43, 0x8, R4 ;  /* 0x000000082b047825 */ /* 0x001fcc00078e0004 */
[----:B------:R-:W5:Y:S02]  /*6400*/  LDG.E.64.CONSTANT R4, desc[UR6][R4.64] ;  /* 0x0000000604047981 */ /* 0x000f64000c1e9b00 */
[-C--:B-----5:R-:W-:Y:S02]  /*6410*/  IMAD R13, R5, R38.reuse, RZ ;  /* 0x00000026050d7224 */ /* 0x0a0fe400078e02ff */
        /* <DEDUP_REMOVED lines=9> */
[----:B-1----:R-:W-:Y:S02]  /*64b0*/  IMAD R3, R8, R5, R4 ;  /* 0x0000000508037224 */ /* 0x002fe400078e0204 */
[----:B----4-:R-:W-:-:S03]  /*64c0*/  IMAD R2, R11, R38, RZ ;  /* 0x000000260b027224 */ /* 0x010fc600078e02ff */
[----:B------:R-:W-:Y:S01]  /*64d0*/  IADD3 R3, PT, PT, R39, R3, RZ ;  /* 0x0000000327037210 */ /* 0x000fe20007ffe0ff */
[----:B------:R-:W-:-:S04]  /*64e0*/  IMAD.WIDE.U32 R38, R10, R38, RZ ;  /* 0x000000260a267225 */ /* 0x000fc800078e00ff */
[----:B------:R-:W-:-:S05]  /*64f0*/  IMAD R3, R10, R3, R2 ;  /* 0x000000030a037224 */ /* 0x000fca00078e0202 */
[----:B------:R-:W-:-:S07]  /*6500*/  IADD3 R42, PT, PT, R39, R3, RZ ;  /* 0x00000003272a7210 */ /* 0x000fce0007ffe0ff */
.L_x_47:
[----:B------:R-:W-:Y:S05]  /*6510*/  BSYNC.RECONVERGENT B1 ;  /* 0x0000000000017941 */ /* 0x000fea0003800200 */
.L_x_45:
        /* <DEDUP_REMOVED lines=61> */
[----:B0-----:R-:W0:Y:S04]  /*68f0*/  LDS.128 R8, [UR4+0x20] ;  /* 0x00002004ff087984 */ /* 0x001e280008000c00 */
[----:B------:R-:W2:Y:S01]  /*6900*/  LDS.128 R4, [UR4+0x30] ;  /* 0x00003004ff047984 */ /* 0x000ea20008000c00 */
        /* <DEDUP_REMOVED lines=8> */
[----:B0-----:R-:W-:-:S04]  /*6990*/  IMAD.WIDE.U32 R12, R2, R8, RZ ;  /* 0x00000008020c7225 */ /* 0x001fc800078e00ff */
        /* <DEDUP_REMOVED lines=20> */
[----:B------:R-:W-:-:S07]  /*6ae0*/  IADD3 R3, PT, PT, R7, R5, RZ ;  /* 0x0000000507037210 */ /* 0x000fce0007ffe0ff */
.L_x_17:
[----:B------:R-:W-:Y:S05]  /*6af0*/  BSYNC.RECONVERGENT B0 ;  /* 0x0000000000007941 */ /* 0x000fea0003800200 */
.L_x_1:
[----:B------:R-:W-:Y:S05]  /*6b00*/  @P0 EXIT ;  /* 0x000000000000094d */ /* 0x000fea0003800000 */
[----:B------:R-:W1:Y:S01]  /*6b10*/  LDCU.64 UR4, c[0x0][0x398] ;  /* 0x00007300ff0477ac */ /* 0x000e620008000a00 */
[----:B0-----:R-:W0:Y:S01]  /*6b20*/  LDC.64 R6, c[0x0][0x388] ;  /* 0x0000e200ff067b82 */ /* 0x001e220000000a00 */
[----:B-1234-:R-:W-:Y:S02]  /*6b30*/  IMAD R3, R3, UR4, RZ ;  /* 0x0000000403037c24 */ /* 0x01efe4000f8e02ff */
[----:B------:R-:W-:-:S04]  /*6b40*/  IMAD.WIDE.U32 R4, R2, UR4, RZ ;  /* 0x0000000402047c25 */ /* 0x000fc8000f8e00ff */
[----:B------:R-:W-:-:S05]  /*6b50*/  IMAD R3, R2, UR5, R3 ;  /* 0x0000000502037c24 */ /* 0x000fca000f8e0203 */
[----:B------:R-:W-:-:S05]  /*6b60*/  IADD3 R5, PT, PT, R5, R3, RZ ;  /* 0x0000000305057210 */ /* 0x000fca0007ffe0ff */
[----:B0-----:R-:W-:Y:S01]  /*6b70*/  STG.E.64 desc[UR6][R6.64], R4 ;  /* 0x0000000406007986 */ /* 0x001fe2000c101b06 */
[----:B------:R-:W-:Y:S05]  /*6b80*/  EXIT ;  /* 0x000000000000794d */ /* 0x000fea0003800000 */
.L_x_56:
[----:B------:R-:W-:-:S00]  /*6b90*/  BRA `(.L_x_56) ;  /* 0xfffffffc00fc7947 */ /* 0x000fc0000383ffff */
[----:B------:R-:W-:-:S00]  /*6ba0*/  NOP ;  /* 0x0000000000007918 */ /* 0x000fc00000000000 */
        /* <DEDUP_REMOVED lines=13> */
.L_x_896:


//--------------------- .text._ZN3cub18CUB_300001_SM_10006detail6reduce18DeviceReduceKernelINS2_10policy_hubImy11mul_functorImEE10Policy1000EN6thrust24THRUST_300001_SM_1000_NS6detail15normal_iteratorINSA_10device_ptrIjEEEEyS6_m11inc_functorIjEEEvT0_PT3_T1_NS0_13GridEvenShareISL_EET2_T4_ --------------------------
	.section	.text._ZN3cub18CUB_300001_SM_10006detail6reduce18DeviceReduceKernelINS2_10policy_hubImy11mul_functorImEE10Policy1000EN6thrust24THRUST_300001_SM_1000_NS6detail15normal_iteratorINSA_10device_ptrIjEEEEyS6_m11inc_functorIjEEEvT0_PT3_T1_NS0_13GridEvenShareISL_EET2_T4_,"ax",@progbits
	.align	128
        .global         _ZN3cub18CUB_300001_SM_10006detail6reduce18DeviceReduceKernelINS2_10policy_hubImy11mul_functorImEE10Policy1000EN6thrust24THRUST_300001_SM_1000_NS6detail15normal_iteratorINSA_10device_ptrIjEEEEyS6_m11inc_functorIjEEEvT0_PT3_T1_NS0_13GridEvenShareISL_EET2_T4_
        .type           _ZN3cub18CUB_300001_SM_10006detail6reduce18DeviceReduceKernelINS2_10policy_hubImy11mul_functorImEE10Policy1000EN6thrust24THRUST_300001_SM_1000_NS6detail15normal_iteratorINSA_10device_ptrIjEEEEyS6_m11inc_functorIjEEEvT0_PT3_T1_NS0_13GridEvenShareISL_EET2_T4_,@function
        .size           _ZN3cub18CUB_300001_SM_10006detail6reduce18DeviceReduceKernelINS2_10policy_hubImy11mul_functorImEE10Policy1000EN6thrust24THRUST_300001_SM_1000_NS6detail15normal_iteratorINSA_10device_ptrIjEEEEyS6_m11inc_functorIjEEEvT0_PT3_T1_NS0_13GridEvenShareISL_EET2_T4_,(.L_x_897 - _ZN3cub18CUB_300001_SM_10006detail6reduce18DeviceReduceKernelINS2_10policy_hubImy11mul_functorImEE10Policy1000EN6thrust24THRUST_300001_SM_1000_NS6detail15normal_iteratorINSA_10device_ptrIjEEEEyS6_m11inc_functorIjEEEvT0_PT3_T1_NS0_13GridEvenShareISL_EET2_T4_)
        .other          _ZN3cub18CUB_300001_SM_10006detail6reduce18DeviceReduceKernelINS2_10policy_hubImy11mul_functorImEE10Policy1000EN6thrust24THRUST_300001_SM_1000_NS6detail15normal_iteratorINSA_10device_ptrIjEEEEyS6_m11inc_functorIjEEEvT0_PT3_T1_NS0_13GridEvenShareISL_EET2_T4_,@"STO_CUDA_ENTRY STV_DEFAULT"
_ZN3cub18CUB_300001_SM_10006detail6reduce18DeviceReduceKernelINS2_10policy_hubImy11mul_functorImEE10Policy1000EN6thrust24THRUST_300001_SM_1000_NS6detail15normal_iteratorINSA_10device_ptrIjEEEEyS6_m11inc_functorIjEEEvT0_PT3_T1_NS0_13GridEvenShareISL_EET2_T4_:
.text._ZN3cub18CUB_300001_SM_10006detail6reduce18DeviceReduceKernelINS2_10policy_hubImy11mul_functorImEE10Policy1000EN6thrust24THRUST_300001_SM_1000_NS6detail15normal_iteratorINSA_10device_ptrIjEEEEyS6_m11inc_functorIjEEEvT0_PT3_T1_NS0_13GridEvenShareISL_EET2_T4_:
[----:B------:R-:W-:Y:S01]  /*0000*/  LDC R1, c[0x0][0x37c] ;  /* 0x0000df00ff017b82 */ /* 0x000fe20000000800 */
[----:B------:R-:W0:Y:S01]  /*0010*/  S2R R0, SR_CTAID.X ;  /* 0x0000000000007919 */ /* 0x000e220000002500 */
[----:B------:R-:W1:Y:S06]  /*0020*/  LDCU.64 UR4, c[0x0][0x3b8] ;  /* 0x00007700ff0477ac */ /* 0x000e6c0008000a00 */
[----:B------:R-:W2:Y:S01]  /*0030*/  LDC R2, c[0x0][0x3c0] ;  /* 0x0000f000ff027b82 */ /* 0x000ea20000000800 */
[----:B------:R-:W-:Y:S01]  /*0040*/  BSSY.RECONVERGENT B0, `(.L_x_57) ;  /* 0x000037e000007945 */ /* 0x000fe20003800200 */
[----:B------:R-:W3:Y:S01]  /*0050*/  LDCU.64 UR8, c[0x0][0x358] ;  /* 0x00006b00ff0877ac */ /* 0x000ee20008000a00 */
[----:B-1----:R-:W-:Y:S01]  /*0060*/  MOV R10, UR4 ;  /* 0x00000004000a7c02 */ /* 0x002fe20008000f00 */
[----:B------:R-:W-:Y:S01]  /*0070*/  IMAD.U32 R11, RZ, RZ, UR5 ;  /* 0x00000005ff0b7e24 */ /* 0x000fe2000f8e00ff */
[----:B--2---:R-:W-:-:S04]  /*0080*/  SHF.L.U32 R2, R2, 0xb, RZ ;  /* 0x0000000b02027819 */ /* 0x004fc800000006ff */
[----:B------:R-:W-:Y:S02]  /*0090*/  SHF.R.S32.HI R4, RZ, 0x1f, R2 ;  /* 0x0000001fff047819 */ /* 0x000fe40000011402 */
[----:B0-----:R-:W-:-:S04]  /*00a0*/  SHF.L.U32 R5, R0, 0xb, RZ ;  /* 0x0000000b00057819 */ /* 0x001fc800000006ff */
[----:B------:R-:W-:-:S04]  /*00b0*/  IADD3 R3, P1, PT, -R5, R10, RZ ;  /* 0x0000000a05037210 */ /* 0x000fc80007f3e1ff */
[----:B------:R-:W-:Y:S02]  /*00c0*/  ISETP.GT.U32.AND P0, PT, R3, 0x7ff, PT ;  /* 0x000007ff0300780c */ /* 0x000fe40003f04070 */
[----:B------:R-:W-:-:S04]  /*00d0*/  IADD3.X R7, PT, PT, R11, -0x1, RZ, P1, !PT ;  /* 0xffffffff0b077810 */ /* 0x000fc80000ffe4ff */
[----:B------:R-:W-:-:S13]  /*00e0*/  ISETP.GT.U32.AND.EX P0, PT, R7, RZ, PT, P0 ;  /* 0x000000ff0700720c */ /* 0x000fda0003f04100 */
[----:B---3--:R-:W-:Y:S05]  /*00f0*/  @P0 BRA `(.L_x_58) ;  /* 0x0000001800f00947 */ /* 0x008fea0003800000 */
[----:B------:R-:W0:Y:S01]  /*0100*/  S2R R2, SR_TID.X ;  /* 0x0000000000027919 */ /* 0x000e220000002100 */
[----:B------:R-:W-:Y:S01]  /*0110*/  IMAD.IADD R3, R10, 0x1, -R5 ;  /* 0x000000010a037824 */ /* 0x000fe200078e0a05 */
[----:B------:R-:W-:Y:S01]  /*0120*/  BSSY.RECONVERGENT B1, `(.L_x_59) ;  /* 0x000000c000017945 */ /* 0x000fe20003800200 */
[----:B------:R-:W-:-:S03]  /*0130*/  CS2R R16, SRZ ;  /* 0x0000000000107805 */ /* 0x000fc6000001ff00 */
[----:B0-----:R-:W-:Y:S02]  /*0140*/  ISETP.GE.AND P0, PT, R2, R3, PT ;  /* 0x000000030200720c */ /* 0x001fe40003f06270 */
[----:B------:R-:W-:-:S11]  /*0150*/  MOV R4, R2 ;  /* 0x0000000200047202 */ /* 0x000fd60000000f00 */
[----:B------:R-:W-:Y:S05]  /*0160*/  @P0 BRA `(.L_x_60) ;  /* 0x00000000001c0947 */ /* 0x000fea0003800000 */
[----:B------:R-:W0:Y:S01]  /*0170*/  LDC.64 R6, c[0x0][0x380] ;  /* 0x0000e000ff067b82 */ /* 0x000e220000000a00 */
[----:B------:R-:W-:-:S05]  /*0180*/  IADD3 R9, PT, PT, R5, R2, RZ ;  /* 0x0000000205097210 */ /* 0x000fca0007ffe0ff */
[----:B0-----:R-:W-:-:S06]  /*0190*/  IMAD.WIDE.U32 R6, R9, 0x4, R6 ;  /* 0x0000000409067825 */ /* 0x001fcc00078e0006 */
[----:B------:R-:W2:Y:S01]  /*01a0*/  LDG.E R6, desc[UR8][R6.64] ;  /* 0x0000000806067981 */ /* 0x000ea2000c1e1900 */
[----:B------:R-:W-:Y:S02]  /*01b0*/  HFMA2 R17, -RZ, RZ, 0, 0 ;  /* 0x00000000ff117431 */ /* 0x000fe400000001ff */
[----:B------:R-:W-:Y:S01]  /*01c0*/  VIADD R4, R2, 0x100 ;  /* 0x0000010002047836 */ /* 0x000fe20000000000 */
[----:B--2---:R-:W-:-:S07]  /*01d0*/  IADD3 R16, PT, PT, R6, 0x1, RZ ;  /* 0x0000000106107810 */ /* 0x004fce0007ffe0ff */
.L_x_60:
[----:B------:R-:W-:Y:S05]  /*01e0*/  BSYNC.RECONVERGENT B1 ;  /* 0x0000000000017941 */ /* 0x000fea0003800200 */
.L_x_59:
[----:B------:R-:W-:Y:S01]  /*01f0*/  ISETP.GE.AND P0, PT, R4, R3, PT ;  /* 0x000000030400720c */ /* 0x000fe20003f06270 */
[----:B------:R-:W-:-:S12]  /*0200*/  BSSY.RECONVERGENT B1, `(.L_x_61) ;  /* 0x00000cf000017945 */ /* 0x000fd80003800200 */
[----:B------:R-:W-:Y:S05]  /*0210*/  @P0 BRA `(.L_x_62) ;  /* 0x0000000c00340947 */ /* 0x000fea0003800000 */
[----:B------:R-:W-:Y:S01]  /*0220*/  LOP3.LUT R6, RZ, R4, RZ, 0x33, !PT ;  /* 0x00000004ff067212 */ /* 0x000fe200078e33ff */
[----:B------:R-:W-:Y:S03]  /*0230*/  BSSY.RECONVERGENT B2, `(.L_x_63) ;  /* 0x0000067000027945 */ /* 0x000fe60003800200 */
[----:B------:R-:W-:-:S04]  /*0240*/  IADD3 R10, PT, PT, -R5, R10, R6 ;  /* 0x0000000a050a7210 */ /* 0x000fc80007ffe106 */
[C---:B------:R-:W-:Y:S02]  /*0250*/  ISETP.GE.U32.AND P1, PT, R10.reuse, 0xf00, PT ;  /* 0x00000f000a00780c */ /* 0x040fe40003f26070 */
[----:B------:R-:W-:-:S04]  /*0260*/  LEA.HI R6, R10, 0x1, RZ, 0x18 ;  /* 0x000000010a067811 */ /* 0x000fc800078fc0ff */
[----:B------:R-:W-:-:S04]  /*0270*/  LOP3.LUT R7, R6, 0xf, RZ, 0xc0, !PT ;  /* 0x0000000f06077812 */ /* 0x000fc800078ec0ff */
[----:B------:R-:W-:-:S03]  /*0280*/  ISETP.NE.AND P0, PT, R7, RZ, PT ;  /* 0x000000ff0700720c */ /* 0x000fc60003f05270 */
[----:B------:R-:W-:Y:S10]  /*0290*/  @!P1 BRA `(.L_x_64) ;  /* 0x0000000400809947 */ /* 0x000ff40003800000 */
[----:B------:R-:W0:Y:S01]  /*02a0*/  LDCU.64 UR4, c[0x0][0x380] ;  /* 0x00007000ff0477ac */ /* 0x000e220008000a00 */
[----:B------:R-:W-:-:S04]  /*02b0*/  IMAD.WIDE.U32 R8, R0, 0x2000, RZ ;  /* 0x0000200000087825 */ /* 0x000fc800078e00ff */
[----:B------:R-:W-:-:S03]  /*02c0*/  IMAD.WIDE.U32 R10, R4, 0x4, RZ ;  /* 0x00000004040a7825 */ /* 0x000fc600078e00ff */
[----:B------:R-:W-:Y:S02]  /*02d0*/  LOP3.LUT R14, R8, R10, RZ, 0xfc, !PT ;  /* 0x0000000a080e7212 */ /* 0x000fe400078efcff */
[----:B------:R-:W-:Y:S02]  /*02e0*/  LOP3.LUT R8, R6, 0x1fffff0, RZ, 0xc0, !PT ;  /* 0x01fffff006087812 */ /* 0x000fe400078ec0ff */
[----:B------:R-:W-:-:S03]  /*02f0*/  LOP3.LUT R9, R9, R11, RZ, 0xfc, !PT ;  /* 0x0000000b09097212 */ /* 0x000fc600078efcff */
[----:B------:R-:W-:Y:S01]  /*0300*/  IMAD.MOV R8, RZ, RZ, -R8 ;  /* 0x000000ffff087224 */ /* 0x000fe200078e0a08 */
[----:B0-----:R-:W-:-:S04]  /*0310*/  IADD3 R14, P1, PT, R14, UR4, RZ ;  /* 0x000000040e0e7c10 */ /* 0x001fc8000ff3e0ff */
[----:B------:R-:W-:-:S04]  /*0320*/  IADD3 R14, P2, PT, R14, 0x2000, RZ ;  /* 0x000020000e0e7810 */ /* 0x000fc80007f5e0ff */
[----:B------:R-:W-:-:S09]  /*0330*/  IADD3.X R15, PT, PT, RZ, UR5, R9, P2, P1 ;  /* 0x00000005ff0f7c10 */ /* 0x000fd200097e2409 */
.L_x_65:
[----:B------:R-:W2:Y:S04]  /*0340*/  LDG.E R20, desc[UR8][R14.64+-0x2000] ;  /* 0xffe000080e147981 */ /* 0x000ea8000c1e1900 */
[----:B------:R-:W3:Y:S04]  /*0350*/  LDG.E R21, desc[UR8][R14.64+-0x1c00] ;  /* 0xffe400080e157981 */ /* 0x000ee8000c1e1900 */
[----:B------:R-:W4:Y:S04]  /*0360*/  LDG.E R23, desc[UR8][R14.64+-0x1800] ;  /* 0xffe800080e177981 */ /* 0x000f28000c1e1900 */
[----:B------:R-:W5:Y:S04]  /*0370*/  LDG.E R25, desc[UR8][R14.64+-0x1400] ;  /* 0xffec00080e197981 */ /* 0x000f68000c1e1900 */
        /* <DEDUP_REMOVED lines=8> */
[----:B------:R-:W5:Y:S01]  /*0400*/  LDG.E R19, desc[UR8][R14.64+0x1000] ;  /* 0x001000080e137981 */ /* 0x000f62000c1e1900 */
[----:B--2---:R-:W-:-:S05]  /*0410*/  IADD3 R20, PT, PT, R20, 0x1, RZ ;  /* 0x0000000114147810 */ /* 0x004fca0007ffe0ff */
[-C--:B------:R-:W-:Y:S02]  /*0420*/  IMAD R27, R17, R20.reuse, RZ ;  /* 0x00000014111b7224 */ /* 0x080fe400078e02ff */
[----:B------:R-:W-:Y:S02]  /*0430*/  IMAD.WIDE.U32 R16, R16, R20, RZ ;  /* 0x0000001410107225 */ /* 0x000fe400078e00ff */
[----:B------:R-:W2:Y:S01]  /*0440*/  LDG.E R20, desc[UR8][R14.64+0x1400] ;  /* 0x001400080e147981 */ /* 0x000ea2000c1e1900 */
[----:B---3--:R-:W-:Y:S01]  /*0450*/  IADD3 R21, PT, PT, R21, 0x1, RZ ;  /* 0x0000000115157810 */ /* 0x008fe20007ffe0ff */
[----:B------:R-:W-:-:S04]  /*0460*/  IMAD.IADD R26, R17, 0x1, R27 ;  /* 0x00000001111a7824 */ /* 0x000fc800078e021b */
[----:B------:R-:W-:-:S04]  /*0470*/  IMAD.WIDE.U32 R16, R16, R21, RZ ;  /* 0x0000001510107225 */ /* 0x000fc800078e00ff */
[----:B------:R-:W-:Y:S02]  /*0480*/  IMAD R27, R26, R21, RZ ;  /* 0x000000151a1b7224 */ /* 0x000fe400078e02ff */
[----:B------:R-:W3:Y:S01]  /*0490*/  LDG.E R21, desc[UR8][R14.64+0x1800] ;  /* 0x001800080e157981 */ /* 0x000ee2000c1e1900 */
[----:B----4-:R-:W-:Y:S02]  /*04a0*/  IADD3 R23, PT, PT, R23, 0x1, RZ ;  /* 0x0000000117177810 */ /* 0x010fe40007ffe0ff */
[----:B------:R-:W-:-:S03]  /*04b0*/  IADD3 R26, PT, PT, R17, R27, RZ ;  /* 0x0000001b111a7210 */ /* 0x000fc60007ffe0ff */
[----:B------:R-:W-:-:S04]  /*04c0*/  IMAD.WIDE.U32 R16, R16, R23, RZ ;  /* 0x0000001710107225 */ /* 0x000fc800078e00ff */
[----:B------:R-:W-:Y:S02]  /*04d0*/  IMAD R27, R26, R23, RZ ;  /* 0x000000171a1b7224 */ /* 0x000fe400078e02ff */
[----:B------:R0:W4:Y:S01]  /*04e0*/  LDG.E R23, desc[UR8][R14.64+0x1c00] ;  /* 0x001c00080e177981 */ /* 0x000122000c1e1900 */
[----:B-----5:R-:W-:Y:S01]  /*04f0*/  VIADD R25, R25, 0x1 ;  /* 0x0000000119197836 */ /* 0x020fe20000000000 */
[----:B------:R-:W-:Y:S01]  /*0500*/  IADD3 R11, PT, PT, R11, 0x1, RZ ;  /* 0x000000010b0b7810 */ /* 0x000fe20007ffe0ff */
[----:B------:R-:W-:Y:S01]  /*0510*/  VIADD R9, R9, 0x1 ;  /* 0x0000000109097836 */ /* 0x000fe20000000000 */
[----:B------:R-:W-:Y:S01]  /*0520*/  IADD3 R26, PT, PT, R17, R27, RZ ;  /* 0x0000001b111a7210 */ /* 0x000fe20007ffe0ff */
[-C--:B------:R-:W-:Y:S01]  /*0530*/  IMAD.WIDE.U32 R16, R16, R25.reuse, RZ ;  /* 0x0000001910107225 */ /* 0x080fe200078e00ff */
[----:B------:R-:W-:Y:S02]  /*0540*/  IADD3 R8, PT, PT, R8, 0x10, RZ ;  /* 0x0000001008087810 */ /* 0x000fe40007ffe0ff */
[----:B------:R-:W-:Y:S01]  /*0550*/  IADD3 R13, PT, PT, R13, 0x1, RZ ;  /* 0x000000010d0d7810 */ /* 0x000fe20007ffe0ff */
[----:B------:R-:W-:Y:S01]  /*0560*/  IMAD R27, R26, R25, RZ ;  /* 0x000000191a1b7224 */ /* 0x000fe200078e02ff */
[----:B------:R-:W-:-:S02]  /*0570*/  IADD3 R25, PT, PT, R24, 0x1, RZ ;  /* 0x0000000118197810 */ /* 0x000fc40007ffe0ff */
[----:B------:R-:W-:Y:S01]  /*0580*/  ISETP.NE.AND P1, PT, R8, RZ, PT ;  /* 0x000000ff0800720c */ /* 0x000fe20003f25270 */
[----:B------:R-:W-:Y:S01]  /*0590*/  IMAD.IADD R24, R17, 0x1, R27 ;  /* 0x0000000111187824 */ /* 0x000fe200078e021b */
[----:B0-----:R-:W-:Y:S01]  /*05a0*/  IADD3 R14, P2, PT, R14, 0x4000, RZ ;  /* 0x000040000e0e7810 */ /* 0x001fe20007f5e0ff */
[----:B------:R-:W-:Y:S01]  /*05b0*/  IMAD.WIDE.U32 R16, R16, R25, RZ ;  /* 0x0000001910107225 */ /* 0x000fe200078e00ff */
[----:B------:R-:W-:-:S03]  /*05c0*/  IADD3 R4, PT, PT, R4, 0x1000, RZ ;  /* 0x0000100004047810 */ /* 0x000fc60007ffe0ff */
[----:B------:R-:W-:Y:S01]  /*05d0*/  IMAD R27, R24, R25, RZ ;  /* 0x00000019181b7224 */ /* 0x000fe200078e02ff */
[----:B------:R-:W-:Y:S01]  /*05e0*/  IADD3 R25, PT, PT, R22, 0x1, RZ ;  /* 0x0000000116197810 */ /* 0x000fe20007ffe0ff */
[----:B------:R-:W-:Y:S02]  /*05f0*/  VIADD R19, R19, 0x1 ;  /* 0x0000000113137836 */ /* 0x000fe40000000000 */
[----:B------:R-:W-:Y:S01]  /*0600*/  IMAD.X R15, RZ, RZ, R15, P2 ;  /* 0x000000ffff0f7224 */ /* 0x000fe200010e060f */
[----:B------:R-:W-:Y:S01]  /*0610*/  IADD3 R22, PT, PT, R17, R27, RZ ;  /* 0x0000001b11167210 */ /* 0x000fe20007ffe0ff */
[----:B------:R-:W-:-:S04]  /*0620*/  IMAD.WIDE.U32 R16, R16, R25, RZ ;  /* 0x0000001910107225 */ /* 0x000fc800078e00ff */
[----:B------:R-:W-:-:S05]  /*0630*/  IMAD R25, R22, R25, RZ ;  /* 0x0000001916197224 */ /* 0x000fca00078e02ff */
[----:B------:R-:W-:Y:S01]  /*0640*/  IADD3 R22, PT, PT, R17, R25, RZ ;  /* 0x0000001911167210 */ /* 0x000fe20007ffe0ff */
[----:B------:R-:W-:-:S04]  /*0650*/  IMAD.WIDE.U32 R16, R16, R9, RZ ;  /* 0x0000000910107225 */ /* 0x000fc800078e00ff */
[----:B------:R-:W-:Y:S01]  /*0660*/  IMAD R25, R22, R9, RZ ;  /* 0x0000000916197224 */ /* 0x000fe200078e02ff */
[----:B------:R-:W-:-:S03]  /*0670*/  IADD3 R9, PT, PT, R10, 0x1, RZ ;  /* 0x000000010a097810 */ /* 0x000fc60007ffe0ff */
[----:B------:R-:W-:Y:S02]  /*0680*/  IMAD.IADD R10, R17, 0x1, R25 ;  /* 0x00000001110a7824 */ /* 0x000fe400078e0219 */
[----:B------:R-:W-:-:S04]  /*0690*/  IMAD.WIDE.U32 R16, R16, R9, RZ ;  /* 0x0000000910107225 */ /* 0x000fc800078e00ff */
[----:B------:R-:W-:-:S05]  /*06a0*/  IMAD R9, R10, R9, RZ ;  /* 0x000000090a097224 */ /* 0x000fca00078e02ff */
[----:B------:R-:W-:Y:S01]  /*06b0*/  IADD3 R10, PT, PT, R17, R9, RZ ;  /* 0x00000009110a7210 */ /* 0x000fe20007ffe0ff */
[----:B------:R-:W-:-:S04]  /*06c0*/  IMAD.WIDE.U32 R16, R16, R11, RZ ;  /* 0x0000000b10107225 */ /* 0x000fc800078e00ff */
[----:B------:R-:W-:Y:S02]  /*06d0*/  IMAD R11, R10, R11, RZ ;  /* 0x0000000b0a0b7224 */ /* 0x000fe400078e02ff */
[----:B------:R-:W-:-:S03]  /*06e0*/  VIADD R9, R12, 0x1 ;  /* 0x000000010c097836 */ /* 0x000fc60000000000 */
[----:B------:R-:W-:Y:S01]  /*06f0*/  IADD3 R10, PT, PT, R17, R11, RZ ;  /* 0x0000000b110a7210 */ /* 0x000fe20007ffe0ff */
[----:B------:R-:W-:-:S04]  /*0700*/  IMAD.WIDE.U32 R16, R16, R9, RZ ;  /* 0x0000000910107225 */ /* 0x000fc800078e00ff */
[----:B------:R-:W-:-:S04]  /*0710*/  IMAD R9, R10, R9, RZ ;  /* 0x000000090a097224 */ /* 0x000fc800078e02ff */
[----:B------:R-:W-:Y:S01]  /*0720*/  IMAD.IADD R10, R17, 0x1, R9 ;  /* 0x00000001110a7824 */ /* 0x000fe200078e0209 */
[----:B------:R-:W-:Y:S01]  /*0730*/  IADD3 R9, PT, PT, R18, 0x1, RZ ;  /* 0x0000000112097810 */ /* 0x000fe20007ffe0ff */
[----:B------:R-:W-:-:S04]  /*0740*/  IMAD.WIDE.U32 R16, R16, R13, RZ ;  /* 0x0000000d10107225 */ /* 0x000fc800078e00ff */
[----:B------:R-:W-:-:S05]  /*0750*/  IMAD R13, R10, R13, RZ ;  /* 0x0000000d0a0d7224 */ /* 0x000fca00078e02ff */
[----:B------:R-:W-:Y:S01]  /*0760*/  IADD3 R10, PT, PT, R17, R13, RZ ;  /* 0x0000000d110a7210 */ /* 0x000fe20007ffe0ff */
[----:B------:R-:W-:-:S04]  /*0770*/  IMAD.WIDE.U32 R16, R16, R9, RZ ;  /* 0x0000000910107225 */ /* 0x000fc800078e00ff */
[----:B------:R-:W-:-:S05]  /*0780*/  IMAD R9, R10, R9, RZ ;  /* 0x000000090a097224 */ /* 0x000fca00078e02ff */
[----:B------:R-:W-:Y:S01]  /*0790*/  IADD3 R10, PT, PT, R17, R9, RZ ;  /* 0x00000009110a7210 */ /* 0x000fe20007ffe0ff */
[----:B------:R-:W-:-:S04]  /*07a0*/  IMAD.WIDE.U32 R16, R16, R19, RZ ;  /* 0x0000001310107225 */ /* 0x000fc800078e00ff */
[----:B------:R-:W-:-:S04]  /*07b0*/  IMAD R19, R10, R19, RZ ;  /* 0x000000130a137224 */ /* 0x000fc800078e02ff */
[----:B------:R-:W-:Y:S01]  /*07c0*/  IMAD.IADD R10, R17, 0x1, R19 ;  /* 0x00000001110a7824 */ /* 0x000fe200078e0213 */
[----:B--2---:R-:W-:-:S05]  /*07d0*/  IADD3 R9, PT, PT, R20, 0x1, RZ ;  /* 0x0000000114097810 */ /* 0x004fca0007ffe0ff */
[----:B------:R-:W-:-:S04]  /*07e0*/  IMAD.WIDE.U32 R16, R16, R9, RZ ;  /* 0x0000000910107225 */ /* 0x000fc800078e00ff */
[----:B------:R-:W-:Y:S01]  /*07f0*/  IMAD R9, R10, R9, RZ ;  /* 0x000000090a097224 */ /* 0x000fe200078e02ff */
[----:B---3--:R-:W-:-:S04]  /*0800*/  IADD3 R21, PT, PT, R21, 0x1, RZ ;  /* 0x0000000115157810 */ /* 0x008fc80007ffe0ff */
[----:B------:R-:W-:Y:S01]  /*0810*/  IADD3 R10, PT, PT, R17, R9, RZ ;  /* 0x00000009110a7210 */ /* 0x000fe20007ffe0ff */
[----:B------:R-:W-:-:S04]  /*0820*/  IMAD.WIDE.U32 R16, R16, R21, RZ ;  /* 0x0000001510107225 */ /* 0x000fc800078e00ff */
[----:B------:R-:W-:Y:S02]  /*0830*/  IMAD R21, R10, R21, RZ ;  /* 0x000000150a157224 */ /* 0x000fe400078e02ff */
[----:B----4-:R-:W-:-:S03]  /*0840*/  VIADD R23, R23, 0x1 ;  /* 0x0000000117177836 */ /* 0x010fc60000000000 */
[----:B------:R-:W-:Y:S01]  /*0850*/  IADD3 R10, PT, PT, R17, R21, RZ ;  /* 0x00000015110a7210 */ /* 0x000fe20007ffe0ff */
[----:B------:R-:W-:-:S04]  /*0860*/  IMAD.WIDE.U32 R16, R16, R23, RZ ;  /* 0x0000001710107225 */ /* 0x000fc800078e00ff */
[----:B------:R-:W-:-:S05]  /*0870*/  IMAD R23, R10, R23, RZ ;  /* 0x000000170a177224 */ /* 0x000fca00078e02ff */
[----:B------:R-:W-:Y:S01]  /*0880*/  IADD3 R17, PT, PT, R17, R23, RZ ;  /* 0x0000001711117210 */ /* 0x000fe20007ffe0ff */
[----:B------:R-:W-:Y:S06]  /*0890*/  @P1 BRA `(.L_x_65) ;  /* 0xfffffff800a81947 */ /* 0x000fec000383ffff */
.L_x_64:
[----:B------:R-:W-:Y:S05]  /*08a0*/  BSYNC.RECONVERGENT B2 ;  /* 0x0000000000027941 */ /* 0x000fea0003800200 */
.L_x_63:
[----:B------:R-:W-:Y:S05]  /*08b0*/  @!P0 BRA `(.L_x_62) ;  /* 0x00000004008c8947 */ /* 0x000fea0003800000 */
[----:B------:R-:W-:Y:S01]  /*08c0*/  ISETP.GE.U32.AND P1, PT, R7, 0x8, PT ;  /* 0x000000080700780c */ /* 0x000fe20003f26070 */
[----:B------:R-:W-:Y:S01]  /*08d0*/  BSSY.RECONVERGENT B2, `(.L_x_66) ;  /* 0x0000032000027945 */ /* 0x000fe20003800200 */
[----:B------:R-:W-:-:S04]  /*08e0*/  LOP3.LUT R14, R6, 0x7, RZ, 0xc0, !PT ;  /* 0x00000007060e7812 */ /* 0x000fc800078ec0ff */
[----:B------:R-:W-:-:S07]  /*08f0*/  ISETP.NE.AND P0, PT, R14, RZ, PT ;  /* 0x000000ff0e00720c */ /* 0x000fce0003f05270 */
[----:B------:R-:W-:Y:S06]  /*0900*/  @!P1 BRA `(.L_x_67) ;  /* 0x0000000000b89947 */ /* 0x000fec0003800000 */
[----:B------:R-:W0:Y:S01]  /*0910*/  LDCU.64 UR4, c[0x0][0x380] ;  /* 0x00007000ff0477ac */ /* 0x000e220008000a00 */
[----:B------:R-:W-:-:S04]  /*0920*/  IADD3 R7, P1, PT, R5, R4, RZ ;  /* 0x0000000405077210 */ /* 0x000fc80007f3e0ff */
[----:B------:R-:W-:Y:S02]  /*0930*/  LEA.HI.X.SX32 R10, R4, RZ, 0x1, P1 ;  /* 0x000000ff040a7211 */ /* 0x000fe400008f0eff */
[----:B0-----:R-:W-:-:S04]  /*0940*/  LEA R8, P1, R7, UR4, 0x2 ;  /* 0x0000000407087c11 */ /* 0x001fc8000f8210ff */
[----:B------:R-:W-:-:S05]  /*0950*/  LEA.HI.X R9, R7, UR5, R10, 0x2, P1 ;  /* 0x0000000507097c11 */ /* 0x000fca00088f140a */
[----:B------:R-:W2:Y:S04]  /*0960*/  LDG.E R15, desc[UR8][R8.64] ;  /* 0x00000008080f7981 */ /* 0x000ea8000c1e1900 */
[----:B------:R-:W3:Y:S04]  /*0970*/  LDG.E R18, desc[UR8][R8.64+0x400] ;  /* 0x0004000808127981 */ /* 0x000ee8000c1e1900 */
[----:B------:R-:W4:Y:S04]  /*0980*/  LDG.E R19, desc[UR8][R8.64+0x800] ;  /* 0x0008000808137981 */ /* 0x000f28000c1e1900 */
[----:B------:R-:W5:Y:S04]  /*0990*/  LDG.E R13, desc[UR8][R8.64+0xc00] ;  /* 0x000c0008080d7981 */ /* 0x000f68000c1e1900 */
[----:B------:R-:W5:Y:S04]  /*09a0*/  LDG.E R12, desc[UR8][R8.64+0x1000] ;  /* 0x00100008080c7981 */ /* 0x000f68000c1e1900 */
[----:B------:R-:W5:Y:S04]  /*09b0*/  LDG.E R11, desc[UR8][R8.64+0x1400] ;  /* 0x00140008080b7981 */ /* 0x000f68000c1e1900 */
[----:B------:R-:W5:Y:S04]  /*09c0*/  LDG.E R10, desc[UR8][R8.64+0x1800] ;  /* 0x00180008080a7981 */ /* 0x000f68000c1e1900 */
[----:B------:R0:W5:Y:S01]  /*09d0*/  LDG.E R7, desc[UR8][R8.64+0x1c00] ;  /* 0x001c000808077981 */ /* 0x000162000c1e1900 */
[----:B------:R-:W-:-:S02]  /*09e0*/  VIADD R4, R4, 0x800 ;  /* 0x0000080004047836 */ /* 0x000fc40000000000 */
[----:B--2---:R-:W-:-:S04]  /*09f0*/  VIADD R15, R15, 0x1 ;  /* 0x000000010f0f7836 */ /* 0x004fc80000000000 */
[-C--:B------:R-:W-:Y:S02]  /*0a00*/  IMAD R21, R17, R15.reuse, RZ ;  /* 0x0000000f11157224 */ /* 0x080fe400078e02ff */
[----:B------:R-:W-:Y:S01]  /*0a10*/  IMAD.WIDE.U32 R16, R16, R15, RZ ;  /* 0x0000000f10107225 */ /* 0x000fe200078e00ff */
[----:B---3--:R-:W-:-:S03]  /*0a20*/  IADD3 R15, PT, PT, R18, 0x1, RZ ;  /* 0x00000001120f7810 */ /* 0x008fc60007ffe0ff */
[----:B----4-:R-:W-:Y:S01]  /*0a30*/  VIADD R19, R19, 0x1 ;  /* 0x0000000113137836 */ /* 0x010fe20000000000 */
[----:B------:R-:W-:Y:S01]  /*0a40*/  IADD3 R18, PT, PT, R17, R21, RZ ;  /* 0x0000001511127210 */ /* 0x000fe20007ffe0ff */
[----:B------:R-:W-:Y:S01]  /*0a50*/  IMAD.WIDE.U32 R16, R16, R15, RZ ;  /* 0x0000000f10107225 */ /* 0x000fe200078e00ff */
[----:B-----5:R-:W-:-:S03]  /*0a60*/  IADD3 R13, PT, PT, R13, 0x1, RZ ;  /* 0x000000010d0d7810 */ /* 0x020fc60007ffe0ff */
[----:B------:R-:W-:Y:S01]  /*0a70*/  IMAD R15, R18, R15, RZ ;  /* 0x0000000f120f7224 */ /* 0x000fe200078e02ff */
[----:B0-----:R-:W-:Y:S01]  /*0a80*/  IADD3 R9, PT, PT, R12, 0x1, RZ ;  /* 0x000000010c097810 */ /* 0x001fe20007ffe0ff */
[----:B------:R-:W-:-:S03]  /*0a90*/  VIADD R11, R11, 0x1 ;  /* 0x000000010b0b7836 */ /* 0x000fc60000000000 */
        /* <DEDUP_REMOVED lines=9> */
[----:B------:R-:W-:-:S05]  /*0b30*/  IMAD R9, R8, R9, RZ ;  /* 0x0000000908097224 */ /* 0x000fca00078e02ff */
[----:B------:R-:W-:Y:S01]  /*0b40*/  IADD3 R8, PT, PT, R17, R9, RZ ;  /* 0x0000000911087210 */ /* 0x000fe20007ffe0ff */
[----:B------:R-:W-:Y:S01]  /*0b50*/  IMAD.WIDE.U32 R16, R16, R11, RZ ;  /* 0x0000000b10107225 */ /* 0x000fe200078e00ff */
[----:B------:R-:W-:-:S03]  /*0b60*/  IADD3 R9, PT, PT, R10, 0x1, RZ ;  /* 0x000000010a097810 */ /* 0x000fc60007ffe0ff */
[----:B------:R-:W-:-:S04]  /*0b70*/  IMAD R11, R8, R11, RZ ;  /* 0x0000000b080b7224 */ /* 0x000fc800078e02ff */
[----:B------:R-:W-:Y:S02]  /*0b80*/  IMAD.IADD R8, R17, 0x1, R11 ;  /* 0x0000000111087824 */ /* 0x000fe400078e020b */
[----:B------:R-:W-:-:S04]  /*0b90*/  IMAD.WIDE.U32 R16, R16, R9, RZ ;  /* 0x0000000910107225 */ /* 0x000fc800078e00ff */
[----:B------:R-:W-:-:S05]  /*0ba0*/  IMAD R9, R8, R9, RZ ;  /* 0x0000000908097224 */ /* 0x000fca00078e02ff */
[----:B------:R-:W-:Y:S01]  /*0bb0*/  IADD3 R8, PT, PT, R17, R9, RZ ;  /* 0x0000000911087210 */ /* 0x000fe20007ffe0ff */
[----:B------:R-:W-:-:S04]  /*0bc0*/  IMAD.WIDE.U32 R16, R16, R7, RZ ;  /* 0x0000000710107225 */ /* 0x000fc800078e00ff */
[----:B------:R-:W-:-:S05]  /*0bd0*/  IMAD R7, R8, R7, RZ ;  /* 0x0000000708077224 */ /* 0x000fca00078e02ff */
[----:B------:R-:W-:-:S07]  /*0be0*/  IADD3 R17, PT, PT, R17, R7, RZ ;  /* 0x0000000711117210 */ /* 0x000fce0007ffe0ff */
.L_x_67:
[----:B------:R-:W-:Y:S05]  /*0bf0*/  BSYNC.RECONVERGENT B2 ;  /* 0x0000000000027941 */ /* 0x000fea0003800200 */
.L_x_66:
        /* <DEDUP_REMOVED lines=14> */
[----:B------:R-:W5:Y:S01]  /*0ce0*/  LDG.E R12, desc[UR8][R8.64+0xc00] ;  /* 0x000c0008080c7981 */ /* 0x000f62000c1e1900 */
[----:B------:R-:W-:Y:S01]  /*0cf0*/  VIADD R4, R4, 0x400 ;  /* 0x0000040004047836 */ /* 0x000fe20000000000 */
[----:B--2---:R-:W-:Y:S01]  /*0d00*/  IADD3 R5, PT, PT, R5, 0x1, RZ ;  /* 0x0000000105057810 */ /* 0x004fe20007ffe0ff */
[----:B---3--:R-:W-:-:S04]  /*0d10*/  VIADD R10, R10, 0x1 ;  /* 0x000000010a0a7836 */ /* 0x008fc80000000000 */
[-C--:B------:R-:W-:Y:S02]  /*0d20*/  IMAD R7, R17, R5.reuse, RZ ;  /* 0x0000000511077224 */ /* 0x080fe400078e02ff */
[----:B------:R-:W-:Y:S01]  /*0d30*/  IMAD.WIDE.U32 R16, R16, R5, RZ ;  /* 0x0000000510107225 */ /* 0x000fe200078e00ff */
[----:B----4-:R-:W-:Y:S02]  /*0d40*/  IADD3 R11, PT, PT, R11, 0x1, RZ ;  /* 0x000000010b0b7810 */ /* 0x010fe40007ffe0ff */
[----:B-----5:R-:W-:Y:S02]  /*0d50*/  IADD3 R12, PT, PT, R12, 0x1, RZ ;  /* 0x000000010c0c7810 */ /* 0x020fe40007ffe0ff */
[----:B------:R-:W-:Y:S01]  /*0d60*/  IADD3 R7, PT, PT, R17, R7, RZ ;  /* 0x0000000711077210 */ /* 0x000fe20007ffe0ff */
[----:B------:R-:W-:-:S04]  /*0d70*/  IMAD.WIDE.U32 R16, R16, R10, RZ ;  /* 0x0000000a10107225 */ /* 0x000fc800078e00ff */
        /* <DEDUP_REMOVED lines=8> */
.L_x_69:
[----:B------:R-:W-:Y:S05]  /*0e00*/  BSYNC.RECONVERGENT B2 ;  /* 0x0000000000027941 */ /* 0x000fea0003800200 */
.L_x_68:
[----:B------:R-:W-:Y:S05]  /*0e10*/  @!P0 BRA `(.L_x_62) ;  /* 0x0000000000348947 */ /* 0x000fea0003800000 */
[----:B------:R-:W0:Y:S01]  /*0e20*/  LDC.64 R8, c[0x0][0x380] ;  /* 0x0000e000ff087b82 */ /* 0x000e220000000a00 */
[----:B------:R-:W-:Y:S01]  /*0e30*/  IADD3 R5, PT, PT, -R6, RZ, RZ ;  /* 0x000000ff06057210 */ /* 0x000fe20007ffe1ff */
[----:B0-----:R-:W-:-:S07]  /*0e40*/  IMAD.WIDE.U32 R6, R0, 0x2000, R8 ;  /* 0x0000200000067825 */ /* 0x001fce00078e0008 */
.L_x_70:
[----:B------:R-:W-:-:S06]  /*0e50*/  IMAD.WIDE R8, R4, 0x4, R6 ;  /* 0x0000000404087825 */ /* 0x000fcc00078e0206 */
[----:B------:R-:W2:Y:S01]  /*0e60*/  LDG.E R8, desc[UR8][R8.64] ;  /* 0x0000000808087981 */ /* 0x000ea2000c1e1900 */
[----:B------:R-:W-:Y:S01]  /*0e70*/  IADD3 R5, PT, PT, R5, 0x1, RZ ;  /* 0x0000000105057810 */ /* 0x000fe20007ffe0ff */
[----:B------:R-:W-:-:S03]  /*0e80*/  VIADD R4, R4, 0x100 ;  /* 0x0000010004047836 */ /* 0x000fc60000000000 */
[----:B------:R-:W-:Y:S01]  /*0e90*/  ISETP.NE.AND P0, PT, R5, RZ, PT ;  /* 0x000000ff0500720c */ /* 0x000fe20003f05270 */
[----:B--2---:R-:W-:-:S04]  /*0ea0*/  VIADD R10, R8, 0x1 ;  /* 0x00000001080a7836 */ /* 0x004fc80000000000 */
[-C--:B------:R-:W-:Y:S02]  /*0eb0*/  IMAD R11, R17, R10.reuse, RZ ;  /* 0x0000000a110b7224 */ /* 0x080fe400078e02ff */
[----:B------:R-:W-:-:S05]  /*0ec0*/  IMAD.WIDE.U32 R16, R16, R10, RZ ;  /* 0x0000000a10107225 */ /* 0x000fca00078e00ff */
[----:B------:R-:W-:Y:S01]  /*0ed0*/  IADD3 R17, PT, PT, R17, R11, RZ ;  /* 0x0000000b11117210 */ /* 0x000fe20007ffe0ff */
[----:B------:R-:W-:Y:S06]  /*0ee0*/  @P0 BRA `(.L_x_70) ;  /* 0xfffffffc00d80947 */ /* 0x000fec000383ffff */
.L_x_62:
[----:B------:R-:W-:Y:S05]  /*0ef0*/  BSYNC.RECONVERGENT B1 ;  /* 0x0000000000017941 */ /* 0x000fea0003800200 */
.L_x_61:
[----:B------:R-:W-:-:S13]  /*0f00*/  ISETP.GE.AND P0, PT, R3, 0x100, PT ;  /* 0x000001000300780c */ /* 0x000fda0003f06270 */
[----:B------:R-:W-:Y:S05]  /*0f10*/  @!P0 BRA `(.L_x_71) ;  /* 0x0000000400748947 */ /* 0x000fea0003800000 */
        /* <DEDUP_REMOVED lines=10> */
[----:B------:R-:W-:-:S05]  /*0fc0*/  IMAD R3, R17, R3, R6 ;  /* 0x0000000311037224 */ /* 0x000fca00078e0206 */
[----:B------:R-:W-:Y:S02]  /*0fd0*/  IADD3 R8, PT, PT, R5, R3, RZ ;  /* 0x0000000305087210 */ /* 0x000fe40007ffe0ff */
[----:B------:R-:W0:Y:S04]  /*0fe0*/  SHFL.DOWN PT, R3, R4, 0x2, 0x1f ;  /* 0x08401f0004037f89 */ /* 0x000e2800000e0000 */
[----:B------:R-:W1:Y:S01]  /*0ff0*/  SHFL.DOWN PT, R5, R8, 0x2, 0x1f ;  /* 0x08401f0008057f89 */ /* 0x000e6200000e0000 */
[----:B0-----:R-:W-:Y:S02]  /*1000*/  SEL R3, R3, 0x1, !P0 ;  /* 0x0000000103037807 */ /* 0x001fe40004000000 */
[----:B-1----:R-:W-:-:S03]  /*1010*/  SEL R5, R5, RZ, !P0 ;  /* 0x000000ff05057207 */ /* 0x002fc60004000000 */
[----:B------:R-:W-:Y:S01]  /*1020*/  IMAD.WIDE.U32 R6, R3, R4, RZ ;  /* 0x0000000403067225 */ /* 0x000fe200078e00ff */
[----:B------:R-:W-:-:S03]  /*1030*/  ISETP.GT.AND P0, PT, R11, 0x1b, PT ;  /* 0x0000001b0b00780c */ /* 0x000fc60003f04270 */
[----:B------:R-:W-:-:S04]  /*1040*/  IMAD R5, R5, R4, RZ ;  /* 0x0000000405057224 */ /* 0x000fc800078e02ff */
[----:B------:R-:W-:Y:S02]  /*1050*/  IMAD R5, R3, R8, R5 ;  /* 0x0000000803057224 */ /* 0x000fe400078e0205 */
[----:B------:R-:W0:Y:S03]  /*1060*/  SHFL.DOWN PT, R3, R6, 0x4, 0x1f ;  /* 0x08801f0006037f89 */ /* 0x000e2600000e0000 */
[----:B------:R-:W-:-:S05]  /*1070*/  IADD3 R10, PT, PT, R7, R5, RZ ;  /* 0x00000005070a7210 */ /* 0x000fca0007ffe0ff */
[----:B------:R-:W1:Y:S01]  /*1080*/  SHFL.DOWN PT, R5, R10, 0x4, 0x1f ;  /* 0x08801f000a057f89 */ /* 0x000e6200000e0000 */
[----:B0-----:R-:W-:-:S05]  /*1090*/  SEL R3, R3, 0x1, !P0 ;  /* 0x0000000103037807 */ /* 0x001fca0004000000 */
[----:B------:R-:W-:Y:S01]  /*10a0*/  IMAD.WIDE.U32 R8, R3, R6, RZ ;  /* 0x0000000603087225 */ /* 0x000fe200078e00ff */
[----:B-1----:R-:W-:Y:S02]  /*10b0*/  SEL R5, R5, RZ, !P0 ;  /* 0x000000ff05057207 */ /* 0x002fe40004000000 */
[----:B------:R-:W-:-:S03]  /*10c0*/  ISETP.GT.AND P0, PT, R11, 0x17, PT ;  /* 0x000000170b00780c */ /* 0x000fc60003f04270 */
[----:B------:R-:W-:-:S04]  /*10d0*/  IMAD R5, R5, R6, RZ ;  /* 0x0000000605057224 */ /* 0x000fc800078e02ff */
[----:B------:R-:W-:Y:S02]  /*10e0*/  IMAD R5, R3, R10, R5 ;  /* 0x0000000a03057224 */ /* 0x000fe400078e0205 */
[----:B------:R-:W0:Y:S02]  /*10f0*/  SHFL.DOWN PT, R3, R8, 0x8, 0x1f ;  /* 0x09001f0008037f89 */ /* 0x000e2400000e0000 */
[----:B------:R-:W-:-:S05]  /*1100*/  IMAD.IADD R12, R9, 0x1, R5 ;  /* 0x00000001090c7824 */ /* 0x000fca00078e0205 */
[----:B------:R-:W1:Y:S01]  /*1110*/  SHFL.DOWN PT, R4, R12, 0x8, 0x1f ;  /* 0x09001f000c047f89 */ /* 0x000e6200000e0000 */
[----:B0-----:R-:W-:Y:S02]  /*1120*/  SEL R3, R3, 0x1, !P0 ;  /* 0x0000000103037807 */ /* 0x001fe40004000000 */
[----:B-1----:R-:W-:Y:S02]  /*1130*/  SEL R5, R4, RZ, !P0 ;  /* 0x000000ff04057207 */ /* 0x002fe40004000000 */
[----:B------:R-:W-:-:S03]  /*1140*/  ISETP.GT.AND P0, PT, R11, 0xf, PT ;  /* 0x0000000f0b00780c */ /* 0x000fc60003f04270 */
[-C--:B------:R-:W-:Y:S02]  /*1150*/  IMAD R6, R5, R8.reuse, RZ ;  /* 0x0000000805067224 */ /* 0x080fe400078e02ff */
[----:B------:R-:W-:-:S04]  /*1160*/  IMAD.WIDE.U32 R4, R3, R8, RZ ;  /* 0x0000000803047225 */ /* 0x000fc800078e00ff */
[----:B------:R-:W-:Y:S02]  /*1170*/  IMAD R3, R3, R12, R6 ;  /* 0x0000000c03037224 */ /* 0x000fe400078e0206 */
[----:B------:R-:W0:Y:S03]  /*1180*/  @!P1 S2R R6, SR_CgaCtaId ;  /* 0x0000000000069919 */ /* 0x000e260000008800 */
[----:B------:R-:W-:Y:S02]  /*1190*/  IADD3 R10, PT, PT, R5, R3, RZ ;  /* 0x00000003050a7210 */ /* 0x000fe40007ffe0ff */
[----:B------:R-:W1:Y:S04]  /*11a0*/  SHFL.DOWN PT, R3, R4, 0x10, 0x1f ;  /* 0x0a001f0004037f89 */ /* 0x000e6800000e0000 */
[----:B------:R-:W2:Y:S01]  /*11b0*/  SHFL.DOWN PT, R5, R10, 0x10, 0x1f ;  /* 0x0a001f000a057f89 */ /* 0x000ea200000e0000 */
[----:B-1----:R-:W-:-:S02]  /*11c0*/  SEL R7, R3, 0x1, !P0 ;  /* 0x0000000103077807 */ /* 0x002fc40004000000 */
[----:B------:R-:W-:Y:S02]  /*11d0*/  @!P1 SHF.R.U32.HI R3, RZ, 0x2, R2 ;  /* 0x00000002ff039819 */ /* 0x000fe40000011602 */
[----:B--2---:R-:W-:Y:S01]  /*11e0*/  SEL R5, R5, RZ, !P0 ;  /* 0x000000ff05057207 */ /* 0x004fe20004000000 */
[-C--:B------:R-:W-:Y:S01]  /*11f0*/  IMAD.WIDE.U32 R8, R7, R4.reuse, RZ ;  /* 0x0000000407087225 */ /* 0x080fe200078e00ff */
[----:B------:R-:W-:Y:S02]  /*1200*/  ISETP.NE.AND P0, PT, R2, RZ, PT ;  /* 0x000000ff0200720c */ /* 0x000fe40003f05270 */
[----:B------:R-:W-:Y:S01]  /*1210*/  @!P1 LOP3.LUT R3, R3, 0xf8, RZ, 0xc0, !PT ;  /* 0x000000f803039812 */ /* 0x000fe200078ec0ff */
[----:B------:R-:W-:Y:S01]  /*1220*/  IMAD R11, R5, R4, RZ ;  /* 0x00000004050b7224 */ /* 0x000fe200078e02ff */
[----:B------:R-:W-:-:S03]  /*1230*/  @!P1 MOV R5, 0x400 ;  /* 0x0000040000059802 */ /* 0x000fc60000000f00 */
[----:B------:R-:W-:Y:S01]  /*1240*/  IMAD R11, R7, R10, R11 ;  /* 0x0000000a070b7224 */ /* 0x000fe200078e020b */
[----:B0-----:R-:W-:-:S04]  /*1250*/  @!P1 LEA R6, R6, R5, 0x18 ;  /* 0x0000000506069211 */ /* 0x001fc800078ec0ff */
[----:B------:R-:W-:Y:S01]  /*1260*/  IADD3 R9, PT, PT, R9, R11, RZ ;  /* 0x0000000b09097210 */ /* 0x000fe20007ffe0ff */
[----:B------:R-:W-:-:S05]  /*1270*/  @!P1 IMAD.IADD R3, R3, 0x1, R6 ;  /* 0x0000000103039824 */ /* 0x000fca00078e0206 */
[----:B------:R2:W-:Y:S01]  /*1280*/  @!P1 STS.64 [R3+0x8], R8 ;  /* 0x0000080803009388 */ /* 0x0005e20000000a00 */
[----:B------:R-:W-:Y:S06]  /*1290*/  BAR.SYNC.DEFER_BLOCKING 0x0 ;  /* 0x0000000000007b1d */ /* 0x000fec0000010000 */
[----:B------:R-:W-:Y:S05]  /*12a0*/  @P0 BRA `(.L_x_72) ;  /* 0x00000024005c0947 */ /* 0x000fea0003800000 */
[----:B------:R-:W0:Y:S01]  /*12b0*/  S2UR UR5, SR_CgaCtaId ;  /* 0x00000000000579c3 */ /* 0x000e220000008800 */
[----:B------:R-:W-:Y:S02]  /*12c0*/  UMOV UR4, 0x400 ;  /* 0x0000040000047882 */ /* 0x000fe40000000000 */
[----:B0-----:R-:W-:-:S09]  /*12d0*/  ULEA UR4, UR5, UR4, 0x18 ;  /* 0x0000000405047291 */ /* 0x001fd2000f8ec0ff */
[----:B------:R-:W0:Y:S04]  /*12e0*/  LDS.128 R12, [UR4+0x10] ;  /* 0x00001004ff0c7984 */ /* 0x000e280008000c00 */
[----:B------:R-:W1:Y:S01]  /*12f0*/  LDS.128 R4, [UR4+0x20] ;  /* 0x00002004ff047984 */ /* 0x000e620008000c00 */
[-C--:B0-----:R-:W-:Y:S02]  /*1300*/  IMAD R10, R13, R8.reuse, RZ ;  /* 0x000000080d0a7224 */ /* 0x081fe400078e02ff */
[----:B--2---:R-:W-:-:S04]  /*1310*/  IMAD.WIDE.U32 R2, R12, R8, RZ ;  /* 0x000000080c027225 */ /* 0x004fc800078e00ff */
[----:B------:R-:W-:Y:S02]  /*1320*/  IMAD R9, R12, R9, R10 ;  /* 0x000000090c097224 */ /* 0x000fe400078e020a */
[----:B------:R-:W-:-:S03]  /*1330*/  IMAD.WIDE.U32 R12, R2, R14, RZ ;  /* 0x0000000e020c7225 */ /* 0x000fc600078e00ff */
[----:B------:R-:W-:Y:S02]  /*1340*/  IADD3 R3, PT, PT, R3, R9, RZ ;  /* 0x0000000903037210 */ /* 0x000fe40007ffe0ff */
[----:B------:R-:W0:Y:S03]  /*1350*/  LDS.128 R8, [UR4+0x30] ;  /* 0x00003004ff087984 */ /* 0x000e260008000c00 */
[----:B------:R-:W-:-:S04]  /*1360*/  IMAD R3, R3, R14, RZ ;  /* 0x0000000e03037224 */ /* 0x000fc800078e02ff */
[----:B------:R-:W-:Y:S02]  /*1370*/  IMAD R3, R2, R15, R3 ;  /* 0x0000000f02037224 */ /* 0x000fe400078e0203 */
[----:B-1----:R-:W-:-:S03]  /*1380*/  IMAD.WIDE.U32 R14, R12, R4, RZ ;  /* 0x000000040c0e7225 */ /* 0x002fc600078e00ff */
[----:B------:R-:W-:-:S05]  /*1390*/  IADD3 R3, PT, PT, R13, R3, RZ ;  /* 0x000000030d037210 */ /* 0x000fca0007ffe0ff */
[----:B------:R-:W-:-:S04]  /*13a0*/  IMAD R3, R3, R4, RZ ;  /* 0x0000000403037224 */ /* 0x000fc800078e02ff */
[----:B------:R-:W-:Y:S02]  /*13b0*/  IMAD R3, R5, R12, R3 ;  /* 0x0000000c05037224 */ /* 0x000fe400078e0203 */
[----:B------:R-:W-:-:S04]  /*13c0*/  IMAD.WIDE.U32 R4, R14, R6, RZ ;  /* 0x000000060e047225 */ /* 0x000fc800078e00ff */
[----:B------:R-:W-:-:S04]  /*13d0*/  IMAD.IADD R3, R15, 0x1, R3 ;  /* 0x000000010f037824 */ /* 0x000fc800078e0203 */
[----:B------:R-:W-:Y:S02]  /*13e0*/  IMAD R13, R3, R6, RZ ;  /* 0x00000006030d7224 */ /* 0x000fe400078e02ff */
[----:B------:R-:W1:Y:S02]  /*13f0*/  LDS.64 R2, [UR4+0x40] ;  /* 0x00004004ff027984 */ /* 0x000e640008000a00 */
[----:B------:R-:W-:-:S05]  /*1400*/  IMAD R13, R14, R7, R13 ;  /* 0x000000070e0d7224 */ /* 0x000fca00078e020d */
[----:B------:R-:W-:Y:S01]  /*1410*/  IADD3 R5, PT, PT, R5, R13, RZ ;  /* 0x0000000d05057210 */ /* 0x000fe20007ffe0ff */
[----:B0-----:R-:W-:-:S04]  /*1420*/  IMAD.WIDE.U32 R6, R4, R8, RZ ;  /* 0x0000000804067225 */ /* 0x001fc800078e00ff */
[----:B------:R-:W-:-:S04]  /*1430*/  IMAD R5, R5, R8, RZ ;  /* 0x0000000805057224 */ /* 0x000fc800078e02ff */
[----:B------:R-:W-:-:S05]  /*1440*/  IMAD R5, R9, R4, R5 ;  /* 0x0000000409057224 */ /* 0x000fca00078e0205 */
[----:B------:R-:W-:-:S05]  /*1450*/  IADD3 R5, PT, PT, R7, R5, RZ ;  /* 0x0000000507057210 */ /* 0x000fca0007ffe0ff */
[-C--:B------:R-:W-:Y:S02]  /*1460*/  IMAD R7, R5, R10.reuse, RZ ;  /* 0x0000000a05077224 */ /* 0x080fe400078e02ff */
[----:B------:R-:W-:-:S04]  /*1470*/  IMAD.WIDE.U32 R4, R6, R10, RZ ;  /* 0x0000000a06047225 */ /* 0x000fc800078e00ff */
[----:B------:R-:W-:-:S04]  /*1480*/  IMAD R7, R6, R11, R7 ;  /* 0x0000000b06077224 */ /* 0x000fc800078e0207 */
[----:B------:R-:W-:-:S04]  /*1490*/  IMAD.IADD R5, R5, 0x1, R7 ;  /* 0x0000000105057824 */ /* 0x000fc800078e0207 */
[-C--:B-1----:R-:W-:Y:S02]  /*14a0*/  IMAD R5, R5, R2.reuse, RZ ;  /* 0x0000000205057224 */ /* 0x082fe400078e02ff */
[----:B------:R-:W-:-:S04]  /*14b0*/  IMAD.WIDE.U32 R8, R4, R2, RZ ;  /* 0x0000000204087225 */ /* 0x000fc800078e00ff */
[----:B------:R-:W-:-:S05]  /*14c0*/  IMAD R5, R3, R4, R5 ;  /* 0x0000000403057224 */ /* 0x000fca00078e0205 */
[----:B------:R-:W-:Y:S01]  /*14d0*/  IADD3 R9, PT, PT, R9, R5, RZ ;  /* 0x0000000509097210 */ /* 0x000fe20007ffe0ff */
[----:B------:R-:W-:Y:S06]  /*14e0*/  BRA `(.L_x_72) ;  /* 0x0000002000cc7947 */ /* 0x000fec0003800000 */
.L_x_71:
[----:B------:R-:W-:-:S04]  /*14f0*/  LOP3.LUT R4, R2, 0x3e0, RZ, 0xc0, !PT ;  /* 0x000003e002047812 */ /* 0x000fc800078ec0ff */
[----:B------:R-:W-:Y:S02]  /*1500*/  LOP3.LUT R8, RZ, R4, RZ, 0x33, !PT ;  /* 0x00000004ff087212 */ /* 0x000fe400078e33ff */
[----:B------:R-:W-:Y:S02]  /*1510*/  IADD3 R6, PT, PT, R4, 0x20, RZ ;  /* 0x0000002004067810 */ /* 0x000fe40007ffe0ff */
[----:B------:R-:W0:Y:S01]  /*1520*/  S2R R4, SR_LANEID ;  /* 0x0000000000047919 */ /* 0x000e220000000000 */
[----:B------:R-:W-:Y:S01]  /*1530*/  IMAD.IADD R5, R3, 0x1, R8 ;  /* 0x0000000103057824 */ /* 0x000fe200078e0208 */
[----:B------:R-:W-:-:S04]  /*1540*/  ISETP.GT.AND P0, PT, R6, R3, PT ;  /* 0x000000030600720c */ /* 0x000fc80003f04270 */
[----:B------:R-:W-:-:S05]  /*1550*/  SEL R5, R5, 0x1f, P0 ;  /* 0x0000001f05057807 */ /* 0x000fca0000000000 */
[----:B------:R-:W1:Y:S04]  /*1560*/  SHFL.DOWN PT, R7, R17, 0x1, R5 ;  /* 0x0820000011077989 */ /* 0x000e6800000e0005 */
[----:B------:R-:W2:Y:S01]  /*1570*/  SHFL.DOWN PT, R6, R16, 0x1, R5 ;  /* 0x0820000010067989 */ /* 0x000ea200000e0005 */
[C---:B0-----:R-:W-:Y:S02]  /*1580*/  ISETP.GE.AND P0, PT, R4.reuse, R5, PT ;  /* 0x000000050400720c */ /* 0x041fe40003f06270 */
[C---:B------:R-:W-:Y:S02]  /*1590*/  IADD3 R10, PT, PT, R4.reuse, 0x2, RZ ;  /* 0x00000002040a7810 */ /* 0x040fe40007ffe0ff */
[----:B-1----:R-:W-:Y:S02]  /*15a0*/  SEL R7, R7, RZ, !P0 ;  /* 0x000000ff07077207 */ /* 0x002fe40004000000 */
[----:B------:R-:W-:-:S02]  /*15b0*/  ISETP.NE.AND P1, PT, R4, RZ, PT ;  /* 0x000000ff0400720c */ /* 0x000fc40003f25270 */
[----:B--2---:R-:W-:Y:S01]  /*15c0*/  SEL R8, R6, 0x1, !P0 ;  /* 0x0000000106087807 */ /* 0x004fe20004000000 */
[----:B------:R-:W-:Y:S01]  /*15d0*/  IMAD R9, R7, R16, RZ ;  /* 0x0000001007097224 */ /* 0x000fe200078e02ff */
[----:B------:R-:W-:-:S03]  /*15e0*/  ISETP.GT.AND P0, PT, R10, R5, PT ;  /* 0x000000050a00720c */ /* 0x000fc60003f04270 */
[----:B------:R-:W-:-:S04]  /*15f0*/  IMAD.WIDE.U32 R6, R8, R16, RZ ;  /* 0x0000001008067225 */ /* 0x000fc800078e00ff */
[----:B------:R-:W-:Y:S02]  /*1600*/  IMAD R9, R17, R8, R9 ;  /* 0x0000000811097224 */ /* 0x000fe400078e0209 */
[----:B------:R-:W0:Y:S03]  /*1610*/  @!P1 S2R R13, SR_CgaCtaId ;  /* 0x00000000000d9919 */ /* 0x000e260000008800 */
[----:B------:R-:W-:Y:S02]  /*1620*/  IADD3 R12, PT, PT, R7, R9, RZ ;  /* 0x00000009070c7210 */ /* 0x000fe40007ffe0ff */
[----:B------:R-:W1:Y:S04]  /*1630*/  SHFL.DOWN PT, R7, R6, 0x2, R5 ;  /* 0x0840000006077989 */ /* 0x000e6800000e0005 */
[----:B------:R-:W2:Y:S01]  /*1640*/  SHFL.DOWN PT, R8, R12, 0x2, R5 ;  /* 0x084000000c087989 */ /* 0x000ea200000e0005 */
[----:B-1----:R-:W-:-:S02]  /*1650*/  SEL R7, R7, 0x1, !P0 ;  /* 0x0000000107077807 */ /* 0x002fc40004000000 */
[----:B--2---:R-:W-:-:S05]  /*1660*/  SEL R9, R8, RZ, !P0 ;  /* 0x000000ff08097207 */ /* 0x004fca0004000000 */
[-C--:B------:R-:W-:Y:S02]  /*1670*/  IMAD R10, R9, R6.reuse, RZ ;  /* 0x00000006090a7224 */ /* 0x080fe400078e02ff */
[----:B------:R-:W-:Y:S01]  /*1680*/  IMAD.WIDE.U32 R8, R7, R6, RZ ;  /* 0x0000000607087225 */ /* 0x000fe200078e00ff */
[----:B------:R-:W-:-:S03]  /*1690*/  IADD3 R6, PT, PT, R4, 0x4, RZ ;  /* 0x0000000404067810 */ /* 0x000fc60007ffe0ff */
[----:B------:R-:W-:Y:S01]  /*16a0*/  IMAD R7, R7, R12, R10 ;  /* 0x0000000c07077224 */ /* 0x000fe200078e020a */
[----:B------:R-:W-:-:S03]  /*16b0*/  ISETP.GT.AND P0, PT, R6, R5, PT ;  /* 0x000000050600720c */ /* 0x000fc60003f04270 */
[----:B------:R-:W-:Y:S02]  /*16c0*/  IMAD.IADD R10, R9, 0x1, R7 ;  /* 0x00000001090a7824 */ /* 0x000fe400078e0207 */
[----:B------:R-:W-:Y:S04]  /*16d0*/  SHFL.DOWN PT, R7, R8, 0x4, R5 ;  /* 0x0880000008077989 */ /* 0x000fe800000e0005 */
[----:B------:R-:W1:Y:S02]  /*16e0*/  SHFL.DOWN PT, R9, R10, 0x4, R5 ;  /* 0x088000000a097989 */ /* 0x000e6400000e0005 */
[----:B-1----:R-:W-:Y:S02]  /*16f0*/  SEL R11, R9, RZ, !P0 ;  /* 0x000000ff090b7207 */ /* 0x002fe40004000000 */
[----:B------:R-:W-:-:S03]  /*1700*/  SEL R9, R7, 0x1, !P0 ;  /* 0x0000000107097807 */ /* 0x000fc60004000000 */
[-C--:B------:R-:W-:Y:S02]  /*1710*/  IMAD R11, R11, R8.reuse, RZ ;  /* 0x000000080b0b7224 */ /* 0x080fe400078e02ff */
[----:B------:R-:W-:-:S04]  /*1720*/  IMAD.WIDE.U32 R6, R9, R8, RZ ;  /* 0x0000000809067225 */ /* 0x000fc800078e00ff */
[----:B------:R-:W-:Y:S02]  /*1730*/  IMAD R11, R9, R10, R11 ;  /* 0x0000000a090b7224 */ /* 0x000fe400078e020b */
[C---:B------:R-:W-:Y:S01]  /*1740*/  VIADD R8, R4.reuse, 0x8 ;  /* 0x0000000804087836 */ /* 0x040fe20000000000 */
[----:B------:R-:W-:Y:S02]  /*1750*/  IADD3 R4, PT, PT, R4, 0x10, RZ ;  /* 0x0000001004047810 */ /* 0x000fe40007ffe0ff */
[----:B------:R-:W-:Y:S02]  /*1760*/  IADD3 R12, PT, PT, R7, R11, RZ ;  /* 0x0000000b070c7210 */ /* 0x000fe40007ffe0ff */
[----:B------:R-:W1:Y:S01]  /*1770*/  SHFL.DOWN PT, R7, R6, 0x8, R5 ;  /* 0x0900000006077989 */ /* 0x000e6200000e0005 */
[----:B------:R-:W-:Y:S02]  /*1780*/  ISETP.GT.AND P0, PT, R8, R5, PT ;  /* 0x000000050800720c */ /* 0x000fe40003f04270 */
[----:B------:R-:W-:Y:S01]  /*1790*/  @!P1 SHF.R.U32.HI R11, RZ, 0x2, R2 ;  /* 0x00000002ff0b9819 */ /* 0x000fe20000011602 */
[----:B------:R-:W2:Y:S03]  /*17a0*/  SHFL.DOWN PT, R9, R12, 0x8, R5 ;  /* 0x090000000c097989 */ /* 0x000ea600000e0005 */
[----:B------:R-:W-:-:S02]  /*17b0*/  @!P1 LOP3.LUT R11, R11, 0xf8, RZ, 0xc0, !PT ;  /* 0x000000f80b0b9812 */ /* 0x000fc400078ec0ff */
[----:B-1----:R-:W-:Y:S02]  /*17c0*/  SEL R7, R7, 0x1, !P0 ;  /* 0x0000000107077807 */ /* 0x002fe40004000000 */
[----:B--2---:R-:W-:Y:S02]  /*17d0*/  SEL R9, R9, RZ, !P0 ;  /* 0x000000ff09097207 */ /* 0x004fe40004000000 */
[----:B------:R-:W-:-:S03]  /*17e0*/  ISETP.GT.AND P0, PT, R4, R5, PT ;  /* 0x000000050400720c */ /* 0x000fc60003f04270 */
[-C--:B------:R-:W-:Y:S02]  /*17f0*/  IMAD R10, R9, R6.reuse, RZ ;  /* 0x00000006090a7224 */ /* 0x080fe400078e02ff */
[----:B------:R-:W-:-:S04]  /*1800*/  IMAD.WIDE.U32 R8, R7, R6, RZ ;  /* 0x0000000607087225 */ /* 0x000fc800078e00ff */
[----:B------:R-:W-:Y:S01]  /*1810*/  IMAD R7, R7, R12, R10 ;  /* 0x0000000c07077224 */ /* 0x000fe200078e020a */
[----:B------:R-:W1:Y:S01]  /*1820*/  SHFL.DOWN PT, R6, R8, 0x10, R5 ;  /* 0x0a00000008067989 */ /* 0x000e6200000e0005 */
[----:B------:R-:W-:-:S03]  /*1830*/  @!P1 MOV R12, 0x400 ;  /* 0x00000400000c9802 */ /* 0x000fc60000000f00 */
[----:B------:R-:W-:Y:S02]  /*1840*/  IADD3 R10, PT, PT, R9, R7, RZ ;  /* 0x00000007090a7210 */ /* 0x000fe40007ffe0ff */
[----:B0-----:R-:W-:-:S03]  /*1850*/  @!P1 LEA R12, R13, R12, 0x18 ;  /* 0x0000000c0d0c9211 */ /* 0x001fc600078ec0ff */
[----:B------:R-:W0:Y:S01]  /*1860*/  SHFL.DOWN PT, R7, R10, 0x10, R5 ;  /* 0x0a0000000a077989 */ /* 0x000e2200000e0005 */
[----:B------:R-:W-:Y:S02]  /*1870*/  @!P1 IADD3 R11, PT, PT, R11, R12, RZ ;  /* 0x0000000c0b0b9210 */ /* 0x000fe40007ffe0ff */
[----:B-1----:R-:W-:Y:S02]  /*1880*/  SEL R9, R6, 0x1, !P0 ;  /* 0x0000000106097807 */ /* 0x002fe40004000000 */
[----:B0-----:R-:W-:Y:S02]  /*1890*/  SEL R7, R7, RZ, !P0 ;  /* 0x000000ff07077207 */ /* 0x001fe40004000000 */
[----:B------:R-:W-:-:S03]  /*18a0*/  ISETP.NE.AND P0, PT, R2, RZ, PT ;  /* 0x000000ff0200720c */ /* 0x000fc60003f05270 */
[-C--:B------:R-:W-:Y:S02]  /*18b0*/  IMAD R4, R7, R8.reuse, RZ ;  /* 0x0000000807047224 */ /* 0x080fe400078e02ff */
[----:B------:R-:W-:-:S04]  /*18c0*/  IMAD.WIDE.U32 R6, R9, R8, RZ ;  /* 0x0000000809067225 */ /* 0x000fc800078e00ff */
[----:B------:R-:W-:Y:S02]  /*18d0*/  IMAD R9, R9, R10, R4 ;  /* 0x0000000a09097224 */ /* 0x000fe400078e0204 */
[----:B------:R-:W-:-:S03]  /*18e0*/  IMAD.MOV.U32 R8, RZ, RZ, R6 ;  /* 0x000000ffff087224 */ /* 0x000fc600078e0006 */
[----:B------:R-:W-:-:S05]  /*18f0*/  IADD3 R9, PT, PT, R7, R9, RZ ;  /* 0x0000000907097210 */ /* 0x000fca0007ffe0ff */
[----:B------:R1:W-:Y:S01]  /*1900*/  @!P1 STS.64 [R11+0x8], R8 ;  /* 0x000008080b009388 */ /* 0x0003e20000000a00 */
[----:B------:R-:W-:Y:S06]  /*1910*/  BAR.SYNC.DEFER_BLOCKING 0x0 ;  /* 0x0000000000007b1d */ /* 0x000fec0000010000 */
[----:B------:R-:W-:Y:S05]  /*1920*/  @P0 BRA `(.L_x_72) ;  /* 0x0000001c00bc0947 */ /* 0x000fea0003800000 */
[----:B------:R-:W0:Y:S01]  /*1930*/  S2UR UR5, SR_CgaCtaId ;  /* 0x00000000000579c3 */ /* 0x000e220000008800 */
[----:B------:R-:W-:Y:S01]  /*1940*/  UMOV UR4, 0x400 ;  /* 0x0000040000047882 */ /* 0x000fe20000000000 */
[----:B------:R-:W-:Y:S01]  /*1950*/  ISETP.GT.AND P1, PT, R3, 0x20, PT ;  /* 0x000000200300780c */ /* 0x000fe20003f24270 */
[----:B0-----:R-:W-:-:S09]  /*1960*/  ULEA UR4, UR5, UR4, 0x18 ;  /* 0x0000000405047291 */ /* 0x001fd2000f8ec0ff */
[----:B------:R-:W1:Y:S04]  /*1970*/  LDS.128 R12, [UR4+0x10] ;  /* 0x00001004ff0c7984 */ /* 0x000e680008000c00 */
[----:B------:R-:W0:Y:S01]  /*1980*/  LDS.128 R4, [UR4+0x20] ;  /* 0x00002004ff047984 */ /* 0x000e220008000c00 */
[----:B-1----:R-:W-:Y:S02]  /*1990*/  SEL R11, R13, RZ, P1 ;  /* 0x000000ff0d0b7207 */ /* 0x002fe40000800000 */
[----:B------:R-:W-:Y:S02]  /*19a0*/  SEL R12, R12, 0x1, P1 ;  /* 0x000000010c0c7807 */ /* 0x000fe40000800000 */
[----:B------:R-:W-:Y:S01]  /*19b0*/  ISETP.GT.AND P1, PT, R3, 0x40, PT ;  /* 0x000000400300780c */ /* 0x000fe20003f24270 */
[----:B------:R-:W-:-:S02]  /*19c0*/  IMAD R11, R11, R8, RZ ;  /* 0x000000080b0b7224 */ /* 0x000fc400078e02ff */
[----:B------:R-:W-:Y:S01]  /*19d0*/  IMAD.WIDE.U32 R16, R12, R8, RZ ;  /* 0x000000080c107225 */ /* 0x000fe200078e00ff */
[----:B------:R-:W-:Y:S02]  /*19e0*/  SEL R13, R14, 0x1, P1 ;  /* 0x000000010e0d7807 */ /* 0x000fe40000800000 */
[----:B------:R-:W-:Y:S01]  /*19f0*/  SEL R15, R15, RZ, P1 ;  /* 0x000000ff0f0f7207 */ /* 0x000fe20000800000 */
[----:B------:R-:W-:Y:S01]  /*1a00*/  IMAD R11, R12, R9, R11 ;  /* 0x000000090c0b7224 */ /* 0x000fe200078e020b */
[----:B------:R-:W-:-:S03]  /*1a10*/  ISETP.GT.AND P1, PT, R3, 0x60, PT ;  /* 0x000000600300780c */ /* 0x000fc60003f24270 */
[----:B------:R-:W-:Y:S01]  /*1a20*/  IMAD.IADD R2, R17, 0x1, R11 ;  /* 0x0000000111027824 */ /* 0x000fe200078e020b */
[----:B0-----:R-:W-:Y:S01]  /*1a30*/  SEL R5, R5, RZ, P1 ;  /* 0x000000ff05057207 */ /* 0x001fe20000800000 */
[----:B------:R-:W0:Y:S02]  /*1a40*/  LDS.128 R8, [UR4+0x30] ;  /* 0x00003004ff087984 */ /* 0x000e240008000c00 */
[-C--:B------:R-:W-:Y:S02]  /*1a50*/  IMAD R2, R2, R13.reuse, RZ ;  /* 0x0000000d02027224 */ /* 0x080fe400078e02ff */
[----:B------:R-:W-:-:S04]  /*1a60*/  IMAD.WIDE.U32 R12, R16, R13, RZ ;  /* 0x0000000d100c7225 */ /* 0x000fc800078e00ff */
[----:B------:R-:W-:Y:S01]  /*1a70*/  IMAD R17, R15, R16, R2 ;  /* 0x000000100f117224 */ /* 0x000fe200078e0202 */
[----:B------:R-:W-:Y:S02]  /*1a80*/  SEL R15, R4, 0x1, P1 ;  /* 0x00000001040f7807 */ /* 0x000fe40000800000 */
[----:B------:R-:W-:Y:S02]  /*1a90*/  ISETP.GT.AND P1, PT, R3, 0x80, PT ;  /* 0x000000800300780c */ /* 0x000fe40003f24270 */
[----:B------:R-:W-:Y:S02]  /*1aa0*/  IADD3 R2, PT, PT, R13, R17, RZ ;  /* 0x000000110d027210 */ /* 0x000fe40007ffe0ff */
[----:B------:R-:W-:-:S03]  /*1ab0*/  SEL R13, R6, 0x1, P1 ;  /* 0x00000001060d7807 */ /* 0x000fc60000800000 */
[-C--:B------:R-:W-:Y:S02]  /*1ac0*/  IMAD R2, R2, R15.reuse, RZ ;  /* 0x0000000f02027224 */ /* 0x080fe400078e02ff */
[----:B------:R-:W-:-:S04]  /*1ad0*/  IMAD.WIDE.U32 R14, R12, R15, RZ ;  /* 0x0000000f0c0e7225 */ /* 0x000fc800078e00ff */
[----:B------:R-:W-:-:S05]  /*1ae0*/  IMAD R5, R5, R12, R2 ;  /* 0x0000000c05057224 */ /* 0x000fca00078e0202 */
[----:B------:R-:W-:Y:S02]  /*1af0*/  IADD3 R2, PT, PT, R15, R5, RZ ;  /* 0x000000050f027210 */ /* 0x000fe40007ffe0ff */
[----:B------:R-:W1:Y:S01]  /*1b00*/  LDS.64 R4, [UR4+0x40] ;  /* 0x00004004ff047984 */ /* 0x000e620008000a00 */
[----:B------:R-:W-:Y:S01]  /*1b10*/  SEL R15, R7, RZ, P1 ;  /* 0x000000ff070f7207 */ /* 0x000fe20000800000 */
[----:B------:R-:W-:Y:S01]  /*1b20*/  IMAD.WIDE.U32 R6, R14, R13, RZ ;  /* 0x0000000d0e067225 */ /* 0x000fe200078e00ff */
[----:B------:R-:W-:-:S03]  /*1b30*/  ISETP.GT.AND P1, PT, R3, 0xa0, PT ;  /* 0x000000a00300780c */ /* 0x000fc60003f24270 */
[----:B------:R-:W-:Y:S01]  /*1b40*/  IMAD R2, R2, R13, RZ ;  /* 0x0000000d02027224 */ /* 0x000fe200078e02ff */
[----:B0-----:R-:W-:-:S03]  /*1b50*/  SEL R13, R8, 0x1, P1 ;  /* 0x00000001080d7807 */ /* 0x001fc60000800000 */
[----:B------:R-:W-:-:S04]  /*1b60*/  IMAD R15, R15, R14, R2 ;  /* 0x0000000e0f0f7224 */ /* 0x000fc800078e0202 */
[----:B------:R-:W-:Y:S01]  /*1b70*/  IMAD.IADD R2, R7, 0x1, R15 ;  /* 0x0000000107027824 */ /* 0x000fe200078e020f */
[----:B------:R-:W-:Y:S01]  /*1b80*/  SEL R7, R9, RZ, P1 ;  /* 0x000000ff09077207 */ /* 0x000fe20000800000 */
[----:B------:R-:W-:Y:S01]  /*1b90*/  IMAD.WIDE.U32 R8, R6, R13, RZ ;  /* 0x0000000d06087225 */ /* 0x000fe200078e00ff */
[----:B------:R-:W-:-:S03]  /*1ba0*/  ISETP.GT.AND P1, PT, R3, 0xc0, PT ;  /* 0x000000c00300780c */ /* 0x000fc60003f24270 */
[----:B------:R-:W-:Y:S01]  /*1bb0*/  IMAD R2, R2, R13, RZ ;  /* 0x0000000d02027224 */ /* 0x000fe200078e02ff */
[----:B------:R-:W-:-:S03]  /*1bc0*/  SEL R11, R11, RZ, P1 ;  /* 0x000000ff0b0b7207 */ /* 0x000fc60000800000 */
[----:B------:R-:W-:Y:S01]  /*1bd0*/  IMAD R13, R7, R6, R2 ;  /* 0x00000006070d7224 */ /* 0x000fe200078e0202 */
[----:B------:R-:W-:Y:S02]  /*1be0*/  SEL R7, R10, 0x1, P1 ;  /* 0x000000010a077807 */ /* 0x000fe40000800000 */
[----:B------:R-:W-:Y:S02]  /*1bf0*/  ISETP.GT.AND P1, PT, R3, 0xe0, PT ;  /* 0x000000e00300780c */ /* 0x000fe40003f24270 */
[----:B------:R-:W-:-:S05]  /*1c00*/  IADD3 R2, PT, PT, R9, R13, RZ ;  /* 0x0000000d09027210 */ /* 0x000fca0007ffe0ff */
[-C--:B------:R-:W-:Y:S02]  /*1c10*/  IMAD R6, R2, R7.reuse, RZ ;  /* 0x0000000702067224 */ /* 0x080fe400078e02ff */
[----:B------:R-:W-:-:S04]  /*1c20*/  IMAD.WIDE.U32 R2, R8, R7, RZ ;  /* 0x0000000708027225 */ /* 0x000fc800078e00ff */
[----:B------:R-:W-:Y:S01]  /*1c30*/  IMAD R11, R11, R8, R6 ;  /* 0x000000080b0b7224 */ /* 0x000fe200078e0206 */
[----:B-1----:R-:W-:Y:S02]  /*1c40*/  SEL R9, R4, 0x1, P1 ;  /* 0x0000000104097807 */ /* 0x002fe40000800000 */
[----:B------:R-:W-:Y:S02]  /*1c50*/  SEL R5, R5, RZ, P1 ;  /* 0x000000ff05057207 */ /* 0x000fe40000800000 */
[----:B------:R-:W-:-:S05]  /*1c60*/  IADD3 R4, PT, PT, R3, R11, RZ ;  /* 0x0000000b03047210 */ /* 0x000fca0007ffe0ff */
[-C--:B------:R-:W-:Y:S02]  /*1c70*/  IMAD R4, R4, R9.reuse, RZ ;  /* 0x0000000904047224 */ /* 0x080fe400078e02ff */
[----:B------:R-:W-:-:S04]  /*1c80*/  IMAD.WIDE.U32 R8, R2, R9, RZ ;  /* 0x0000000902087225 */ /* 0x000fc800078e00ff */
[----:B------:R-:W-:-:S04]  /*1c90*/  IMAD R5, R5, R2, R4 ;  /* 0x0000000205057224 */ /* 0x000fc800078e0204 */
[----:B------:R-:W-:Y:S01]  /*1ca0*/  IMAD.IADD R9, R9, 0x1, R5 ;  /* 0x0000000109097824 */ /* 0x000fe200078e0205 */
[----:B------:R-:W-:Y:S06]  /*1cb0*/  BRA `(.L_x_72) ;  /* 0x0000001800d87947 */ /* 0x000fec0003800000 */
.L_x_58:
[----:B------:R-:W0:Y:S01]  /*1cc0*/  S2R R6, SR_TID.X ;  /* 0x0000000000067919 */ /* 0x000e220000002100 */
[----:B------:R-:W1:Y:S01]  /*1cd0*/  LDC.64 R8, c[0x0][0x380] ;  /* 0x0000e000ff087b82 */ /* 0x000e620000000a00 */
[----:B0-----:R-:W-:-:S05]  /*1ce0*/  IADD3 R13, PT, PT, R5, R6, RZ ;  /* 0x00000006050d7210 */ /* 0x001fca0007ffe0ff */
[----:B-1----:R-:W-:-:S05]  /*1cf0*/  IMAD.WIDE.U32 R8, R13, 0x4, R8 ;  /* 0x000000040d087825 */ /* 0x002fca00078e0008 */
        /* <DEDUP_REMOVED lines=8> */
[----:B------:R-:W-:-:S04]  /*1d80*/  ISETP.GE.U32.AND P0, PT, R3, R2, PT ;  /* 0x000000020300720c */ /* 0x000fc80003f06070 */
[----:B------:R-:W-:Y:S02]  /*1d90*/  ISETP.GE.U32.AND.EX P0, PT, R7, R4, PT, P0 ;  /* 0x000000040700720c */ /* 0x000fe40003f06100 */
[----:B--2---:R-:W-:Y:S01]  /*1da0*/  IADD3 R14, PT, PT, R14, 0x1, RZ ;  /* 0x000000010e0e7810 */ /* 0x004fe20007ffe0ff */
[----:B---3--:R-:W-:Y:S01]  /*1db0*/  VIADD R15, R15, 0x1 ;  /* 0x000000010f0f7836 */ /* 0x008fe20000000000 */
[----:B----4-:R-:W-:-:S03]  /*1dc0*/  IADD3 R19, PT, PT, R18, 0x1, RZ ;  /* 0x0000000112137810 */ /* 0x010fc60007ffe0ff */
[----:B------:R-:W-:-:S04]  /*1dd0*/  IMAD.WIDE.U32 R14, R15, R14, RZ ;  /* 0x0000000e0f0e7225 */ /* 0x000fc800078e00ff */
[-C--:B------:R-:W-:Y:S02]  /*1de0*/  IMAD R21, R15, R19.reuse, RZ ;  /* 0x000000130f157224 */ /* 0x080fe400078e02ff */
[----:B------:R-:W-:Y:S01]  /*1df0*/  IMAD.WIDE.U32 R14, R14, R19, RZ ;  /* 0x000000130e0e7225 */ /* 0x000fe200078e00ff */
[----:B-----5:R-:W-:Y:S02]  /*1e00*/  IADD3 R19, PT, PT, R20, 0x1, RZ ;  /* 0x0000000114137810 */ /* 0x020fe40007ffe0ff */
[----:B------:R-:W-:Y:S01]  /*1e10*/  IADD3 R17, PT, PT, R17, 0x1, RZ ;  /* 0x0000000111117810 */ /* 0x000fe20007ffe0ff */
[----:B------:R-:W-:Y:S02]  /*1e20*/  IMAD.IADD R18, R15, 0x1, R21 ;  /* 0x000000010f127824 */ /* 0x000fe400078e0215 */
[----:B------:R-:W-:-:S04]  /*1e30*/  IMAD.WIDE.U32 R14, R14, R19, RZ ;  /* 0x000000130e0e7225 */ /* 0x000fc800078e00ff */
[----:B------:R-:W-:Y:S02]  /*1e40*/  IMAD R19, R18, R19, RZ ;  /* 0x0000001312137224 */ /* 0x000fe400078e02ff */
[----:B0-----:R-:W-:Y:S01]  /*1e50*/  VIADD R9, R16, 0x1 ;  /* 0x0000000110097836 */ /* 0x001fe20000000000 */
[----:B------:R-:W-:Y:S02]  /*1e60*/  IADD3 R13, PT, PT, R13, 0x1, RZ ;  /* 0x000000010d0d7810 */ /* 0x000fe40007ffe0ff */
        /* <DEDUP_REMOVED lines=9> */
[----:B------:R-:W-:Y:S02]  /*1f00*/  IMAD R9, R8, R9, RZ ;  /* 0x0000000908097224 */ /* 0x000fe400078e02ff */
[----:B------:R-:W-:-:S03]  /*1f10*/  IMAD.WIDE.U32 R16, R14, R13, RZ ;  /* 0x0000000d0e107225 */ /* 0x000fc600078e00ff */
[----:B------:R-:W-:-:S05]  /*1f20*/  IADD3 R8, PT, PT, R15, R9, RZ ;  /* 0x000000090f087210 */ /* 0x000fca0007ffe0ff */
[----:B------:R-:W-:-:S04]  /*1f30*/  IMAD R13, R8, R13, RZ ;  /* 0x0000000d080d7224 */ /* 0x000fc800078e02ff */
[----:B------:R-:W-:Y:S01]  /*1f40*/  IMAD.IADD R17, R17, 0x1, R13 ;  /* 0x0000000111117824 */ /* 0x000fe200078e020d */
[----:B------:R-:W-:Y:S06]  /*1f50*/  @!P0 BRA `(.L_x_73) ;  /* 0x0000001000bc8947 */ /* 0x000fec0003800000 */
[----:B------:R-:W0:Y:S01]  /*1f60*/  LDCU.64 UR6, c[0x0][0x380] ;  /* 0x00007000ff0677ac */ /* 0x000e220008000a00 */
[----:B------:R-:W-:Y:S02]  /*1f70*/  IADD3 R3, P0, PT, R2, R5, RZ ;  /* 0x0000000502037210 */ /* 0x000fe40007f1e0ff */
[----:B------:R-:W-:Y:S01]  /*1f80*/  IADD3 R8, P1, PT, R10, -0x800, RZ ;  /* 0xfffff8000a087810 */ /* 0x000fe20007f3e0ff */
[----:B------:R-:W-:Y:S01]  /*1f90*/  UMOV UR4, URZ ;  /* 0x000000ff00047c82 */ /* 0x000fe20008000000 */
[----:B------:R-:W-:Y:S02]  /*1fa0*/  IADD3.X R4, PT, PT, RZ, R4, RZ, P0, !PT ;  /* 0x00000004ff047210 */ /* 0x000fe400007fe4ff */
[----:B------:R-:W-:Y:S02]  /*1fb0*/  ISETP.GT.U32.AND P0, PT, R3, R8, PT ;  /* 0x000000080300720c */ /* 0x000fe40003f04070 */
[----:B------:R-:W-:Y:S02]  /*1fc0*/  IADD3.X R9, PT, PT, R11, -0x1, RZ, P1, !PT ;  /* 0xffffffff0b097810 */ /* 0x000fe40000ffe4ff */
[----:B------:R-:W-:-:S02]  /*1fd0*/  IADD3 R15, P2, PT, R6, R3, RZ ;  /* 0x00000003060f7210 */ /* 0x000fc40007f5e0ff */
[----:B------:R-:W-:Y:S02]  /*1fe0*/  ISETP.GT.U32.AND.EX P0, PT, R4, R9, PT, P0 ;  /* 0x000000090400720c */ /* 0x000fe40003f04100 */
[----:B------:R-:W-:Y:S02]  /*1ff0*/  LOP3.LUT R7, RZ, R6, RZ, 0x33, !PT ;  /* 0x00000006ff077212 */ /* 0x000fe400078e33ff */
[----:B------:R-:W-:Y:S02]  /*2000*/  IADD3.X R12, PT, PT, RZ, R4, RZ, P2, !PT ;  /* 0x00000004ff0c7210 */ /* 0x000fe400017fe4ff */
[----:B0-----:R-:W-:Y:S02]  /*2010*/  LEA R14, P1, R15, UR6, 0x2 ;  /* 0x000000060f0e7c11 */ /* 0x001fe4000f8210ff */
[----:B------:R-:W-:Y:S02]  /*2020*/  IADD3 R6, PT, PT, -R2, R10, R7 ;  /* 0x0000000a02067210 */ /* 0x000fe40007ffe107 */
[----:B------:R-:W-:-:S02]  /*2030*/  IADD3 R14, P2, PT, R14, 0x2000, RZ ;  /* 0x000020000e0e7810 */ /* 0x000fc40007f5e0ff */
[----:B------:R-:W-:Y:S01]  /*2040*/  LEA.HI.X R15, R15, UR7, R12, 0x2, P1 ;  /* 0x000000070f0f7c11 */ /* 0x000fe200088f140c */
[----:B------:R-:W-:Y:S01]  /*2050*/  IMAD.IADD R5, R6, 0x1, -R5 ;  /* 0x0000000106057824 */ /* 0x000fe200078e0a05 */
[----:B------:R-:W-:Y:S01]  /*2060*/  MOV R12, R2 ;  /* 0x00000002000c7202 */ /* 0x000fe20000000f00 */
[----:B------:R-:W-:Y:S01]  /*2070*/  IMAD.MOV.U32 R6, RZ, RZ, R4 ;  /* 0x000000ffff067224 */ /* 0x000fe200078e0004 */
[----:B------:R-:W-:Y:S02]  /*2080*/  MOV R7, R3 ;  /* 0x0000000300077202 */ /* 0x000fe40000000f00 */
[----:B------:R-:W-:Y:S01]  /*2090*/  IADD3.X R15, PT, PT, RZ, R15, RZ, P2, !PT ;  /* 0x0000000fff0f7210 */ /* 0x000fe200017fe4ff */
[----:B------:R-:W-:Y:S06]  /*20a0*/  @P0 BRA `(.L_x_74) ;  /* 0x0000000400040947 */ /* 0x000fec0003800000 */
[----:B------:R-:W0:Y:S01]  /*20b0*/  LDC.64 R10, c[0x0][0x3b8] ;  /* 0x0000ee00ff0a7b82 */ /* 0x000e220000000a00 */
[----:B------:R-:W1:Y:S01]  /*20c0*/  LDCU.64 UR6, c[0x0][0x380] ;  /* 0x00007000ff0677ac */ /* 0x000e620008000a00 */
[----:B------:R-:W-:Y:S01]  /*20d0*/  NOP ;  /* 0x0000000000007918 */ /* 0x000fe20000000000 */
.L_x_75:
[----:B------:R-:W2:Y:S02]  /*20e0*/  S2R R12, SR_TID.X ;  /* 0x00000000000c7919 */ /* 0x000ea40000002100 */
[----:B--2---:R-:W-:-:S04]  /*20f0*/  IADD3 R13, P0, PT, R12, R3, RZ ;  /* 0x000000030c0d7210 */ /* 0x004fc80007f1e0ff */
[----:B------:R-:W-:Y:S02]  /*2100*/  IADD3.X R18, PT, PT, RZ, R4, RZ, P0, !PT ;  /* 0x00000004ff127210 */ /* 0x000fe400007fe4ff */
[----:B-1----:R-:W-:-:S04]  /*2110*/  LEA R12, P0, R13, UR6, 0x2 ;  /* 0x000000060d0c7c11 */ /* 0x002fc8000f8010ff */
        /* <DEDUP_REMOVED lines=9> */
[----:B--2---:R-:W-:-:S04]  /*21b0*/  VIADD R24, R24, 0x1 ;  /* 0x0000000118187836 */ /* 0x004fc80000000000 */
[-C--:B------:R-:W-:Y:S01]  /*21c0*/  IMAD R27, R17, R24.reuse, RZ ;  /* 0x00000018111b7224 */ /* 0x080fe200078e02ff */
[----:B---3--:R-:W-:Y:S01]  /*21d0*/  IADD3 R25, PT, PT, R25, 0x1, RZ ;  /* 0x0000000119197810 */ /* 0x008fe20007ffe0ff */
[----:B------:R-:W-:-:S04]  /*21e0*/  IMAD.WIDE.U32 R16, R16, R24, RZ ;  /* 0x0000001810107225 */ /* 0x000fc800078e00ff */
[----:B----4-:R-:W-:Y:S01]  /*21f0*/  VIADD R23, R23, 0x1 ;  /* 0x0000000117177836 */ /* 0x010fe20000000000 */
[----:B------:R-:W-:Y:S01]  /*2200*/  IADD3 R24, PT, PT, R17, R27, RZ ;  /* 0x0000001b11187210 */ /* 0x000fe20007ffe0ff */
[----:B------:R-:W-:Y:S01]  /*2210*/  IMAD.WIDE.U32 R16, R16, R25, RZ ;  /* 0x0000001910107225 */ /* 0x000fe200078e00ff */
[----:B-----5:R-:W-:-:S03]  /*2220*/  IADD3 R13, PT, PT, R22, 0x1, RZ ;  /* 0x00000001160d7810 */ /* 0x020fc60007ffe0ff */
[----:B------:R-:W-:Y:S01]  /*2230*/  IMAD R25, R24, R25, RZ ;  /* 0x0000001918197224 */ /* 0x000fe200078e02ff */
[----:B------:R-:W-:Y:S01]  /*2240*/  IADD3 R21, PT, PT, R21, 0x1, RZ ;  /* 0x0000000115157810 */ /* 0x000fe20007ffe0ff */
[----:B------:R-:W-:-:S03]  /*2250*/  VIADD R19, R19, 0x1 ;  /* 0x0000000113137836 */ /* 0x000fc60000000000 */
[----:B------:R-:W-:Y:S01]  /*2260*/  IADD3 R24, PT, PT, R17, R25, RZ ;  /* 0x0000001911187210 */ /* 0x000fe20007ffe0ff */
[----:B------:R-:W-:-:S04]  /*2270*/  IMAD.WIDE.U32 R16, R16, R23, RZ ;  /* 0x0000001710107225 */ /* 0x000fc800078e00ff */
[----:B------:R-:W-:-:S04]  /*2280*/  IMAD R23, R24, R23, RZ ;  /* 0x0000001718177224 */ /* 0x000fc800078e02ff */
[----:B------:R-:W-:Y:S02]  /*2290*/  IMAD.IADD R12, R17, 0x1, R23 ;  /* 0x00000001110c7824 */ /* 0x000fe400078e0217 */
[----:B------:R-:W-:-:S04]  /*22a0*/  IMAD.WIDE.U32 R16, R16, R13, RZ ;  /* 0x0000000d10107225 */ /* 0x000fc800078e00ff */
[----:B------:R-:W-:-:S05]  /*22b0*/  IMAD R13, R12, R13, RZ ;  /* 0x0000000d0c0d7224 */ /* 0x000fca00078e02ff */
[----:B------:R-:W-:Y:S01]  /*22c0*/  IADD3 R12, PT, PT, R17, R13, RZ ;  /* 0x0000000d110c7210 */ /* 0x000fe20007ffe0ff */
[----:B------:R-:W-:Y:S01]  /*22d0*/  IMAD.WIDE.U32 R16, R16, R21, RZ ;  /* 0x0000001510107225 */ /* 0x000fe200078e00ff */
[----:B------:R-:W-:-:S03]  /*22e0*/  IADD3 R13, PT, PT, R18, 0x1, RZ ;  /* 0x00000001120d7810 */ /* 0x000fc60007ffe0ff */
[----:B------:R-:W-:-:S05]  /*22f0*/  IMAD R21, R12, R21, RZ ;  /* 0x000000150c157224 */ /* 0x000fca00078e02ff */
[----:B------:R-:W-:Y:S01]  /*2300*/  IADD3 R12, PT, PT, R17, R21, RZ ;  /* 0x00000015110c7210 */ /* 0x000fe20007ffe0ff */
[----:B------:R-:W-:-:S04]  /*2310*/  IMAD.WIDE.U32 R16, R16, R19, RZ ;  /* 0x0000001310107225 */ /* 0x000fc800078e00ff */
[----:B------:R-:W-:-:S04]  /*2320*/  IMAD R19, R12, R19, RZ ;  /* 0x000000130c137224 */ /* 0x000fc800078e02ff */
[----:B------:R-:W-:Y:S01]  /*2330*/  IMAD.IADD R12, R17, 0x1, R19 ;  /* 0x00000001110c7824 */ /* 0x000fe200078e0213 */
[----:B0-----:R-:W-:Y:S01]  /*2340*/  IADD3 R19, P1, PT, -R3, R10, RZ ;  /* 0x0000000a03137210 */ /* 0x001fe20007f3e1ff */
[----:B------:R-:W-:-:S03]  /*2350*/  IMAD.WIDE.U32 R16, R16, R13, RZ ;  /* 0x0000000d10107225 */ /* 0x000fc600078e00ff */
[----:B------:R-:W-:Y:S01]  /*2360*/  ISETP.GE.U32.AND P0, PT, R19, R2, PT ;  /* 0x000000021300720c */ /* 0x000fe20003f06070 */
[----:B------:R-:W-:Y:S01]  /*2370*/  IMAD R21, R12, R13, RZ ;  /* 0x0000000d0c157224 */ /* 0x000fe200078e02ff */
[----:B------:R-:W-:Y:S02]  /*2380*/  SHF.R.S32.HI R13, RZ, 0x1f, R2 ;  /* 0x0000001fff0d7819 */ /* 0x000fe40000011402 */
[----:B------:R-:W-:Y:S01]  /*2390*/  IADD3.X R12, PT, PT, ~R4, R11, RZ, P1, !PT ;  /* 0x0000000b040c7210 */ /* 0x000fe20000ffe5ff */
[----:B------:R-:W-:Y:S01]  /*23a0*/  IMAD.IADD R18, R17, 0x1, R21 ;  /* 0x0000000111127824 */ /* 0x000fe200078e0215 */
[----:B------:R-:W-:Y:S02]  /*23b0*/  IADD3 R19, PT, PT, R20, 0x1, RZ ;  /* 0x0000000114137810 */ /* 0x000fe40007ffe0ff */
[----:B------:R-:W-:Y:S02]  /*23c0*/  ISETP.GE.U32.AND.EX P0, PT, R12, R13, PT, P0 ;  /* 0x0000000d0c00720c */ /* 0x000fe40003f06100 */
[----:B------:R-:W-:Y:S01]  /*23d0*/  IADD3 R7, P1, PT, R2, R7, RZ ;  /* 0x0000000702077210 */ /* 0x000fe20007f3e0ff */
[----:B------:R-:W-:-:S03]  /*23e0*/  IMAD.WIDE.U32 R16, R16, R19, RZ ;  /* 0x0000001310107225 */ /* 0x000fc600078e00ff */
[----:B------:R-:W-:Y:S01]  /*23f0*/  IADD3.X R6, PT, PT, R13, R6, RZ, P1, !PT ;  /* 0x000000060d067210 */ /* 0x000fe20000ffe4ff */
[----:B------:R-:W-:-:S05]  /*2400*/  IMAD R19, R18, R19, RZ ;  /* 0x0000001312137224 */ /* 0x000fca00078e02ff */
[----:B------:R-:W-:Y:S01]  /*2410*/  IADD3 R17, PT, PT, R17, R19, RZ ;  /* 0x0000001311117210 */ /* 0x000fe20007ffe0ff */
[----:B------:R-:W-:Y:S06]  /*2420*/  @!P0 BRA `(.L_x_73) ;  /* 0x0000000c00888947 */ /* 0x000fec0003800000 */
[C---:B------:R-:W-:Y:S01]  /*2430*/  IADD3 R3, P0, PT, R2.reuse, R3, RZ ;  /* 0x0000000302037210 */ /* 0x040fe20007f1e0ff */
[----:B------:R-:W-:Y:S01]  /*2440*/  UIADD3 UR4, UPT, UPT, UR4, 0x1, URZ ;  /* 0x0000000104047890 */ /* 0x000fe2000fffe0ff */
[C---:B------:R-:W-:Y:S01]  /*2450*/  IMAD.WIDE R14, R2.reuse, 0x4, R14 ;  /* 0x00000004020e7825 */ /* 0x040fe200078e020e */
[----:B------:R-:W-:-:S03]  /*2460*/  IADD3 R5, PT, PT, -R2, R5, RZ ;  /* 0x0000000502057210 */ /* 0x000fc60007ffe1ff */
[----:B------:R-:W-:Y:S01]  /*2470*/  IMAD.X R4, R13, 0x1, R4, P0 ;  /* 0x000000010d047824 */ /* 0x000fe200000e0604 */
[----:B------:R-:W-:-:S04]  /*2480*/  ISETP.GT.U32.AND P0, PT, R3, R8, PT ;  /* 0x000000080300720c */ /* 0x000fc80003f04070 */
[----:B------:R-:W-:-:S13]  /*2490*/  ISETP.GT.U32.AND.EX P0, PT, R4, R9, PT, P0 ;  /* 0x000000090400720c */ /* 0x000fda0003f04100 */
[----:B------:R-:W-:Y:S05]  /*24a0*/  @!P0 BRA `(.L_x_75) ;  /* 0xfffffffc000c8947 */ /* 0x000fea000383ffff */
[----:B------:R-:W-:-:S07]  /*24b0*/  MOV R12, R2 ;  /* 0x00000002000c7202 */ /* 0x000fce0000000f00 */
.L_x_74:
[----:B------:R-:W0:Y:S01]  /*24c0*/  S2R R13, SR_TID.X ;  /* 0x00000000000d7919 */ /* 0x000e220000002100 */
[----:B------:R-:W-:Y:S01]  /*24d0*/  IMAD.IADD R2, R10, 0x1, -R3 ;  /* 0x000000010a027824 */ /* 0x000fe200078e0a03 */
[----:B------:R-:W-:Y:S01]  /*24e0*/  ISETP.GE.U32.AND P1, PT, R3, R10, PT ;  /* 0x0000000a0300720c */ /* 0x000fe20003f26070 */
[----:B------:R-:W-:Y:S03]  /*24f0*/  BSSY.RECONVERGENT B1, `(.L_x_73) ;  /* 0x00000d5000017945 */ /* 0x000fe60003800200 */
[----:B0-----:R-:W-:-:S04]  /*2500*/  ISETP.GE.AND P0, PT, R13, R2, PT ;  /* 0x000000020d00720c */ /* 0x001fc80003f06270 */
[----:B------:R-:W-:-:S13]  /*2510*/  ISETP.GE.U32.OR.EX P0, PT, R4, R11, P0, P1 ;  /* 0x0000000b0400720c */ /* 0x000fda0000706510 */
[----:B------:R-:W-:Y:S05]  /*2520*/  @P0 BRA `(.L_x_76) ;  /* 0x0000000c00440947 */ /* 0x000fea0003800000 */
[----:B------:R-:W0:Y:S01]  /*2530*/  LDC R8, c[0x0][0x3c0] ;  /* 0x0000f000ff087b82 */ /* 0x000e220000000800 */
[----:B------:R-:W-:Y:S01]  /*2540*/  SHF.L.U32 R9, R0, 0xb, RZ ;  /* 0x0000000b00097819 */ /* 0x000fe200000006ff */
[----:B------:R-:W-:Y:S01]  /*2550*/  BSSY.RECONVERGENT B2, `(.L_x_77) ;  /* 0x0000066000027945 */ /* 0x000fe20003800200 */
[----:B------:R-:W-:Y:S02]  /*2560*/  LOP3.LUT R2, RZ, R13, RZ, 0x33, !PT ;  /* 0x0000000dff027212 */ /* 0x000fe400078e33ff */
[----:B------:R-:W-:-:S04]  /*2570*/  IADD3 R9, PT, PT, R9, R12, RZ ;  /* 0x0000000c09097210 */ /* 0x000fc80007ffe0ff */
[----:B------:R-:W-:Y:S01]  /*2580*/  IADD3 R9, PT, PT, -R9, R10, R2 ;  /* 0x0000000a09097210 */ /* 0x000fe20007ffe102 */
[----:B0-----:R-:W-:-:S04]  /*2590*/  IMAD R2, R8, UR4, RZ ;  /* 0x0000000408027c24 */ /* 0x001fc8000f8e02ff */
[----:B------:R-:W-:-:S05]  /*25a0*/  IMAD R2, R2, -0x800, R9 ;  /* 0xfffff80002027824 */ /* 0x000fca00078e0209 */
[C---:B------:R-:W-:Y:S02]  /*25b0*/  ISETP.GE.U32.AND P1, PT, R2.reuse, 0xf00, PT ;  /* 0x00000f000200780c */ /* 0x040fe40003f26070 */
[----:B------:R-:W-:Y:S01]  /*25c0*/  LEA.HI R8, R2, 0x1, RZ, 0x18 ;  /* 0x0000000102087811 */ /* 0x000fe200078fc0ff */
[----:B------:R-:W-:-:S03]  /*25d0*/  IMAD.MOV.U32 R2, RZ, RZ, R13 ;  /* 0x000000ffff027224 */ /* 0x000fc600078e000d */
[----:B------:R-:W-:-:S04]  /*25e0*/  LOP3.LUT R9, R8, 0xf, RZ, 0xc0, !PT ;  /* 0x0000000f08097812 */ /* 0x000fc800078ec0ff */
[----:B------:R-:W-:-:S03]  /*25f0*/  ISETP.NE.AND P0, PT, R9, RZ, PT ;  /* 0x000000ff0900720c */ /* 0x000fc60003f05270 */
[----:B------:R-:W-:Y:S10]  /*2600*/  @!P1 BRA `(.L_x_78) ;  /* 0x0000000400689947 */ /* 0x000ff40003800000 */
[----:B------:R-:W-:-:S04]  /*2610*/  LEA.HI R2, R5, 0x1, RZ, 0x18 ;  /* 0x0000000105027811 */ /* 0x000fc800078fc0ff */
[----:B------:R-:W-:Y:S02]  /*2620*/  LOP3.LUT R10, R2, 0x1fffff0, RZ, 0xc0, !PT ;  /* 0x01fffff0020a7812 */ /* 0x000fe400078ec0ff */
[----:B------:R-:W-:Y:S02]  /*2630*/  MOV R2, R13 ;  /* 0x0000000d00027202 */ /* 0x000fe40000000f00 */
[----:B------:R-:W-:-:S07]  /*2640*/  IADD3 R10, PT, PT, -R10, RZ, RZ ;  /* 0x000000ff0a0a7210 */ /* 0x000fce0007ffe1ff */
.L_x_79:
        /* <DEDUP_REMOVED lines=11> */
[----:B--2---:R-:W-:-:S04]  /*2700*/  VIADD R18, R18, 0x1 ;  /* 0x0000000112127836 */ /* 0x004fc80000000000 */
[-C--:B------:R-:W-:Y:S02]  /*2710*/  IMAD R27, R17, R18.reuse, RZ ;  /* 0x00000012111b7224 */ /* 0x080fe400078e02ff */
[----:B------:R-:W-:Y:S01]  /*2720*/  IMAD.WIDE.U32 R16, R16, R18, RZ ;  /* 0x0000001210107225 */ /* 0x000fe200078e00ff */
[----:B---3--:R-:W-:Y:S01]  /*2730*/  IADD3 R19, PT, PT, R19, 0x1, RZ ;  /* 0x0000000113137810 */ /* 0x008fe20007ffe0ff */
[----:B------:R-:W2:Y:S03]  /*2740*/  LDG.E R18, desc[UR8][R14.64+0xc00] ;  /* 0x000c00080e127981 */ /* 0x000ea6000c1e1900 */
[----:B------:R-:W-:Y:S01]  /*2750*/  IADD3 R26, PT, PT, R17, R27, RZ ;  /* 0x0000001b111a7210 */ /* 0x000fe20007ffe0ff */
[----:B------:R-:W-:-:S04]  /*2760*/  IMAD.WIDE.U32 R16, R16, R19, RZ ;  /* 0x0000001310107225 */ /* 0x000fc800078e00ff */
[----:B------:R-:W-:Y:S02]  /*2770*/  IMAD R29, R26, R19, RZ ;  /* 0x000000131a1d7224 */ /* 0x000fe400078e02ff */
[----:B------:R-:W3:Y:S01]  /*2780*/  LDG.E R19, desc[UR8][R14.64+0x1000] ;  /* 0x001000080e137981 */ /* 0x000ee2000c1e1900 */
[----:B----4-:R-:W-:Y:S02]  /*2790*/  VIADD R27, R20, 0x1 ;  /* 0x00000001141b7836 */ /* 0x010fe40000000000 */
[----:B------:R-:W-:Y:S02]  /*27a0*/  IADD3 R20, PT, PT, R17, R29, RZ ;  /* 0x0000001d11147210 */ /* 0x000fe40007ffe0ff */
[----:B------:R-:W-:Y:S01]  /*27b0*/  IMAD.WIDE.U32 R16, R16, R27, RZ ;  /* 0x0000001b10107225 */ /* 0x000fe200078e00ff */
[----:B-----5:R-:W-:-:S03]  /*27c0*/  IADD3 R21, PT, PT, R21, 0x1, RZ ;  /* 0x0000000115157810 */ /* 0x020fc60007ffe0ff */
[----:B------:R-:W-:Y:S02]  /*27d0*/  IMAD R27, R20, R27, RZ ;  /* 0x0000001b141b7224 */ /* 0x000fe400078e02ff */
[----:B------:R-:W4:Y:S02]  /*27e0*/  LDG.E R20, desc[UR8][R14.64+0x1400] ;  /* 0x001400080e147981 */ /* 0x000f24000c1e1900 */
[----:B------:R-:W-:Y:S02]  /*27f0*/  IMAD.IADD R26, R17, 0x1, R27 ;  /* 0x00000001111a7824 */ /* 0x000fe400078e021b */
[----:B------:R-:W-:-:S04]  /*2800*/  IMAD.WIDE.U32 R16, R16, R21, RZ ;  /* 0x0000001510107225 */ /* 0x000fc800078e00ff */
[----:B------:R-:W-:Y:S01]  /*2810*/  IMAD R27, R26, R21, RZ ;  /* 0x000000151a1b7224 */ /* 0x000fe200078e02ff */
[----:B------:R-:W-:Y:S01]  /*2820*/  IADD3 R23, PT, PT, R23, 0x1, RZ ;  /* 0x0000000117177810 */ /* 0x000fe20007ffe0ff */
[----:B------:R-:W5:Y:S03]  /*2830*/  LDG.E R21, desc[UR8][R14.64+0x1800] ;  /* 0x001800080e157981 */ /* 0x000f66000c1e1900 */
[----:B------:R-:W-:Y:S01]  /*2840*/  IADD3 R26, PT, PT, R17, R27, RZ ;  /* 0x0000001b111a7210 */ /* 0x000fe20007ffe0ff */
[----:B------:R-:W-:-:S04]  /*2850*/  IMAD.WIDE.U32 R16, R16, R23, RZ ;  /* 0x0000001710107225 */ /* 0x000fc800078e00ff */
[----:B------:R-:W-:Y:S02]  /*2860*/  IMAD R27, R26, R23, RZ ;  /* 0x000000171a1b7224 */ /* 0x000fe400078e02ff */
[----:B------:R0:W5:Y:S01]  /*2870*/  LDG.E R23, desc[UR8][R14.64+0x1c00] ;  /* 0x001c00080e177981 */ /* 0x000162000c1e1900 */
[----:B------:R-:W-:Y:S01]  /*2880*/  VIADD R25, R25, 0x1 ;  /* 0x0000000119197836 */ /* 0x000fe20000000000 */
        /* <DEDUP_REMOVED lines=11> */
[----:B------:R-:W-:-:S03]  /*2940*/  IMAD.WIDE.U32 R16, R16, R25, RZ ;  /* 0x0000001910107225 */ /* 0x000fc600078e00ff */
[----:B------:R-:W-:Y:S01]  /*2950*/  IADD3.X R15, PT, PT, RZ, R15, RZ, P2, !PT ;  /* 0x0000000fff0f7210 */ /* 0x000fe200017fe4ff */
[----:B------:R-:W-:Y:S01]  /*2960*/  IMAD R27, R24, R25, RZ ;  /* 0x00000019181b7224 */ /* 0x000fe200078e02ff */
[----:B------:R-:W-:-:S04]  /*2970*/  IADD3 R25, PT, PT, R22, 0x1, RZ ;  /* 0x0000000116197810 */ /* 0x000fc80007ffe0ff */
        /* <DEDUP_REMOVED lines=14> */
[----:B--2---:R-:W-:-:S04]  /*2a60*/  VIADD R11, R18, 0x1 ;  /* 0x00000001120b7836 */ /* 0x004fc80000000000 */
[----:B------:R-:W-:-:S04]  /*2a70*/  IMAD.WIDE.U32 R16, R16, R11, RZ ;  /* 0x0000000b10107225 */ /* 0x000fc800078e00ff */
[----:B------:R-:W-:Y:S01]  /*2a80*/  IMAD R11, R12, R11, RZ ;  /* 0x0000000b0c0b7224 */ /* 0x000fe200078e02ff */
[----:B---3--:R-:W-:-:S03]  /*2a90*/  IADD3 R19, PT, PT, R19, 0x1, RZ ;  /* 0x0000000113137810 */ /* 0x008fc60007ffe0ff */
[----:B------:R-:W-:Y:S02]  /*2aa0*/  IMAD.IADD R12, R17, 0x1, R11 ;  /* 0x00000001110c7824 */ /* 0x000fe400078e020b */
[----:B------:R-:W-:-:S04]  /*2ab0*/  IMAD.WIDE.U32 R16, R16, R19, RZ ;  /* 0x0000001310107225 */ /* 0x000fc800078e00ff */
[----:B------:R-:W-:Y:S01]  /*2ac0*/  IMAD R19, R12, R19, RZ ;  /* 0x000000130c137224 */ /* 0x000fe200078e02ff */
[----:B----4-:R-:W-:-:S04]  /*2ad0*/  IADD3 R11, PT, PT, R20, 0x1, RZ ;  /* 0x00000001140b7810 */ /* 0x010fc80007ffe0ff */
[----:B------:R-:W-:Y:S01]  /*2ae0*/  IADD3 R12, PT, PT, R17, R19, RZ ;  /* 0x00000013110c7210 */ /* 0x000fe20007ffe0ff */
[----:B------:R-:W-:-:S04]  /*2af0*/  IMAD.WIDE.U32 R16, R16, R11, RZ ;  /* 0x0000000b10107225 */ /* 0x000fc800078e00ff */
[----:B------:R-:W-:Y:S02]  /*2b00*/  IMAD R11, R12, R11, RZ ;  /* 0x0000000b0c0b7224 */ /* 0x000fe400078e02ff */
[----:B-----5:R-:W-:-:S03]  /*2b10*/  VIADD R21, R21, 0x1 ;  /* 0x0000000115157836 */ /* 0x020fc60000000000 */
[----:B------:R-:W-:Y:S01]  /*2b20*/  IADD3 R12, PT, PT, R17, R11, RZ ;  /* 0x0000000b110c7210 */ /* 0x000fe20007ffe0ff */
[----:B------:R-:W-:-:S04]  /*2b30*/  IMAD.WIDE.U32 R16, R16, R21, RZ ;  /* 0x0000001510107225 */ /* 0x000fc800078e00ff */
[----:B------:R-:W-:Y:S01]  /*2b40*/  IMAD R21, R12, R21, RZ ;  /* 0x000000150c157224 */ /* 0x000fe200078e02ff */
[----:B------:R-:W-:-:S03]  /*2b50*/  IADD3 R23, PT, PT, R23, 0x1, RZ ;  /* 0x0000000117177810 */ /* 0x000fc60007ffe0ff */
[----:B------:R-:W-:Y:S02]  /*2b60*/  IMAD.IADD R12, R17, 0x1, R21 ;  /* 0x00000001110c7824 */ /* 0x000fe400078e0215 */
[----:B------:R-:W-:-:S04]  /*2b70*/  IMAD.WIDE.U32 R16, R16, R23, RZ ;  /* 0x0000001710107225 */ /* 0x000fc800078e00ff */
[----:B------:R-:W-:-:S04]  /*2b80*/  IMAD R23, R12, R23, RZ ;  /* 0x000000170c177224 */ /* 0x000fc800078e02ff */
[----:B------:R-:W-:Y:S01]  /*2b90*/  IMAD.IADD R17, R17, 0x1, R23 ;  /* 0x0000000111117824 */ /* 0x000fe200078e0217 */
[----:B------:R-:W-:Y:S06]  /*2ba0*/  @P1 BRA `(.L_x_79) ;  /* 0xfffffff800a81947 */ /* 0x000fec000383ffff */
.L_x_78:
[----:B------:R-:W-:Y:S05]  /*2bb0*/  BSYNC.RECONVERGENT B2 ;  /* 0x0000000000027941 */ /* 0x000fea0003800200 */
.L_x_77:
[----:B------:R-:W-:Y:S05]  /*2bc0*/  @!P0 BRA `(.L_x_76) ;  /* 0x00000004009c8947 */ /* 0x000fea0003800000 */
[----:B------:R-:W-:Y:S01]  /*2bd0*/  ISETP.GE.U32.AND P1, PT, R9, 0x8, PT ;  /* 0x000000080900780c */ /* 0x000fe20003f26070 */
[----:B------:R-:W-:Y:S01]  /*2be0*/  BSSY.RECONVERGENT B2, `(.L_x_80) ;  /* 0x0000031000027945 */ /* 0x000fe20003800200 */
[----:B------:R-:W-:-:S04]  /*2bf0*/  LOP3.LUT R18, R8, 0x7, RZ, 0xc0, !PT ;  /* 0x0000000708127812 */ /* 0x000fc800078ec0ff */
[----:B------:R-:W-:-:S07]  /*2c00*/  ISETP.NE.AND P0, PT, R18, RZ, PT ;  /* 0x000000ff1200720c */ /* 0x000fce0003f05270 */
[----:B------:R-:W-:Y:S06]  /*2c10*/  @!P1 BRA `(.L_x_81) ;  /* 0x0000000000b49947 */ /* 0x000fec0003800000 */
[----:B------:R-:W-:-:S04]  /*2c20*/  IADD3 R9, P1, PT, R2, R3, RZ ;  /* 0x0000000302097210 */ /* 0x000fc80007f3e0ff */
[----:B------:R-:W-:Y:S02]  /*2c30*/  IADD3.X R12, PT, PT, RZ, R4, RZ, P1, !PT ;  /* 0x00000004ff0c7210 */ /* 0x000fe40000ffe4ff */
[----:B------:R-:W-:-:S04]  /*2c40*/  LEA R10, P1, R9, UR6, 0x2 ;  /* 0x00000006090a7c11 */ /* 0x000fc8000f8210ff */
        /* <DEDUP_REMOVED lines=34> */
[----:B------:R-:W-:Y:S02]  /*2e70*/  IMAD.IADD R10, R17, 0x1, R13 ;  /* 0x00000001110a7824 */ /* 0x000fe400078e020d */
[----:B------:R-:W-:-:S04]  /*2e80*/  IMAD.WIDE.U32 R16, R16, R9, RZ ;  /* 0x0000000910107225 */ /* 0x000fc800078e00ff */
[----:B------:R-:W-:Y:S01]  /*2e90*/  IMAD R11, R10, R9, RZ ;  /* 0x000000090a0b7224 */ /* 0x000fe200078e02ff */
[----:B------:R-:W-:-:S04]  /*2ea0*/  IADD3 R9, PT, PT, R12, 0x1, RZ ;  /* 0x000000010c097810 */ /* 0x000fc80007ffe0ff */
[----:B------:R-:W-:Y:S01]  /*2eb0*/  IADD3 R10, PT, PT, R17, R11, RZ ;  /* 0x0000000b110a7210 */ /* 0x000fe20007ffe0ff */
[----:B------:R-:W-:-:S04]  /*2ec0*/  IMAD.WIDE.U32 R16, R16, R9, RZ ;  /* 0x0000000910107225 */ /* 0x000fc800078e00ff */
[----:B------:R-:W-:-:S05]  /*2ed0*/  IMAD R9, R10, R9, RZ ;  /* 0x000000090a097224 */ /* 0x000fca00078e02ff */
[----:B------:R-:W-:-:S07]  /*2ee0*/  IADD3 R17, PT, PT, R17, R9, RZ ;  /* 0x0000000911117210 */ /* 0x000fce0007ffe0ff */
.L_x_81:
[----:B------:R-:W-:Y:S05]  /*2ef0*/  BSYNC.RECONVERGENT B2 ;  /* 0x0000000000027941 */ /* 0x000fea0003800200 */
.L_x_80:
[----:B------:R-:W-:Y:S05]  /*2f00*/  @!P0 BRA `(.L_x_76) ;  /* 0x0000000000cc8947 */ /* 0x000fea0003800000 */
[----:B------:R-:W-:Y:S01]  /*2f10*/  ISETP.GE.U32.AND P1, PT, R18, 0x4, PT ;  /* 0x000000041200780c */ /* 0x000fe20003f26070 */
[----:B------:R-:W-:Y:S01]  /*2f20*/  BSSY.RECONVERGENT B2, `(.L_x_82) ;  /* 0x000001c000027945 */ /* 0x000fe20003800200 */
[----:B------:R-:W-:-:S11]  /*2f30*/  LOP3.LUT P0, RZ, R8, 0x3, RZ, 0xc0, !PT ;  /* 0x0000000308ff7812 */ /* 0x000fd6000780c0ff */
[----:B------:R-:W-:Y:S05]  /*2f40*/  @!P1 BRA `(.L_x_83) ;  /* 0x0000000000649947 */ /* 0x000fea0003800000 */
[----:B------:R-:W-:-:S04]  /*2f50*/  IADD3 R3, P1, PT, R2, R3, RZ ;  /* 0x0000000302037210 */ /* 0x000fc80007f3e0ff */
[----:B------:R-:W-:Y:S02]  /*2f60*/  IADD3.X R4, PT, PT, RZ, R4, RZ, P1, !PT ;  /* 0x00000004ff047210 */ /* 0x000fe40000ffe4ff */
[----:B------:R-:W-:-:S04]  /*2f70*/  LEA R8, P1, R3, UR6, 0x2 ;  /* 0x0000000603087c11 */ /* 0x000fc8000f8210ff */
[----:B------:R-:W-:-:S05]  /*2f80*/  LEA.HI.X R9, R3, UR7, R4, 0x2, P1 ;  /* 0x0000000703097c11 */ /* 0x000fca00088f1404 */
[----:B------:R-:W2:Y:S04]  /*2f90*/  LDG.E R3, desc[UR8][R8.64] ;  /* 0x0000000808037981 */ /* 0x000ea8000c1e1900 */
[----:B------:R-:W3:Y:S04]  /*2fa0*/  LDG.E R4, desc[UR8][R8.64+0x400] ;  /* 0x0004000808047981 */ /* 0x000ee8000c1e1900 */
[----:B------:R-:W4:Y:S04]  /*2fb0*/  LDG.E R10, desc[UR8][R8.64+0x800] ;  /* 0x00080008080a7981 */ /* 0x000f28000c1e1900 */
[----:B------:R-:W5:Y:S01]  /*2fc0*/  LDG.E R12, desc[UR8][R8.64+0xc00] ;  /* 0x000c0008080c7981 */ /* 0x000f62000c1e1900 */
[----:B------:R-:W-:Y:S01]  /*2fd0*/  IADD3 R2, PT, PT, R2, 0x400, RZ ;  /* 0x0000040002027810 */ /* 0x000fe20007ffe0ff */
        /* <DEDUP_REMOVED lines=8> */
[----:B------:R-:W-:-:S05]  /*3060*/  IMAD R11, R11, R4, RZ ;  /* 0x000000040b0b7224 */ /* 0x000fca00078e02ff */
[----:B------:R-:W-:Y:S01]  /*3070*/  IADD3 R11, PT, PT, R17, R11, RZ ;  /* 0x0000000b110b7210 */ /* 0x000fe20007ffe0ff */
[----:B------:R-:W-:-:S04]  /*3080*/  IMAD.WIDE.U32 R16, R16, R10, RZ ;  /* 0x0000000a10107225 */ /* 0x000fc800078e00ff */
[----:B------:R-:W-:-:S04]  /*3090*/  IMAD R11, R11, R10, RZ ;  /* 0x0000000a0b0b7224 */ /* 0x000fc800078e02ff */
[----:B------:R-:W-:Y:S02]  /*30a0*/  IMAD.IADD R11, R17, 0x1, R11 ;  /* 0x00000001110b7824 */ /* 0x000fe400078e020b */
[----:B------:R-:W-:-:S04]  /*30b0*/  IMAD.WIDE.U32 R16, R16, R12, RZ ;  /* 0x0000000c10107225 */ /* 0x000fc800078e00ff */
[----:B------:R-:W-:-:S05]  /*30c0*/  IMAD R11, R11, R12, RZ ;  /* 0x0000000c0b0b7224 */ /* 0x000fca00078e02ff */
[----:B------:R-:W-:-:S07]  /*30d0*/  IADD3 R17, PT, PT, R17, R11, RZ ;  /* 0x0000000b11117210 */ /* 0x000fce0007ffe0ff */
.L_x_83:
[----:B------:R-:W-:Y:S05]  /*30e0*/  BSYNC.RECONVERGENT B2 ;  /* 0x0000000000027941 */ /* 0x000fea0003800200 */
.L_x_82:
[----:B------:R-:W-:Y:S05]  /*30f0*/  @!P0 BRA `(.L_x_76) ;  /* 0x0000000000508947 */ /* 0x000fea0003800000 */
[----:B------:R-:W-:Y:S02]  /*3100*/  LOP3.LUT R5, R5, 0xffff, RZ, 0xc0, !PT ;  /* 0x0000ffff05057812 */ /* 0x000fe400078ec0ff */
[----:B------:R-:W-:Y:S02]  /*3110*/  IADD3 R3, P0, PT, R2, R7, RZ ;  /* 0x0000000702037210 */ /* 0x000fe40007f1e0ff */
[----:B------:R-:W-:Y:S02]  /*3120*/  LEA.HI R2, R5, 0x1, RZ, 0x18 ;  /* 0x0000000105027811 */ /* 0x000fe400078fc0ff */
[----:B------:R-:W-:Y:S01]  /*3130*/  LEA R7, P1, R3, UR6, 0x2 ;  /* 0x0000000603077c11 */ /* 0x000fe2000f8210ff */
[----:B------:R-:W-:Y:S01]  /*3140*/  IMAD.X R6, RZ, RZ, R6, P0 ;  /* 0x000000ffff067224 */ /* 0x000fe200000e0606 */
[----:B------:R-:W-:-:S04]  /*3150*/  LOP3.LUT R2, R2, 0x3, RZ, 0xc0, !PT ;  /* 0x0000000302027812 */ /* 0x000fc800078ec0ff */
[----:B------:R-:W-:Y:S02]  /*3160*/  LEA.HI.X R6, R3, UR7, R6, 0x2, P1 ;  /* 0x0000000703067c11 */ /* 0x000fe400088f1406 */
[----:B------:R-:W-:-:S07]  /*3170*/  IADD3 R4, PT, PT, -R2, RZ, RZ ;  /* 0x000000ff02047210 */ /* 0x000fce0007ffe1ff */
.L_x_84:
[----:B------:R-:W-:Y:S01]  /*3180*/  MOV R2, R7 ;  /* 0x0000000700027202 */ /* 0x000fe20000000f00 */
[----:B------:R-:W-:-:S05]  /*3190*/  IMAD.MOV.U32 R3, RZ, RZ, R6 ;  /* 0x000000ffff037224 */ /* 0x000fca00078e0006 */
[----:B------:R-:W2:Y:S01]  /*31a0*/  LDG.E R2, desc[UR8][R2.64] ;  /* 0x0000000802027981 */ /* 0x000ea2000c1e1900 */
[----:B------:R-:W-:Y:S02]  /*31b0*/  IADD3 R4, PT, PT, R4, 0x1, RZ ;  /* 0x0000000104047810 */ /* 0x000fe40007ffe0ff */
[----:B------:R-:W-:Y:S02]  /*31c0*/  IADD3 R7, P1, PT, R7, 0x400, RZ ;  /* 0x0000040007077810 */ /* 0x000fe40007f3e0ff */
[----:B------:R-:W-:Y:S02]  /*31d0*/  ISETP.NE.AND P0, PT, R4, RZ, PT ;  /* 0x000000ff0400720c */ /* 0x000fe40003f05270 */
[----:B------:R-:W-:Y:S02]  /*31e0*/  IADD3.X R6, PT, PT, RZ, R6, RZ, P1, !PT ;  /* 0x00000006ff067210 */ /* 0x000fe40000ffe4ff */
[----:B--2---:R-:W-:-:S05]  /*31f0*/  IADD3 R5, PT, PT, R2, 0x1, RZ ;  /* 0x0000000102057810 */ /* 0x004fca0007ffe0ff */
[-C--:B------:R-:W-:Y:S02]  /*3200*/  IMAD R9, R17, R5.reuse, RZ ;  /* 0x0000000511097224 */ /* 0x080fe400078e02ff */
[----:B------:R-:W-:-:S04]  /*3210*/  IMAD.WIDE.U32 R16, R16, R5, RZ ;  /* 0x0000000510107225 */ /* 0x000fc800078e00ff */
[----:B------:R-:W-:Y:S01]  /*3220*/  IMAD.IADD R17, R17, 0x1, R9 ;  /* 0x0000000111117824 */ /* 0x000fe200078e0209 */
[----:B------:R-:W-:Y:S06]  /*3230*/  @P0 BRA `(.L_x_84) ;  /* 0xfffffffc00d00947 */ /* 0x000fec000383ffff */
.L_x_76:
[----:B------:R-:W-:Y:S05]  /*3240*/  BSYNC.RECONVERGENT B1 ;  /* 0x0000000000017941 */ /* 0x000fea0003800200 */
.L_x_73:
[----:B------:R-:W0:Y:S01]  /*3250*/  S2R R9, SR_LANEID ;  /* 0x0000000000097919 */ /* 0x000e220000000000 */
[----:B------:R-:W1:Y:S04]  /*3260*/  SHFL.DOWN PT, R3, R17, 0x1, 0x1f ;  /* 0x08201f0011037f89 */ /* 0x000e6800000e0000 */
[----:B------:R-:W2:Y:S01]  /*3270*/  SHFL.DOWN PT, R2, R16, 0x1, 0x1f ;  /* 0x08201f0010027f89 */ /* 0x000ea200000e0000 */
[----:B------:R-:W3:Y:S01]  /*3280*/  S2R R11, SR_TID.X ;  /* 0x00000000000b7919 */ /* 0x000ee20000002100 */
        /* <DEDUP_REMOVED lines=12> */
[----:B-1----:R-:W-:Y:S02]  /*3350*/  SEL R5, R4, RZ, !P0 ;  /* 0x000000ff04057207 */ /* 0x002fe40004000000 */
[----:B------:R-:W-:-:S03]  /*3360*/  ISETP.GT.AND P0, PT, R9, 0x1b, PT ;  /* 0x0000001b0900780c */ /* 0x000fc60003f04270 */
[-C--:B------:R-:W-:Y:S02]  /*3370*/  IMAD R7, R5, R2.reuse, RZ ;  /* 0x0000000205077224 */ /* 0x080fe400078e02ff */
[----:B------:R-:W-:-:S04]  /*3380*/  IMAD.WIDE.U32 R4, R3, R2, RZ ;  /* 0x0000000203047225 */ /* 0x000fc800078e00ff */
[----:B------:R-:W-:Y:S02]  /*3390*/  IMAD R7, R3, R6, R7 ;  /* 0x0000000603077224 */ /* 0x000fe400078e0207 */
[----:B------:R-:W0:Y:S02]  /*33a0*/  SHFL.DOWN PT, R3, R4, 0x4, 0x1f ;  /* 0x08801f0004037f89 */ /* 0x000e2400000e0000 */
[----:B------:R-:W-:-:S05]  /*33b0*/  IMAD.IADD R10, R5, 0x1, R7 ;  /* 0x00000001050a7824 */ /* 0x000fca00078e0207 */
[----:B------:R-:W1:Y:S01]  /*33c0*/  SHFL.DOWN PT, R5, R10, 0x4, 0x1f ;  /* 0x08801f000a057f89 */ /* 0x000e6200000e0000 */
[----:B0-----:R-:W-:-:S05]  /*33d0*/  SEL R3, R3, 0x1, !P0 ;  /* 0x0000000103037807 */ /* 0x001fca0004000000 */
[-C--:B------:R-:W-:Y:S01]  /*33e0*/  IMAD.WIDE.U32 R6, R3, R4.reuse, RZ ;  /* 0x0000000403067225 */ /* 0x080fe200078e00ff */
[----:B-1----:R-:W-:Y:S02]  /*33f0*/  SEL R5, R5, RZ, !P0 ;  /* 0x000000ff05057207 */ /* 0x002fe40004000000 */
[----:B------:R-:W-:Y:S02]  /*3400*/  ISETP.GT.AND P0, PT, R9, 0x17, PT ;  /* 0x000000170900780c */ /* 0x000fe40003f04270 */
[----:B------:R-:W0:Y:S01]  /*3410*/  SHFL.DOWN PT, R2, R6, 0x8, 0x1f ;  /* 0x09001f0006027f89 */ /* 0x000e2200000e0000 */
[----:B------:R-:W-:-:S04]  /*3420*/  IMAD R5, R5, R4, RZ ;  /* 0x0000000405057224 */ /* 0x000fc800078e02ff */
[----:B------:R-:W-:-:S05]  /*3430*/  IMAD R5, R3, R10, R5 ;  /* 0x0000000a03057224 */ /* 0x000fca00078e0205 */
[----:B------:R-:W-:Y:S02]  /*3440*/  IADD3 R8, PT, PT, R7, R5, RZ ;  /* 0x0000000507087210 */ /* 0x000fe40007ffe0ff */
[----:B------:R-:W1:Y:S03]  /*3450*/  @!P1 S2R R7, SR_CgaCtaId ;  /* 0x0000000000079919 */ /* 0x000e660000008800 */
[----:B------:R-:W2:Y:S01]  /*3460*/  SHFL.DOWN PT, R3, R8, 0x8, 0x1f ;  /* 0x09001f0008037f89 */ /* 0x000ea200000e0000 */
[----:B0-----:R-:W-:Y:S02]  /*3470*/  SEL R5, R2, 0x1, !P0 ;  /* 0x0000000102057807 */ /* 0x001fe40004000000 */
[----:B--2---:R-:W-:Y:S02]  /*3480*/  SEL R3, R3, RZ, !P0 ;  /* 0x000000ff03037207 */ /* 0x004fe40004000000 */
[----:B------:R-:W-:-:S03]  /*3490*/  ISETP.GT.AND P0, PT, R9, 0xf, PT ;  /* 0x0000000f0900780c */ /* 0x000fc60003f04270 */
[-C--:B------:R-:W-:Y:S02]  /*34a0*/  IMAD R4, R3, R6.reuse, RZ ;  /* 0x0000000603047224 */ /* 0x080fe400078e02ff */
[----:B------:R-:W-:Y:S01]  /*34b0*/  IMAD.WIDE.U32 R2, R5, R6, RZ ;  /* 0x0000000605027225 */ /* 0x000fe200078e00ff */
[----:B------:R-:W-:-:S03]  /*34c0*/  @!P1 MOV R6, 0x400 ;  /* 0x0000040000069802 */ /* 0x000fc60000000f00 */
[----:B------:R-:W-:Y:S01]  /*34d0*/  IMAD R5, R5, R8, R4 ;  /* 0x0000000805057224 */ /* 0x000fe200078e0204 */
[----:B-1----:R-:W-:-:S04]  /*34e0*/  @!P1 LEA R7, R7, R6, 0x18 ;  /* 0x0000000607079211 */ /* 0x002fc800078ec0ff */
[----:B------:R-:W-:Y:S02]  /*34f0*/  IADD3 R10, PT, PT, R3, R5, RZ ;  /* 0x00000005030a7210 */ /* 0x000fe40007ffe0ff */
[----:B------:R-:W0:Y:S04]  /*3500*/  SHFL.DOWN PT, R3, R2, 0x10, 0x1f ;  /* 0x0a001f0002037f89 */ /* 0x000e2800000e0000 */
[----:B------:R-:W1:Y:S01]  /*3510*/  SHFL.DOWN PT, R4, R10, 0x10, 0x1f ;  /* 0x0a001f000a047f89 */ /* 0x000e6200000e0000 */
[----:B0-----:R-:W-:Y:S02]  /*3520*/  SEL R3, R3, 0x1, !P0 ;  /* 0x0000000103037807 */ /* 0x001fe40004000000 */
[----:B-1----:R-:W-:-:S03]  /*3530*/  SEL R5, R4, RZ, !P0 ;  /* 0x000000ff04057207 */ /* 0x002fc60004000000 */
[-C--:B------:R-:W-:Y:S01]  /*3540*/  IMAD.WIDE.U32 R8, R3, R2.reuse, RZ ;  /* 0x0000000203087225 */ /* 0x080fe200078e00ff */
[----:B---3--:R-:W-:Y:S02]  /*3550*/  @!P1 SHF.R.U32.HI R4, RZ, 0x2, R11 ;  /* 0x00000002ff049819 */ /* 0x008fe4000001160b */
[----:B------:R-:W-:Y:S01]  /*3560*/  ISETP.NE.AND P0, PT, R11, RZ, PT ;  /* 0x000000ff0b00720c */ /* 0x000fe20003f05270 */
[----:B------:R-:W-:Y:S01]  /*3570*/  IMAD R5, R5, R2, RZ ;  /* 0x0000000205057224 */ /* 0x000fe200078e02ff */
[----:B------:R-:W-:-:S03]  /*3580*/  @!P1 LOP3.LUT R4, R4, 0xf8, RZ, 0xc0, !PT ;  /* 0x000000f804049812 */ /* 0x000fc600078ec0ff */
[----:B------:R-:W-:Y:S01]  /*3590*/  IMAD R5, R3, R10, R5 ;  /* 0x0000000a03057224 */ /* 0x000fe200078e0205 */
[----:B------:R-:W-:-:S03]  /*35a0*/  @!P1 IADD3 R7, PT, PT, R4, R7, RZ ;  /* 0x0000000704079210 */ /* 0x000fc60007ffe0ff */
[----:B------:R-:W-:-:S05]  /*35b0*/  IMAD.IADD R9, R9, 0x1, R5 ;  /* 0x0000000109097824 */ /* 0x000fca00078e0205 */
[----:B------:R0:W-:Y:S01]  /*35c0*/  @!P1 STS.64 [R7+0x8], R8 ;  /* 0x0000080807009388 */ /* 0x0001e20000000a00 */
[----:B------:R-:W-:Y:S06]  /*35d0*/  BAR.SYNC.DEFER_BLOCKING 0x0 ;  /* 0x0000000000007b1d */ /* 0x000fec0000010000 */
[----:B------:R-:W-:Y:S05]  /*35e0*/  @P0 BRA `(.L_x_72) ;  /* 0x00000000008c0947 */ /* 0x000fea0003800000 */
[----:B------:R-:W1:Y:S01]  /*35f0*/  S2UR UR5, SR_CgaCtaId ;  /* 0x00000000000579c3 */ /* 0x000e620000008800 */
[----:B------:R-:W-:Y:S02]  /*3600*/  UMOV UR4, 0x400 ;  /* 0x0000040000047882 */ /* 0x000fe40000000000 */
[----:B-1----:R-:W-:-:S09]  /*3610*/  ULEA UR4, UR5, UR4, 0x18 ;  /* 0x0000000405047291 */ /* 0x002fd2000f8ec0ff */
[----:B------:R-:W1:Y:S04]  /*3620*/  LDS.128 R12, [UR4+0x10] ;  /* 0x00001004ff0c7984 */ /* 0x000e680008000c00 */
[----:B0-----:R-:W0:Y:S01]  /*3630*/  LDS.128 R4, [UR4+0x20] ;  /* 0x00002004ff047984 */ /* 0x001e220008000c00 */
[-C--:B-1----:R-:W-:Y:S02]  /*3640*/  IMAD R10, R13, R8.reuse, RZ ;  /* 0x000000080d0a7224 */ /* 0x082fe400078e02ff */
[----:B------:R-:W-:-:S04]  /*3650*/  IMAD.WIDE.U32 R2, R12, R8, RZ ;  /* 0x000000080c027225 */ /* 0x000fc800078e00ff */
[----:B------:R-:W-:Y:S02]  /*3660*/  IMAD R9, R12, R9, R10 ;  /* 0x000000090c097224 */ /* 0x000fe400078e020a */
[----:B------:R-:W-:-:S03]  /*3670*/  IMAD.WIDE.U32 R12, R2, R14, RZ ;  /* 0x0000000e020c7225 */ /* 0x000fc600078e00ff */
[----:B------:R-:W-:Y:S02]  /*3680*/  IADD3 R3, PT, PT, R3, R9, RZ ;  /* 0x0000000903037210 */ /* 0x000fe40007ffe0ff */
[----:B------:R-:W1:Y:S03]  /*3690*/  LDS.128 R8, [UR4+0x30] ;  /* 0x00003004ff087984 */ /* 0x000e660008000c00 */
[----:B------:R-:W-:-:S04]  /*36a0*/  IMAD R3, R3, R14, RZ ;  /* 0x0000000e03037224 */ /* 0x000fc800078e02ff */
[----:B------:R-:W-:Y:S02]  /*36b0*/  IMAD R3, R2, R15, R3 ;  /* 0x0000000f02037224 */ /* 0x000fe400078e0203 */
[----:B0-----:R-:W-:-:S04]  /*36c0*/  IMAD.WIDE.U32 R14, R12, R4, RZ ;  /* 0x000000040c0e7225 */ /* 0x001fc800078e00ff */
[----:B------:R-:W-:-:S04]  /*36d0*/  IMAD.IADD R3, R13, 0x1, R3 ;  /* 0x000000010d037824 */ /* 0x000fc800078e0203 */
[----:B------:R-:W-:-:S04]  /*36e0*/  IMAD R3, R3, R4, RZ ;  /* 0x0000000403037224 */ /* 0x000fc800078e02ff */
[----:B------:R-:W-:Y:S02]  /*36f0*/  IMAD R3, R5, R12, R3 ;  /* 0x0000000c05037224 */ /* 0x000fe400078e0203 */
[----:B------:R-:W-:-:S03]  /*3700*/  IMAD.WIDE.U32 R4, R14, R6, RZ ;  /* 0x000000060e047225 */ /* 0x000fc600078e00ff */
[----:B------:R-:W-:-:S05]  /*3710*/  IADD3 R3, PT, PT, R15, R3, RZ ;  /* 0x000000030f037210 */ /* 0x000fca0007ffe0ff */
[----:B------:R-:W-:Y:S02]  /*3720*/  IMAD R13, R3, R6, RZ ;  /* 0x00000006030d7224 */ /* 0x000fe400078e02ff */
[----:B------:R-:W0:Y:S02]  /*3730*/  LDS.64 R2, [UR4+0x40] ;  /* 0x00004004ff027984 */ /* 0x000e240008000a00 */
[----:B------:R-:W-:-:S05]  /*3740*/  IMAD R13, R14, R7, R13 ;  /* 0x000000070e0d7224 */ /* 0x000fca00078e020d */
[----:B------:R-:W-:Y:S01]  /*3750*/  IADD3 R5, PT, PT, R5, R13, RZ ;  /* 0x0000000d05057210 */ /* 0x000fe20007ffe0ff */
[----:B-1----:R-:W-:-:S04]  /*3760*/  IMAD.WIDE.U32 R6, R4, R8, RZ ;  /* 0x0000000804067225 */ /* 0x002fc800078e00ff */
[----:B------:R-:W-:-:S04]  /*3770*/  IMAD R5, R5, R8, RZ ;  /* 0x0000000805057224 */ /* 0x000fc800078e02ff */
[----:B------:R-:W-:-:S04]  /*3780*/  IMAD R5, R9, R4, R5 ;  /* 0x0000000409057224 */ /* 0x000fc800078e0205 */
[----:B------:R-:W-:-:S04]  /*3790*/  IMAD.IADD R5, R7, 0x1, R5 ;  /* 0x0000000107057824 */ /* 0x000fc800078e0205 */
[-C--:B------:R-:W-:Y:S02]  /*37a0*/  IMAD R7, R5, R10.reuse, RZ ;  /* 0x0000000a05077224 */ /* 0x080fe400078e02ff */
[----:B------:R-:W-:-:S04]  /*37b0*/  IMAD.WIDE.U32 R4, R6, R10, RZ ;  /* 0x0000000a06047225 */ /* 0x000fc800078e00ff */
[----:B------:R-:W-:-:S05]  /*37c0*/  IMAD R7, R6, R11, R7 ;  /* 0x0000000b06077224 */ /* 0x000fca00078e0207 */
[----:B------:R-:W-:-:S05]  /*37d0*/  IADD3 R5, PT, PT, R5, R7, RZ ;  /* 0x0000000705057210 */ /* 0x000fca0007ffe0ff */
[-C--:B0-----:R-:W-:Y:S02]  /*37e0*/  IMAD R5, R5, R2.reuse, RZ ;  /* 0x0000000205057224 */ /* 0x081fe400078e02ff */
[----:B------:R-:W-:-:S04]  /*37f0*/  IMAD.WIDE.U32 R8, R4, R2, RZ ;  /* 0x0000000204087225 */ /* 0x000fc800078e00ff */
[----:B------:R-:W-:-:S05]  /*3800*/  IMAD R5, R3, R4, R5 ;  /* 0x0000000403057224 */ /* 0x000fca00078e0205 */
[----:B------:R-:W-:-:S07]  /*3810*/  IADD3 R9, PT, PT, R9, R5, RZ ;  /* 0x0000000509097210 */ /* 0x000fce0007ffe0ff */
.L_x_72:
[----:B------:R-:W-:Y:S05]  /*3820*/  BSYNC.RECONVERGENT B0 ;  /* 0x0000000000007941 */ /* 0x000fea0003800200 */
.L_x_57:
[----:B------:R-:W-:Y:S05]  /*3830*/  @P0 EXIT ;  /* 0x000000000000094d */ /* 0x000fea0003800000 */
[----:B--2---:R-:W2:Y:S02]  /*3840*/  LDC.64 R2, c[0x0][0x388] ;  /* 0x0000e200ff027b82 */ /* 0x004ea40000000a00 */
[----:B--2---:R-:W-:-:S05]  /*3850*/  IMAD.WIDE.U32 R2, R0, 0x8, R2 ;  /* 0x0000000800027825 */ /* 0x004fca00078e0002 */
[----:B------:R-:W-:Y:S01]  /*3860*/  STG.E.64 desc[UR8][R2.64], R8 ;  /* 0x0000000802007986 */ /* 0x000fe2000c101b08 */
[----:B------:R-:W-:Y:S05]  /*3870*/  EXIT ;  /* 0x000000000000794d */ /* 0x000fea0003800000 */
.L_x_85:
        /* <DEDUP_REMOVED lines=16> */
.L_x_897:


//--------------------- .text._ZN3cub18CUB_300001_SM_10006detail6reduce28DeviceReduceSingleTileKernelINS2_10policy_hubImy11mul_functorImEE10Policy1000EN6thrust24THRUST_300001_SM_1000_NS6detail15normal_iteratorINSA_10device_ptrIjEEEEPmyS6_mm11inc_functorIjEEEvT0_T1_T2_T3_T4_T6_ --------------------------
	.section	.text._ZN3cub18CUB_300001_SM_10006detail6reduce28DeviceReduceSingleTileKernelINS2_10policy_hubImy11mul_functorImEE10Policy1000EN6thrust24THRUST_300001_SM_1000_NS6detail15normal_iteratorINSA_10device_ptrIjEEEEPmyS6_mm11inc_functorIjEEEvT0_T1_T2_T3_T4_T6_,"ax",@progbits
	.align	128
        .global         _ZN3cub18CUB_300001_SM_10006detail6reduce28DeviceReduceSingleTileKernelINS2_10policy_hubImy11mul_functorImEE10Policy1000EN6thrust24THRUST_300001_SM_1000_NS6detail15normal_iteratorINSA_10device_ptrIjEEEEPmyS6_mm11inc_functorIjEEEvT0_T1_T2_T3_T4_T6_
        .type           _ZN3cub18CUB_300001_SM_10006detail6reduce28DeviceReduceSingleTileKernelINS2_10policy_hubImy11mul_functorImEE10Policy1000EN6thrust24THRUST_300001_SM_1000_NS6detail15normal_iteratorINSA_10device_ptrIjEEEEPmyS6_mm11inc_functorIjEEEvT0_T1_T2_T3_T4_T6_,@function
        .size           _ZN3cub18CUB_300001_SM_10006detail6reduce28DeviceReduceSingleTileKernelINS2_10policy_hubImy11mul_functorImEE10Policy1000EN6thrust24THRUST_300001_SM_1000_NS6detail15normal_iteratorINSA_10device_ptrIjEEEEPmyS6_mm11inc_functorIjEEEvT0_T1_T2_T3_T4_T6_,(.L_x_898 - _ZN3cub18CUB_300001_SM_10006detail6reduce28DeviceReduceSingleTileKernelINS2_10policy_hubImy11mul_functorImEE10Policy1000EN6thrust24THRUST_300001_SM_1000_NS6detail15normal_iteratorINSA_10device_ptrIjEEEEPmyS6_mm11inc_functorIjEEEvT0_T1_T2_T3_T4_T6_)
        .other          _ZN3cub18CUB_300001_SM_10006detail6reduce28DeviceReduceSingleTileKernelINS2_10policy_hubImy11mul_functorImEE10Policy1000EN6thrust24THRUST_300001_SM_1000_NS6detail15normal_iteratorINSA_10device_ptrIjEEEEPmyS6_mm11inc_functorIjEEEvT0_T1_T2_T3_T4_T6_,@"STO_CUDA_ENTRY STV_DEFAULT"
_ZN3cub18CUB_300001_SM_10006detail6reduce28DeviceReduceSingleTileKernelINS2_10policy_hubImy11mul_functorImEE10Policy1000EN6thrust24THRUST_300001_SM_1000_NS6detail15normal_iteratorINSA_10device_ptrIjEEEEPmyS6_mm11inc_functorIjEEEvT0_T1_T2_T3_T4_T6_:
.text._ZN3cub18CUB_300001_SM_10006detail6reduce28DeviceReduceSingleTileKernelINS2_10policy_hubImy11mul_functorImEE10Policy1000EN6thrust24THRUST_300001_SM_1000_NS6detail15normal_iteratorINSA_10device_ptrIjEEEEPmyS6_mm11inc_functorIjEEEvT0_T1_T2_T3_T4_T6_:
[----:B------:R-:W-:Y:S01]  /*0000*/  LDC R1, c[0x0][0x37c] ;  /* 0x0000df00ff017b82 */ /* 0x000fe20000000800 */
[----:B------:R-:W0:Y:S01]  /*0010*/  LDCU.64 UR4, c[0x0][0x390] ;  /* 0x00007200ff0477ac */ /* 0x000e220008000a00 */
[----:B------:R-:W1:Y:S01]  /*0020*/  LDCU.64 UR6, c[0x0][0x358] ;  /* 0x00006b00ff0677ac */ /* 0x000e620008000a00 */
[----:B0-----:R-:W-:Y:S02]  /*0030*/  MOV R3, UR4 ;  /* 0x0000000400037c02 */ /* 0x001fe40008000f00 */
[----:B------:R-:W-:Y:S02]  /*0040*/  MOV R2, UR5 ;  /* 0x0000000500027c02 */ /* 0x000fe40008000f00 */
[----:B------:R-:W-:-:S04]  /*0050*/  ISETP.NE.U32.AND P0, PT, R3, RZ, PT ;  /* 0x000000ff0300720c */ /* 0x000fc80003f05070 */
[----:B------:R-:W-:-:S13]  /*0060*/  ISETP.NE.AND.EX P0, PT, R2, RZ, PT, P0 ;  /* 0x000000ff0200720c */ /* 0x000fda0003f05300 */
        /* <DEDUP_REMOVED lines=8> */
.L_x_86:
[----:B------:R-:W-:Y:S01]  /*00f0*/  ISETP.GT.U32.AND P0, PT, R3, 0x7ff, PT ;  /* 0x000007ff0300780c */ /* 0x000fe20003f04070 */
[----:B------:R-:W-:Y:S03]  /*0100*/  BSSY.RECONVERGENT B0, `(.L_x_87) ;  /* 0x0000356000007945 */ /* 0x000fe60003800200 */
[----:B------:R-:W-:-:S13]  /*0110*/  ISETP.GT.U32.AND.EX P0, PT, R2, RZ, PT, P0 ;  /* 0x000000ff0200720c */ /* 0x000fda0003f04100 */
[----:B------:R-:W-:Y:S05]  /*0120*/  @P0 BRA `(.L_x_88) ;  /* 0x0000001800dc0947 */ /* 0x000fea0003800000 */
[----:B------:R-:W0:Y:S01]  /*0130*/  S2R R0, SR_TID.X ;  /* 0x0000000000007919 */ /* 0x000e220000002100 */
[----:B------:R-:W-:Y:S01]  /*0140*/  BSSY.RECONVERGENT B1, `(.L_x_89) ;  /* 0x000000b000017945 */ /* 0x000fe20003800200 */
[----:B------:R-:W-:Y:S02]  /*0150*/  CS2R R16, SRZ ;  /* 0x0000000000107805 */ /* 0x000fe4000001ff00 */
[----:B0-----:R-:W-:Y:S01]  /*0160*/  ISETP.GE.U32.AND P0, PT, R0, R3, PT ;  /* 0x000000030000720c */ /* 0x001fe20003f06070 */
[----:B------:R-:W-:-:S12]  /*0170*/  IMAD.MOV.U32 R6, RZ, RZ, R0 ;  /* 0x000000ffff067224 */ /* 0x000fd800078e0000 */
[----:B------:R-:W-:Y:S05]  /*0180*/  @P0 BRA `(.L_x_90) ;  /* 0x0000000000180947 */ /* 0x000fea0003800000 */
[----:B------:R-:W0:Y:S02]  /*0190*/  LDC.64 R4, c[0x0][0x380] ;  /* 0x0000e000ff047b82 */ /* 0x000e240000000a00 */
[----:B0-----:R-:W-:-:S06]  /*01a0*/  IMAD.WIDE.U32 R4, R0, 0x4, R4 ;  /* 0x0000000400047825 */ /* 0x001fcc00078e0004 */
[----:B------:R-:W2:Y:S01]  /*01b0*/  LDG.E R4, desc[UR6][R4.64] ;  /* 0x0000000604047981 */ /* 0x000ea2000c1e1900 */
[----:B------:R-:W-:Y:S01]  /*01c0*/  HFMA2 R17, -RZ, RZ, 0, 0 ;  /* 0x00000000ff117431 */ /* 0x000fe200000001ff */
[----:B------:R-:W-:Y:S01]  /*01d0*/  IADD3 R6, PT, PT, R0, 0x100, RZ ;  /* 0x0000010000067810 */ /* 0x000fe20007ffe0ff */
[----:B--2---:R-:W-:-:S07]  /*01e0*/  VIADD R16, R4, 0x1 ;  /* 0x0000000104107836 */ /* 0x004fce0000000000 */
.L_x_90:
[----:B------:R-:W-:Y:S05]  /*01f0*/  BSYNC.RECONVERGENT B1 ;  /* 0x0000000000017941 */ /* 0x000fea0003800200 */
.L_x_89:
[----:B------:R-:W-:Y:S01]  /*0200*/  ISETP.GE.U32.AND P0, PT, R6, R3, PT ;  /* 0x000000030600720c */ /* 0x000fe20003f06070 */
[----:B------:R-:W-:-:S12]  /*0210*/  BSSY.RECONVERGENT B1, `(.L_x_91) ;  /* 0x00000c4000017945 */ /* 0x000fd80003800200 */
[----:B------:R-:W-:Y:S05]  /*0220*/  @P0 BRA `(.L_x_92) ;  /* 0x0000000c00080947 */ /* 0x000fea0003800000 */
[----:B------:R-:W-:Y:S01]  /*0230*/  LOP3.LUT R4, RZ, R6, RZ, 0x33, !PT ;  /* 0x00000006ff047212 */ /* 0x000fe200078e33ff */
[----:B------:R-:W-:Y:S03]  /*0240*/  BSSY.RECONVERGENT B2, `(.L_x_93) ;  /* 0x0000063000027945 */ /* 0x000fe60003800200 */
[----:B------:R-:W-:-:S04]  /*0250*/  IADD3 R4, PT, PT, R4, R3, RZ ;  /* 0x0000000304047210 */ /* 0x000fc80007ffe0ff */
[C---:B------:R-:W-:Y:S02]  /*0260*/  ISETP.GE.U32.AND P1, PT, R4.reuse, 0xf00, PT ;  /* 0x00000f000400780c */ /* 0x040fe40003f26070 */
[----:B------:R-:W-:-:S04]  /*0270*/  LEA.HI R7, R4, 0x1, RZ, 0x18 ;  /* 0x0000000104077811 */ /* 0x000fc800078fc0ff */
[----:B------:R-:W-:-:S04]  /*0280*/  LOP3.LUT R8, R7, 0xf, RZ, 0xc0, !PT ;  /* 0x0000000f07087812 */ /* 0x000fc800078ec0ff */
[----:B------:R-:W-:-:S03]  /*0290*/  ISETP.NE.AND P0, PT, R8, RZ, PT ;  /* 0x000000ff0800720c */ /* 0x000fc60003f05270 */
[----:B------:R-:W-:Y:S10]  /*02a0*/  @!P1 BRA `(.L_x_94) ;  /* 0x0000000400709947 */ /* 0x000ff40003800000 */
[----:B------:R-:W0:Y:S01]  /*02b0*/  LDC.64 R4, c[0x0][0x380] ;  /* 0x0000e000ff047b82 */ /* 0x000e220000000a00 */
[----:B------:R-:W-:-:S04]  /*02c0*/  LOP3.LUT R9, R7, 0x1fffff0, RZ, 0xc0, !PT ;  /* 0x01fffff007097812 */ /* 0x000fc800078ec0ff */
[----:B------:R-:W-:Y:S01]  /*02d0*/  IADD3 R9, PT, PT, -R9, RZ, RZ ;  /* 0x000000ff09097210 */ /* 0x000fe20007ffe1ff */
[----:B0-----:R-:W-:-:S03]  /*02e0*/  IMAD.WIDE.U32 R4, R6, 0x4, R4 ;  /* 0x0000000406047825 */ /* 0x001fc600078e0004 */
[----:B------:R-:W-:-:S05]  /*02f0*/  IADD3 R14, P1, PT, R4, 0x2000, RZ ;  /* 0x00002000040e7810 */ /* 0x000fca0007f3e0ff */
[----:B------:R-:W-:-:S08]  /*0300*/  IMAD.X R15, RZ, RZ, R5, P1 ;  /* 0x000000ffff0f7224 */ /* 0x000fd000008e0605 */
.L_x_95:
        /* <DEDUP_REMOVED lines=15> */
[----:B------:R0:W5:Y:S01]  /*0400*/  LDG.E R5, desc[UR6][R14.64+0x1c00] ;  /* 0x001c00060e057981 */ /* 0x000162000c1e1900 */
[----:B------:R-:W-:-:S02]  /*0410*/  IADD3 R9, PT, PT, R9, 0x10, RZ ;  /* 0x0000001009097810 */ /* 0x000fc40007ffe0ff */
[----:B------:R-:W-:Y:S02]  /*0420*/  IADD3 R6, PT, PT, R6, 0x1000, RZ ;  /* 0x0000100006067810 */ /* 0x000fe40007ffe0ff */
[----:B------:R-:W-:Y:S02]  /*0430*/  ISETP.NE.AND P1, PT, R9, RZ, PT ;  /* 0x000000ff0900720c */ /* 0x000fe40003f25270 */
[----:B0-----:R-:W-:-:S05]  /*0440*/  IADD3 R14, P2, PT, R14, 0x4000, RZ ;  /* 0x000040000e0e7810 */ /* 0x001fca0007f5e0ff */
[----:B------:R-:W-:Y:S01]  /*0450*/  IMAD.X R15, RZ, RZ, R15, P2 ;  /* 0x000000ffff0f7224 */ /* 0x000fe200010e060f */
[----:B--2---:R-:W-:Y:S02]  /*0460*/  IADD3 R28, PT, PT, R27, 0x1, RZ ;  /* 0x000000011b1c7810 */ /* 0x004fe40007ffe0ff */
[----:B---3--:R-:W-:-:S03]  /*0470*/  IADD3 R29, PT, PT, R26, 0x1, RZ ;  /* 0x000000011a1d7810 */ /* 0x008fc60007ffe0ff */
[-C--:B------:R-:W-:Y:S02]  /*0480*/  IMAD R27, R17, R28.reuse, RZ ;  /* 0x0000001c111b7224 */ /* 0x080fe400078e02ff */
[----:B------:R-:W-:Y:S01]  /*0490*/  IMAD.WIDE.U32 R16, R16, R28, RZ ;  /* 0x0000001c10107225 */ /* 0x000fe200078e00ff */
[----:B----4-:R-:W-:-:S03]  /*04a0*/  IADD3 R25, PT, PT, R25, 0x1, RZ ;  /* 0x0000000119197810 */ /* 0x010fc60007ffe0ff */
[----:B------:R-:W-:Y:S02]  /*04b0*/  IMAD.IADD R26, R17, 0x1, R27 ;  /* 0x00000001111a7824 */ /* 0x000fe400078e021b */
[----:B------:R-:W-:Y:S01]  /*04c0*/  IMAD.WIDE.U32 R16, R16, R29, RZ ;  /* 0x0000001d10107225 */ /* 0x000fe200078e00ff */
[----:B-----5:R-:W-:-:S03]  /*04d0*/  IADD3 R23, PT, PT, R23, 0x1, RZ ;  /* 0x0000000117177810 */ /* 0x020fc60007ffe0ff */
[----:B------:R-:W-:-:S05]  /*04e0*/  IMAD R29, R26, R29, RZ ;  /* 0x0000001d1a1d7224 */ /* 0x000fca00078e02ff */
[----:B------:R-:W-:Y:S01]  /*04f0*/  IADD3 R26, PT, PT, R17, R29, RZ ;  /* 0x0000001d111a7210 */ /* 0x000fe20007ffe0ff */
[----:B------:R-:W-:-:S04]  /*0500*/  IMAD.WIDE.U32 R16, R16, R25, RZ ;  /* 0x0000001910107225 */ /* 0x000fc800078e00ff */
[----:B------:R-:W-:Y:S02]  /*0510*/  IMAD R27, R26, R25, RZ ;  /* 0x000000191a1b7224 */ /* 0x000fe400078e02ff */
[----:B------:R-:W-:Y:S02]  /*0520*/  VIADD R25, R24, 0x1 ;  /* 0x0000000118197836 */ /* 0x000fe40000000000 */
[----:B------:R-:W-:Y:S01]  /*0530*/  VIADD R21, R21, 0x1 ;  /* 0x0000000115157836 */ /* 0x000fe20000000000 */
[----:B------:R-:W-:Y:S01]  /*0540*/  IADD3 R24, PT, PT, R17, R27, RZ ;  /* 0x0000001b11187210 */ /* 0x000fe20007ffe0ff */
[----:B------:R-:W-:Y:S01]  /*0550*/  IMAD.WIDE.U32 R16, R16, R25, RZ ;  /* 0x0000001910107225 */ /* 0x000fe200078e00ff */
[----:B------:R-:W-:-:S03]  /*0560*/  IADD3 R19, PT, PT, R19, 0x1, RZ ;  /* 0x0000000113137810 */ /* 0x000fc60007ffe0ff */
[----:B------:R-:W-:Y:S01]  /*0570*/  IMAD R25, R24, R25, RZ ;  /* 0x0000001918197224 */ /* 0x000fe200078e02ff */
[----:B------:R-:W-:-:S03]  /*0580*/  IADD3 R13, PT, PT, R13, 0x1, RZ ;  /* 0x000000010d0d7810 */ /* 0x000fc60007ffe0ff */
[----:B------:R-:W-:Y:S02]  /*0590*/  IMAD.IADD R24, R17, 0x1, R25 ;  /* 0x0000000111187824 */ /* 0x000fe400078e0219 */
[----:B------:R-:W-:-:S04]  /*05a0*/  IMAD.WIDE.U32 R16, R16, R23, RZ ;  /* 0x0000001710107225 */ /* 0x000fc800078e00ff */
[----:B------:R-:W-:Y:S01]  /*05b0*/  IMAD R25, R24, R23, RZ ;  /* 0x0000001718197224 */ /* 0x000fe200078e02ff */
[----:B------:R-:W-:Y:S01]  /*05c0*/  IADD3 R23, PT, PT, R22, 0x1, RZ ;  /* 0x0000000116177810 */ /* 0x000fe20007ffe0ff */
[----:B------:R-:W-:-:S03]  /*05d0*/  VIADD R11, R11, 0x1 ;  /* 0x000000010b0b7836 */ /* 0x000fc60000000000 */
[----:B------:R-:W-:Y:S01]  /*05e0*/  IADD3 R22, PT, PT, R17, R25, RZ ;  /* 0x0000001911167210 */ /* 0x000fe20007ffe0ff */
[----:B------:R-:W-:-:S04]  /*05f0*/  IMAD.WIDE.U32 R16, R16, R23, RZ ;  /* 0x0000001710107225 */ /* 0x000fc800078e00ff */
[----:B------:R-:W-:Y:S02]  /*0600*/  IMAD R23, R22, R23, RZ ;  /* 0x0000001716177224 */ /* 0x000fe400078e02ff */
        /* <DEDUP_REMOVED lines=35> */
[----:B------:R-:W-:-:S05]  /*0840*/  IMAD R5, R4, R5, RZ ;  /* 0x0000000504057224 */ /* 0x000fca00078e02ff */
[----:B------:R-:W-:Y:S01]  /*0850*/  IADD3 R17, PT, PT, R17, R5, RZ ;  /* 0x0000000511117210 */ /* 0x000fe20007ffe0ff */
[----:B------:R-:W-:Y:S06]  /*0860*/  @P1 BRA `(.L_x_95) ;  /* 0xfffffff800a81947 */ /* 0x000fec000383ffff */
.L_x_94:
[----:B------:R-:W-:Y:S05]  /*0870*/  BSYNC.RECONVERGENT B2 ;  /* 0x0000000000027941 */ /* 0x000fea0003800200 */
.L_x_93:
[----:B------:R-:W-:Y:S05]  /*0880*/  @!P0 BRA `(.L_x_92) ;  /* 0x0000000400708947 */ /* 0x000fea0003800000 */
[----:B------:R-:W-:Y:S01]  /*0890*/  ISETP.GE.U32.AND P0, PT, R8, 0x8, PT ;  /* 0x000000080800780c */ /* 0x000fe20003f06070 */
[----:B------:R-:W-:Y:S01]  /*08a0*/  BSSY.RECONVERGENT B2, `(.L_x_96) ;  /* 0x000002f000027945 */ /* 0x000fe20003800200 */
[----:B------:R-:W-:-:S04]  /*08b0*/  LOP3.LUT R13, R7, 0x7, RZ, 0xc0, !PT ;  /* 0x00000007070d7812 */ /* 0x000fc800078ec0ff */
[----:B------:R-:W-:-:S07]  /*08c0*/  ISETP.NE.AND P1, PT, R13, RZ, PT ;  /* 0x000000ff0d00720c */ /* 0x000fce0003f25270 */
[----:B------:R-:W-:Y:S06]  /*08d0*/  @!P0 BRA `(.L_x_97) ;  /* 0x0000000000ac8947 */ /* 0x000fec0003800000 */
[----:B------:R-:W0:Y:S02]  /*08e0*/  LDC.64 R4, c[0x0][0x380] ;  /* 0x0000e000ff047b82 */ /* 0x000e240000000a00 */
[----:B0-----:R-:W-:-:S05]  /*08f0*/  IMAD.WIDE R4, R6, 0x4, R4 ;  /* 0x0000000406047825 */ /* 0x001fca00078e0204 */
[----:B------:R-:W2:Y:S04]  /*0900*/  LDG.E R14, desc[UR6][R4.64] ;  /* 0x00000006040e7981 */ /* 0x000ea8000c1e1900 */
[----:B------:R-:W3:Y:S04]  /*0910*/  LDG.E R15, desc[UR6][R4.64+0x400] ;  /* 0x00040006040f7981 */ /* 0x000ee8000c1e1900 */
[----:B------:R-:W4:Y:S04]  /*0920*/  LDG.E R18, desc[UR6][R4.64+0x800] ;  /* 0x0008000604127981 */ /* 0x000f28000c1e1900 */
[----:B------:R-:W5:Y:S04]  /*0930*/  LDG.E R12, desc[UR6][R4.64+0xc00] ;  /* 0x000c0006040c7981 */ /* 0x000f68000c1e1900 */
[----:B------:R-:W4:Y:S04]  /*0940*/  LDG.E R11, desc[UR6][R4.64+0x1000] ;  /* 0x00100006040b7981 */ /* 0x000f28000c1e1900 */
[----:B------:R-:W4:Y:S04]  /*0950*/  LDG.E R10, desc[UR6][R4.64+0x1400] ;  /* 0x00140006040a7981 */ /* 0x000f28000c1e1900 */
[----:B------:R-:W4:Y:S04]  /*0960*/  LDG.E R8, desc[UR6][R4.64+0x1800] ;  /* 0x0018000604087981 */ /* 0x000f28000c1e1900 */
[----:B------:R5:W4:Y:S01]  /*0970*/  LDG.E R9, desc[UR6][R4.64+0x1c00] ;  /* 0x001c000604097981 */ /* 0x000b22000c1e1900 */
[----:B------:R-:W-:-:S02]  /*0980*/  VIADD R6, R6, 0x800 ;  /* 0x0000080006067836 */ /* 0x000fc40000000000 */
[----:B--2---:R-:W-:-:S04]  /*0990*/  VIADD R14, R14, 0x1 ;  /* 0x000000010e0e7836 */ /* 0x004fc80000000000 */
[-C--:B------:R-:W-:Y:S01]  /*09a0*/  IMAD R19, R17, R14.reuse, RZ ;  /* 0x0000000e11137224 */ /* 0x080fe200078e02ff */
[----:B---3--:R-:W-:Y:S01]  /*09b0*/  IADD3 R15, PT, PT, R15, 0x1, RZ ;  /* 0x000000010f0f7810 */ /* 0x008fe20007ffe0ff */
[----:B------:R-:W-:-:S05]  /*09c0*/  IMAD.WIDE.U32 R16, R16, R14, RZ ;  /* 0x0000000e10107225 */ /* 0x000fca00078e00ff */
[----:B------:R-:W-:Y:S01]  /*09d0*/  IADD3 R14, PT, PT, R17, R19, RZ ;  /* 0x00000013110e7210 */ /* 0x000fe20007ffe0ff */
[----:B------:R-:W-:Y:S01]  /*09e0*/  IMAD.WIDE.U32 R16, R16, R15, RZ ;  /* 0x0000000f10107225 */ /* 0x000fe200078e00ff */
[----:B-----5:R-:W-:-:S03]  /*09f0*/  IADD3 R5, PT, PT, R12, 0x1, RZ ;  /* 0x000000010c057810 */ /* 0x020fc60007ffe0ff */
[----:B------:R-:W-:Y:S01]  /*0a00*/  IMAD R19, R14, R15, RZ ;  /* 0x0000000f0e137224 */ /* 0x000fe200078e02ff */
[----:B----4-:R-:W-:Y:S01]  /*0a10*/  IADD3 R11, PT, PT, R11, 0x1, RZ ;  /* 0x000000010b0b7810 */ /* 0x010fe20007ffe0ff */
        /* <DEDUP_REMOVED lines=22> */
[----:B------:R-:W-:-:S07]  /*0b80*/  IADD3 R17, PT, PT, R17, R9, RZ ;  /* 0x0000000911117210 */ /* 0x000fce0007ffe0ff */
.L_x_97:
[----:B------:R-:W-:Y:S05]  /*0b90*/  BSYNC.RECONVERGENT B2 ;  /* 0x0000000000027941 */ /* 0x000fea0003800200 */
.L_x_96:
        /* <DEDUP_REMOVED lines=29> */
.L_x_99:
[----:B------:R-:W-:Y:S05]  /*0d70*/  BSYNC.RECONVERGENT B2 ;  /* 0x0000000000027941 */ /* 0x000fea0003800200 */
.L_x_98:
[----:B------:R-:W-:Y:S05]  /*0d80*/  @!P1 BRA `(.L_x_92) ;  /* 0x0000000000309947 */ /* 0x000fea0003800000 */
[----:B------:R-:W0:Y:S01]  /*0d90*/  LDC.64 R8, c[0x0][0x380] ;  /* 0x0000e000ff087b82 */ /* 0x000e220000000a00 */
[----:B------:R-:W-:-:S07]  /*0da0*/  IADD3 R7, PT, PT, -R7, RZ, RZ ;  /* 0x000000ff07077210 */ /* 0x000fce0007ffe1ff */
.L_x_100:
[----:B0-----:R-:W-:-:S06]  /*0db0*/  IMAD.WIDE R4, R6, 0x4, R8 ;  /* 0x0000000406047825 */ /* 0x001fcc00078e0208 */
        /* <DEDUP_REMOVED lines=9> */
.L_x_92:
[----:B------:R-:W-:Y:S05]  /*0e50*/  BSYNC.RECONVERGENT B1 ;  /* 0x0000000000017941 */ /* 0x000fea0003800200 */
.L_x_91:
[----:B------:R-:W-:-:S04]  /*0e60*/  ISETP.GE.U32.AND P0, PT, R3, 0x100, PT ;  /* 0x000001000300780c */ /* 0x000fc80003f06070 */
[----:B------:R-:W-:-:S13]  /*0e70*/  ISETP.GE.U32.AND.EX P0, PT, R2, RZ, PT, P0 ;  /* 0x000000ff0200720c */ /* 0x000fda0003f06100 */
        /* <DEDUP_REMOVED lines=21> */
[----:B------:R-:W0:Y:S03]  /*0fd0*/  SHFL.DOWN PT, R3, R4, 0x4, 0x1f ;  /* 0x08801f0004037f89 */ /* 0x000e2600000e0000 */
[----:B------:R-:W-:-:S05]  /*0fe0*/  IADD3 R10, PT, PT, R5, R7, RZ ;  /* 0x00000007050a7210 */ /* 0x000fca0007ffe0ff */
[----:B------:R-:W1:Y:S01]  /*0ff0*/  SHFL.DOWN PT, R5, R10, 0x4, 0x1f ;  /* 0x08801f000a057f89 */ /* 0x000e6200000e0000 */
[----:B0-----:R-:W-:-:S05]  /*1000*/  SEL R3, R3, 0x1, !P0 ;  /* 0x0000000103037807 */ /* 0x001fca0004000000 */
[----:B------:R-:W-:Y:S01]  /*1010*/  IMAD.WIDE.U32 R6, R3, R4, RZ ;  /* 0x0000000403067225 */ /* 0x000fe200078e00ff */
[----:B-1----:R-:W-:-:S04]  /*1020*/  SEL R5, R5, RZ, !P0 ;  /* 0x000000ff05057207 */ /* 0x002fc80004000000 */
[----:B------:R-:W0:Y:S01]  /*1030*/  SHFL.DOWN PT, R2, R6, 0x8, 0x1f ;  /* 0x09001f0006027f89 */ /* 0x000e2200000e0000 */
[----:B------:R-:W-:Y:S01]  /*1040*/  ISETP.GT.AND P0, PT, R9, 0x17, PT ;  /* 0x000000170900780c */ /* 0x000fe20003f04270 */
[----:B------:R-:W-:-:S04]  /*1050*/  IMAD R5, R5, R4, RZ ;  /* 0x0000000405057224 */ /* 0x000fc800078e02ff */
[----:B------:R-:W-:-:S04]  /*1060*/  IMAD R5, R3, R10, R5 ;  /* 0x0000000a03057224 */ /* 0x000fc800078e0205 */
[----:B------:R-:W-:-:S05]  /*1070*/  IMAD.IADD R8, R7, 0x1, R5 ;  /* 0x0000000107087824 */ /* 0x000fca00078e0205 */
[----:B------:R-:W1:Y:S01]  /*1080*/  SHFL.DOWN PT, R3, R8, 0x8, 0x1f ;  /* 0x09001f0008037f89 */ /* 0x000e6200000e0000 */
[----:B0-----:R-:W-:Y:S02]  /*1090*/  SEL R5, R2, 0x1, !P0 ;  /* 0x0000000102057807 */ /* 0x001fe40004000000 */
[----:B-1----:R-:W-:Y:S02]  /*10a0*/  SEL R3, R3, RZ, !P0 ;  /* 0x000000ff03037207 */ /* 0x002fe40004000000 */
[----:B------:R-:W-:-:S03]  /*10b0*/  ISETP.GT.AND P0, PT, R9, 0xf, PT ;  /* 0x0000000f0900780c */ /* 0x000fc60003f04270 */
[-C--:B------:R-:W-:Y:S02]  /*10c0*/  IMAD R4, R3, R6.reuse, RZ ;  /* 0x0000000603047224 */ /* 0x080fe400078e02ff */
[----:B------:R-:W-:-:S04]  /*10d0*/  IMAD.WIDE.U32 R2, R5, R6, RZ ;  /* 0x0000000605027225 */ /* 0x000fc800078e00ff */
[----:B------:R-:W-:-:S05]  /*10e0*/  IMAD R5, R5, R8, R4 ;  /* 0x0000000805057224 */ /* 0x000fca00078e0204 */
[----:B------:R-:W-:Y:S02]  /*10f0*/  IADD3 R10, PT, PT, R3, R5, RZ ;  /* 0x00000005030a7210 */ /* 0x000fe40007ffe0ff */
[----:B------:R-:W0:Y:S03]  /*1100*/  @!P1 S2R R5, SR_CgaCtaId ;  /* 0x0000000000059919 */ /* 0x000e260000008800 */
[----:B------:R-:W1:Y:S04]  /*1110*/  SHFL.DOWN PT, R4, R10, 0x10, 0x1f ;  /* 0x0a001f000a047f89 */ /* 0x000e6800000e0000 */
[----:B------:R-:W2:Y:S01]  /*1120*/  SHFL.DOWN PT, R3, R2, 0x10, 0x1f ;  /* 0x0a001f0002037f89 */ /* 0x000ea200000e0000 */
[----:B-1----:R-:W-:-:S02]  /*1130*/  SEL R9, R4, RZ, !P0 ;  /* 0x000000ff04097207 */ /* 0x002fc40004000000 */
[----:B------:R-:W-:Y:S02]  /*1140*/  @!P1 MOV R4, 0x400 ;  /* 0x0000040000049802 */ /* 0x000fe40000000f00 */
[----:B--2---:R-:W-:Y:S01]  /*1150*/  SEL R7, R3, 0x1, !P0 ;  /* 0x0000000103077807 */ /* 0x004fe20004000000 */
[----:B------:R-:W-:Y:S01]  /*1160*/  IMAD R6, R9, R2, RZ ;  /* 0x0000000209067224 */ /* 0x000fe200078e02ff */
[----:B------:R-:W-:Y:S02]  /*1170*/  @!P1 SHF.R.U32.HI R3, RZ, 0x2, R0 ;  /* 0x00000002ff039819 */ /* 0x000fe40000011600 */
[----:B0-----:R-:W-:Y:S01]  /*1180*/  @!P1 LEA R4, R5, R4, 0x18 ;  /* 0x0000000405049211 */ /* 0x001fe200078ec0ff */
[----:B------:R-:W-:Y:S01]  /*1190*/  IMAD.WIDE.U32 R8, R7, R2, RZ ;  /* 0x0000000207087225 */ /* 0x000fe200078e00ff */
[----:B------:R-:W-:-:S03]  /*11a0*/  @!P1 LOP3.LUT R3, R3, 0xf8, RZ, 0xc0, !PT ;  /* 0x000000f803039812 */ /* 0x000fc600078ec0ff */
[----:B------:R-:W-:Y:S02]  /*11b0*/  IMAD R7, R7, R10, R6 ;  /* 0x0000000a07077224 */ /* 0x000fe400078e0206 */
[----:B------:R-:W-:-:S03]  /*11c0*/  @!P1 IMAD.IADD R3, R3, 0x1, R4 ;  /* 0x0000000103039824 */ /* 0x000fc600078e0204 */
[----:B------:R-:W-:-:S05]  /*11d0*/  IADD3 R9, PT, PT, R9, R7, RZ ;  /* 0x0000000709097210 */ /* 0x000fca0007ffe0ff */
[----:B------:R0:W-:Y:S01]  /*11e0*/  @!P1 STS.64 [R3+0x8], R8 ;  /* 0x0000080803009388 */ /* 0x0001e20000000a00 */
[----:B------:R-:W-:Y:S01]  /*11f0*/  BAR.SYNC.DEFER_BLOCKING 0x0 ;  /* 0x0000000000007b1d */ /* 0x000fe20000010000 */
[----:B------:R-:W-:-:S13]  /*1200*/  ISETP.NE.AND P1, PT, R0, RZ, PT ;  /* 0x000000ff0000720c */ /* 0x000fda0003f25270 */
[----:B0-----:R-:W-:Y:S05]  /*1210*/  @P1 BRA `(.L_x_102) ;  /* 0x0000002400101947 */ /* 0x001fea0003800000 */
[----:B------:R-:W0:Y:S01]  /*1220*/  S2UR UR5, SR_CgaCtaId ;  /* 0x00000000000579c3 */ /* 0x000e220000008800 */
[----:B------:R-:W-:Y:S02]  /*1230*/  UMOV UR4, 0x400 ;  /* 0x0000040000047882 */ /* 0x000fe40000000000 */
[----:B0-----:R-:W-:-:S09]  /*1240*/  ULEA UR4, UR5, UR4, 0x18 ;  /* 0x0000000405047291 */ /* 0x001fd2000f8ec0ff */
[----:B------:R-:W0:Y:S04]  /*1250*/  LDS.128 R12, [UR4+0x10] ;  /* 0x00001004ff0c7984 */ /* 0x000e280008000c00 */
[----:B------:R-:W1:Y:S01]  /*1260*/  LDS.128 R4, [UR4+0x20] ;  /* 0x00002004ff047984 */ /* 0x000e620008000c00 */
[-C--:B0-----:R-:W-:Y:S02]  /*1270*/  IMAD R0, R13, R8.reuse, RZ ;  /* 0x000000080d007224 */ /* 0x081fe400078e02ff */
[----:B------:R-:W-:-:S04]  /*1280*/  IMAD.WIDE.U32 R2, R12, R8, RZ ;  /* 0x000000080c027225 */ /* 0x000fc800078e00ff */
        /* <DEDUP_REMOVED lines=29> */
.L_x_101:
[----:B------:R-:W-:-:S04]  /*1460*/  LOP3.LUT R4, R0, 0x3e0, RZ, 0xc0, !PT ;  /* 0x000003e000047812 */ /* 0x000fc800078ec0ff */
[----:B------:R-:W-:Y:S02]  /*1470*/  LOP3.LUT R8, RZ, R4, RZ, 0x33, !PT ;  /* 0x00000004ff087212 */ /* 0x000fe400078e33ff */
[----:B------:R-:W-:Y:S02]  /*1480*/  IADD3 R6, PT, PT, R4, 0x20, RZ ;  /* 0x0000002004067810 */ /* 0x000fe40007ffe0ff */
[----:B------:R-:W0:Y:S01]  /*1490*/  S2R R4, SR_LANEID ;  /* 0x0000000000047919 */ /* 0x000e220000000000 */
[----:B------:R-:W-:Y:S01]  /*14a0*/  IMAD.IADD R5, R8, 0x1, R3 ;  /* 0x0000000108057824 */ /* 0x000fe200078e0203 */
[----:B------:R-:W-:-:S04]  /*14b0*/  ISETP.GT.U32.AND P0, PT, R6, R3, PT ;  /* 0x000000030600720c */ /* 0x000fc80003f04070 */
        /* <DEDUP_REMOVED lines=52> */
[----:B0-----:R-:W-:-:S05]  /*1800*/  SEL R7, R7, RZ, !P0 ;  /* 0x000000ff07077207 */ /* 0x001fca0004000000 */
[-C--:B------:R-:W-:Y:S02]  /*1810*/  IMAD R4, R7, R8.reuse, RZ ;  /* 0x0000000807047224 */ /* 0x080fe400078e02ff */
[----:B------:R-:W-:-:S04]  /*1820*/  IMAD.WIDE.U32 R6, R9, R8, RZ ;  /* 0x0000000809067225 */ /* 0x000fc800078e00ff */
[----:B------:R-:W-:Y:S02]  /*1830*/  IMAD R9, R9, R10, R4 ;  /* 0x0000000a09097224 */ /* 0x000fe400078e0204 */
[----:B------:R-:W-:-:S03]  /*1840*/  IMAD.MOV.U32 R8, RZ, RZ, R6 ;  /* 0x000000ffff087224 */ /* 0x000fc600078e0006 */
[----:B------:R-:W-:-:S05]  /*1850*/  IADD3 R9, PT, PT, R7, R9, RZ ;  /* 0x0000000907097210 */ /* 0x000fca0007ffe0ff */
[----:B------:R0:W-:Y:S01]  /*1860*/  @!P1 STS.64 [R11+0x8], R8 ;  /* 0x000008080b009388 */ /* 0x0001e20000000a00 */
[----:B------:R-:W-:Y:S01]  /*1870*/  BAR.SYNC.DEFER_BLOCKING 0x0 ;  /* 0x0000000000007b1d */ /* 0x000fe20000010000 */
[----:B------:R-:W-:-:S13]  /*1880*/  ISETP.NE.AND P1, PT, R0, RZ, PT ;  /* 0x000000ff0000720c */ /* 0x000fda0003f25270 */
[----:B0-----:R-:W-:Y:S05]  /*1890*/  @P1 BRA `(.L_x_102) ;  /* 0x0000001c00701947 */ /* 0x001fea0003800000 */
[----:B------:R-:W0:Y:S01]  /*18a0*/  S2UR UR5, SR_CgaCtaId ;  /* 0x00000000000579c3 */ /* 0x000e220000008800 */
[----:B------:R-:W-:Y:S01]  /*18b0*/  UMOV UR4, 0x400 ;  /* 0x0000040000047882 */ /* 0x000fe20000000000 */
[C---:B------:R-:W-:Y:S02]  /*18c0*/  ISETP.GT.U32.AND P0, PT, R3.reuse, 0x20, PT ;  /* 0x000000200300780c */ /* 0x040fe40003f04070 */
[----:B------:R-:W-:Y:S02]  /*18d0*/  ISETP.GT.U32.AND P2, PT, R3, 0xe0, PT ;  /* 0x000000e00300780c */ /* 0x000fe40003f44070 */
[----:B------:R-:W-:Y:S01]  /*18e0*/  ISETP.GT.U32.AND.EX P0, PT, R2, RZ, PT, P0 ;  /* 0x000000ff0200720c */ /* 0x000fe20003f04100 */
[----:B0-----:R-:W-:-:S09]  /*18f0*/  ULEA UR4, UR5, UR4, 0x18 ;  /* 0x0000000405047291 */ /* 0x001fd2000f8ec0ff */
[----:B------:R-:W0:Y:S04]  /*1900*/  LDS.128 R12, [UR4+0x10] ;  /* 0x00001004ff0c7984 */ /* 0x000e280008000c00 */
[----:B------:R-:W1:Y:S01]  /*1910*/  LDS.128 R4, [UR4+0x20] ;  /* 0x00002004ff047984 */ /* 0x000e620008000c00 */
[----:B0-----:R-:W-:Y:S02]  /*1920*/  SEL R11, R13, RZ, P0 ;  /* 0x000000ff0d0b7207 */ /* 0x001fe40000000000 */
[----:B------:R-:W-:Y:S02]  /*1930*/  SEL R12, R12, 0x1, P0 ;  /* 0x000000010c0c7807 */ /* 0x000fe40000000000 */
[----:B------:R-:W-:Y:S01]  /*1940*/  ISETP.GT.U32.AND P0, PT, R3, 0x40, PT ;  /* 0x000000400300780c */ /* 0x000fe20003f04070 */
[----:B------:R-:W-:-:S02]  /*1950*/  IMAD R11, R11, R8, RZ ;  /* 0x000000080b0b7224 */ /* 0x000fc400078e02ff */
[----:B------:R-:W-:Y:S01]  /*1960*/  IMAD.WIDE.U32 R16, R12, R8, RZ ;  /* 0x000000080c107225 */ /* 0x000fe200078e00ff */
[----:B------:R-:W-:-:S03]  /*1970*/  ISETP.GT.U32.AND.EX P0, PT, R2, RZ, PT, P0 ;  /* 0x000000ff0200720c */ /* 0x000fc60003f04100 */
[----:B------:R-:W-:Y:S01]  /*1980*/  IMAD R11, R12, R9, R11 ;  /* 0x000000090c0b7224 */ /* 0x000fe200078e020b */
[----:B------:R-:W-:Y:S02]  /*1990*/  SEL R13, R14, 0x1, P0 ;  /* 0x000000010e0d7807 */ /* 0x000fe40000000000 */
[----:B------:R-:W-:Y:S01]  /*19a0*/  SEL R15, R15, RZ, P0 ;  /* 0x000000ff0f0f7207 */ /* 0x000fe20000000000 */
[----:B------:R-:W-:Y:S01]  /*19b0*/  IMAD.IADD R0, R17, 0x1, R11 ;  /* 0x0000000111007824 */ /* 0x000fe200078e020b */
[----:B------:R-:W-:Y:S01]  /*19c0*/  ISETP.GT.U32.AND P0, PT, R3, 0x60, PT ;  /* 0x000000600300780c */ /* 0x000fe20003f04070 */
[----:B------:R-:W0:Y:S02]  /*19d0*/  LDS.128 R8, [UR4+0x30] ;  /* 0x00003004ff087984 */ /* 0x000e240008000c00 */
[-C--:B------:R-:W-:Y:S01]  /*19e0*/  IMAD R0, R0, R13.reuse, RZ ;  /* 0x0000000d00007224 */ /* 0x080fe200078e02ff */
[----:B------:R-:W-:Y:S01]  /*19f0*/  ISETP.GT.U32.AND.EX P0, PT, R2, RZ, PT, P0 ;  /* 0x000000ff0200720c */ /* 0x000fe20003f04100 */
[----:B------:R-:W-:-:S03]  /*1a00*/  IMAD.WIDE.U32 R12, R16, R13, RZ ;  /* 0x0000000d100c7225 */ /* 0x000fc600078e00ff */
[----:B-1----:R-:W-:Y:S01]  /*1a10*/  SEL R5, R5, RZ, P0 ;  /* 0x000000ff05057207 */ /* 0x002fe20000000000 */
[----:B------:R-:W-:Y:S01]  /*1a20*/  IMAD R17, R15, R16, R0 ;  /* 0x000000100f117224 */ /* 0x000fe200078e0200 */
[----:B------:R-:W-:Y:S02]  /*1a30*/  SEL R15, R4, 0x1, P0 ;  /* 0x00000001040f7807 */ /* 0x000fe40000000000 */
[----:B------:R-:W-:Y:S02]  /*1a40*/  ISETP.GT.U32.AND P0, PT, R3, 0x80, PT ;  /* 0x000000800300780c */ /* 0x000fe40003f04070 */
[----:B------:R-:W-:Y:S02]  /*1a50*/  IADD3 R0, PT, PT, R13, R17, RZ ;  /* 0x000000110d007210 */ /* 0x000fe40007ffe0ff */
[----:B------:R-:W-:-:S03]  /*1a60*/  ISETP.GT.U32.AND.EX P0, PT, R2, RZ, PT, P0 ;  /* 0x000000ff0200720c */ /* 0x000fc60003f04100 */
[-C--:B------:R-:W-:Y:S01]  /*1a70*/  IMAD R0, R0, R15.reuse, RZ ;  /* 0x0000000f00007224 */ /* 0x080fe200078e02ff */
[----:B------:R-:W-:Y:S01]  /*1a80*/  SEL R13, R6, 0x1, P0 ;  /* 0x00000001060d7807 */ /* 0x000fe20000000000 */
[----:B------:R-:W-:-:S04]  /*1a90*/  IMAD.WIDE.U32 R14, R12, R15, RZ ;  /* 0x0000000f0c0e7225 */ /* 0x000fc800078e00ff */
[----:B------:R-:W-:-:S05]  /*1aa0*/  IMAD R5, R5, R12, R0 ;  /* 0x0000000c05057224 */ /* 0x000fca00078e0200 */
[----:B------:R-:W-:Y:S02]  /*1ab0*/  IADD3 R0, PT, PT, R15, R5, RZ ;  /* 0x000000050f007210 */ /* 0x000fe40007ffe0ff */
[----:B------:R-:W1:Y:S01]  /*1ac0*/  LDS.64 R4, [UR4+0x40] ;  /* 0x00004004ff047984 */ /* 0x000e620008000a00 */
[----:B------:R-:W-:Y:S01]  /*1ad0*/  SEL R15, R7, RZ, P0 ;  /* 0x000000ff070f7207 */ /* 0x000fe20000000000 */
[----:B------:R-:W-:Y:S01]  /*1ae0*/  IMAD.WIDE.U32 R6, R14, R13, RZ ;  /* 0x0000000d0e067225 */ /* 0x000fe200078e00ff */
[----:B------:R-:W-:-:S03]  /*1af0*/  ISETP.GT.U32.AND P0, PT, R3, 0xa0, PT ;  /* 0x000000a00300780c */ /* 0x000fc60003f04070 */
[----:B------:R-:W-:Y:S01]  /*1b00*/  IMAD R0, R0, R13, RZ ;  /* 0x0000000d00007224 */ /* 0x000fe200078e02ff */
[----:B------:R-:W-:-:S03]  /*1b10*/  ISETP.GT.U32.AND.EX P0, PT, R2, RZ, PT, P0 ;  /* 0x000000ff0200720c */ /* 0x000fc60003f04100 */
[----:B------:R-:W-:Y:S01]  /*1b20*/  IMAD R15, R15, R14, R0 ;  /* 0x0000000e0f0f7224 */ /* 0x000fe200078e0200 */
[----:B0-----:R-:W-:-:S03]  /*1b30*/  SEL R13, R8, 0x1, P0 ;  /* 0x00000001080d7807 */ /* 0x001fc60000000000 */
[----:B------:R-:W-:Y:S01]  /*1b40*/  IMAD.IADD R0, R7, 0x1, R15 ;  /* 0x0000000107007824 */ /* 0x000fe200078e020f */
[----:B------:R-:W-:Y:S01]  /*1b50*/  SEL R7, R9, RZ, P0 ;  /* 0x000000ff09077207 */ /* 0x000fe20000000000 */
[----:B------:R-:W-:Y:S01]  /*1b60*/  IMAD.WIDE.U32 R8, R6, R13, RZ ;  /* 0x0000000d06087225 */ /* 0x000fe200078e00ff */
[----:B------:R-:W-:-:S03]  /*1b70*/  ISETP.GT.U32.AND P0, PT, R3, 0xc0, PT ;  /* 0x000000c00300780c */ /* 0x000fc60003f04070 */
[----:B------:R-:W-:Y:S01]  /*1b80*/  IMAD R0, R0, R13, RZ ;  /* 0x0000000d00007224 */ /* 0x000fe200078e02ff */
[----:B------:R-:W-:-:S03]  /*1b90*/  ISETP.GT.U32.AND.EX P0, PT, R2, RZ, PT, P0 ;  /* 0x000000ff0200720c */ /* 0x000fc60003f04100 */
[----:B------:R-:W-:Y:S01]  /*1ba0*/  IMAD R13, R7, R6, R0 ;  /* 0x00000006070d7224 */ /* 0x000fe200078e0200 */
[----:B------:R-:W-:Y:S02]  /*1bb0*/  SEL R7, R10, 0x1, P0 ;  /* 0x000000010a077807 */ /* 0x000fe40000000000 */
[----:B------:R-:W-:Y:S02]  /*1bc0*/  SEL R11, R11, RZ, P0 ;  /* 0x000000ff0b0b7207 */ /* 0x000fe40000000000 */
[----:B------:R-:W-:Y:S02]  /*1bd0*/  IADD3 R0, PT, PT, R9, R13, RZ ;  /* 0x0000000d09007210 */ /* 0x000fe40007ffe0ff */
[----:B------:R-:W-:Y:S01]  /*1be0*/  ISETP.GT.U32.AND.EX P0, PT, R2, RZ, PT, P2 ;  /* 0x000000ff0200720c */ /* 0x000fe20003f04120 */
[----:B------:R-:W-:-:S04]  /*1bf0*/  IMAD.WIDE.U32 R2, R8, R7, RZ ;  /* 0x0000000708027225 */ /* 0x000fc800078e00ff */
[----:B------:R-:W-:-:S04]  /*1c00*/  IMAD R0, R0, R7, RZ ;  /* 0x0000000700007224 */ /* 0x000fc800078e02ff */
        /* <DEDUP_REMOVED lines=9> */
.L_x_88:
[----:B------:R-:W0:Y:S01]  /*1ca0*/  S2R R0, SR_TID.X ;  /* 0x0000000000007919 */ /* 0x000e220000002100 */
[----:B------:R-:W0:Y:S02]  /*1cb0*/  LDC.64 R6, c[0x0][0x380] ;  /* 0x0000e000ff067b82 */ /* 0x000e240000000a00 */
[----:B0-----:R-:W-:-:S05]  /*1cc0*/  IMAD.WIDE.U32 R6, R0, 0x4, R6 ;  /* 0x0000000400067825 */ /* 0x001fca00078e0006 */
[----:B------:R-:W2:Y:S04]  /*1cd0*/  LDG.E R9, desc[UR6][R6.64] ;  /* 0x0000000606097981 */ /* 0x000ea8000c1e1900 */
[----:B------:R-:W3:Y:S04]  /*1ce0*/  LDG.E R10, desc[UR6][R6.64+0x400] ;  /* 0x00040006060a7981 */ /* 0x000ee8000c1e1900 */
[----:B------:R-:W4:Y:S04]  /*1cf0*/  LDG.E R11, desc[UR6][R6.64+0x800] ;  /* 0x00080006060b7981 */ /* 0x000f28000c1e1900 */
[----:B------:R-:W5:Y:S04]  /*1d00*/  LDG.E R12, desc[UR6][R6.64+0xc00] ;  /* 0x000c0006060c7981 */ /* 0x000f68000c1e1900 */
[----:B------:R-:W5:Y:S04]  /*1d10*/  LDG.E R14, desc[UR6][R6.64+0x1000] ;  /* 0x00100006060e7981 */ /* 0x000f68000c1e1900 */
[----:B------:R-:W5:Y:S04]  /*1d20*/  LDG.E R8, desc[UR6][R6.64+0x1400] ;  /* 0x0014000606087981 */ /* 0x000f68000c1e1900 */
[----:B------:R-:W5:Y:S04]  /*1d30*/  LDG.E R5, desc[UR6][R6.64+0x1800] ;  /* 0x0018000606057981 */ /* 0x000f68000c1e1900 */
[----:B------:R-:W5:Y:S01]  /*1d40*/  LDG.E R4, desc[UR6][R6.64+0x1c00] ;  /* 0x001c000606047981 */ /* 0x000f62000c1e1900 */
[----:B--2---:R-:W-:-:S02]  /*1d50*/  IADD3 R9, PT, PT, R9, 0x1, RZ ;  /* 0x0000000109097810 */ /* 0x004fc40007ffe0ff */
[----:B---3--:R-:W-:Y:S01]  /*1d60*/  IADD3 R10, PT, PT, R10, 0x1, RZ ;  /* 0x000000010a0a7810 */ /* 0x008fe20007ffe0ff */
[----:B----4-:R-:W-:-:S04]  /*1d70*/  VIADD R13, R11, 0x1 ;  /* 0x000000010b0d7836 */ /* 0x010fc80000000000 */
[----:B------:R-:W-:Y:S01]  /*1d80*/  IMAD.WIDE.U32 R10, R10, R9, RZ ;  /* 0x000000090a0a7225 */ /* 0x000fe200078e00ff */
[----:B-----5:R-:W-:-:S03]  /*1d90*/  IADD3 R9, PT, PT, R12, 0x1, RZ ;  /* 0x000000010c097810 */ /* 0x020fc60007ffe0ff */
[-C--:B------:R-:W-:Y:S02]  /*1da0*/  IMAD R15, R11, R13.reuse, RZ ;  /* 0x0000000d0b0f7224 */ /* 0x080fe400078e02ff */
[----:B------:R-:W-:-:S05]  /*1db0*/  IMAD.WIDE.U32 R10, R10, R13, RZ ;  /* 0x0000000d0a0a7225 */ /* 0x000fca00078e00ff */
[----:B------:R-:W-:Y:S01]  /*1dc0*/  IADD3 R12, PT, PT, R11, R15, RZ ;  /* 0x0000000f0b0c7210 */ /* 0x000fe20007ffe0ff */
[----:B------:R-:W-:Y:S01]  /*1dd0*/  IMAD.WIDE.U32 R10, R10, R9, RZ ;  /* 0x000000090a0a7225 */ /* 0x000fe200078e00ff */
[----:B------:R-:W-:-:S03]  /*1de0*/  IADD3 R5, PT, PT, R5, 0x1, RZ ;  /* 0x0000000105057810 */ /* 0x000fc60007ffe0ff */
        /* <DEDUP_REMOVED lines=10> */
[----:B------:R-:W-:Y:S01]  /*1e90*/  IMAD.WIDE.U32 R8, R10, R5, RZ ;  /* 0x000000050a087225 */ /* 0x000fe200078e00ff */
[----:B------:R-:W-:-:S03]  /*1ea0*/  IADD3 R11, P1, PT, R3, -0x800, RZ ;  /* 0xfffff800030b7810 */ /* 0x000fc60007f3e0ff */
[----:B------:R-:W-:Y:S01]  /*1eb0*/  IMAD R13, R12, R5, RZ ;  /* 0x000000050c0d7224 */ /* 0x000fe200078e02ff */
[----:B------:R-:W-:Y:S01]  /*1ec0*/  ISETP.GE.U32.AND P0, PT, R11, 0x800, PT ;  /* 0x000008000b00780c */ /* 0x000fe20003f06070 */
[----:B------:R-:W-:Y:S01]  /*1ed0*/  VIADD R5, R4, 0x1 ;  /* 0x0000000104057836 */ /* 0x000fe20000000000 */
[----:B------:R-:W-:Y:S02]  /*1ee0*/  IADD3.X R10, PT, PT, R2, -0x1, RZ, P1, !PT ;  /* 0xffffffff020a7810 */ /* 0x000fe40000ffe4ff */
[----:B------:R-:W-:Y:S01]  /*1ef0*/  IADD3 R4, PT, PT, R9, R13, RZ ;  /* 0x0000000d09047210 */ /* 0x000fe20007ffe0ff */
[----:B------:R-:W-:Y:S01]  /*1f00*/  IMAD.WIDE.U32 R26, R8, R5, RZ ;  /* 0x00000005081a7225 */ /* 0x000fe200078e00ff */
[----:B------:R-:W-:-:S03]  /*1f10*/  ISETP.GE.U32.AND.EX P0, PT, R10, RZ, PT, P0 ;  /* 0x000000ff0a00720c */ /* 0x000fc60003f06100 */
[----:B------:R-:W-:Y:S02]  /*1f20*/  IMAD R5, R4, R5, RZ ;  /* 0x0000000504057224 */ /* 0x000fe400078e02ff */
[----:B------:R-:W-:-:S03]  /*1f30*/  IMAD.MOV.U32 R4, RZ, RZ, 0x800 ;  /* 0x00000800ff047424 */ /* 0x000fc600078e00ff */
[----:B------:R-:W-:Y:S02]  /*1f40*/  IADD3 R16, PT, PT, R27, R5, RZ ;  /* 0x000000051b107210 */ /* 0x000fe40007ffe0ff */
[----:B------:R-:W-:-:S03]  /*1f50*/  MOV R5, RZ ;  /* 0x000000ff00057202 */ /* 0x000fc60000000f00 */
[----:B------:R-:W-:Y:S05]  /*1f60*/  @!P0 BRA `(.L_x_103) ;  /* 0x0000000000e48947 */ /* 0x000fea0003800000 */
[----:B------:R-:W0:Y:S01]  /*1f70*/  LDC.64 R8, c[0x0][0x390] ;  /* 0x0000e400ff087b82 */ /* 0x000e220000000a00 */
[----:B------:R-:W-:Y:S02]  /*1f80*/  HFMA2 R4, -RZ, RZ, 0, 0.0001220703125 ;  /* 0x00000800ff047431 */ /* 0x000fe400000001ff */
[----:B------:R-:W-:-:S07]  /*1f90*/  IMAD.MOV.U32 R5, RZ, RZ, RZ ;  /* 0x000000ffff057224 */ /* 0x000fce00078e00ff */
.L_x_105:
[----:B------:R-:W-:-:S04]  /*1fa0*/  LEA R14, P0, R4, R6, 0x2 ;  /* 0x00000006040e7211 */ /* 0x000fc800078010ff */
[----:B------:R-:W-:-:S05]  /*1fb0*/  LEA.HI.X R15, R4, R7, R5, 0x2, P0 ;  /* 0x00000007040f7211 */ /* 0x000fca00000f1405 */
[----:B------:R-:W2:Y:S04]  /*1fc0*/  LDG.E R19, desc[UR6][R14.64] ;  /* 0x000000060e137981 */ /* 0x000ea8000c1e1900 */
[----:B------:R-:W3:Y:S04]  /*1fd0*/  LDG.E R20, desc[UR6][R14.64+0x400] ;  /* 0x000400060e147981 */ /* 0x000ee8000c1e1900 */
[----:B------:R-:W4:Y:S04]  /*1fe0*/  LDG.E R18, desc[UR6][R14.64+0x800] ;  /* 0x000800060e127981 */ /* 0x000f28000c1e1900 */
[----:B------:R-:W5:Y:S04]  /*1ff0*/  LDG.E R17, desc[UR6][R14.64+0xc00] ;  /* 0x000c00060e117981 */ /* 0x000f68000c1e1900 */
[----:B------:R-:W4:Y:S04]  /*2000*/  LDG.E R13, desc[UR6][R14.64+0x1000] ;  /* 0x001000060e0d7981 */ /* 0x000f28000c1e1900 */
[----:B------:R-:W5:Y:S04]  /*2010*/  LDG.E R3, desc[UR6][R14.64+0x1400] ;  /* 0x001400060e037981 */ /* 0x000f68000c1e1900 */
[----:B------:R-:W5:Y:S04]  /*2020*/  LDG.E R2, desc[UR6][R14.64+0x1800] ;  /* 0x001800060e027981 */ /* 0x000f68000c1e1900 */
[----:B------:R1:W5:Y:S01]  /*2030*/  LDG.E R12, desc[UR6][R14.64+0x1c00] ;  /* 0x001c00060e0c7981 */ /* 0x000362000c1e1900 */
[----:B--2---:R-:W-:-:S05]  /*2040*/  IADD3 R19, PT, PT, R19, 0x1, RZ ;  /* 0x0000000113137810 */ /* 0x004fca0007ffe0ff */
[-C--:B------:R-:W-:Y:S02]  /*2050*/  IMAD R21, R16, R19.reuse, RZ ;  /* 0x0000001310157224 */ /* 0x080fe400078e02ff */
[----:B------:R-:W-:Y:S01]  /*2060*/  IMAD.WIDE.U32 R26, R26, R19, RZ ;  /* 0x000000131a1a7225 */ /* 0x000fe200078e00ff */
[----:B---3--:R-:W-:-:S03]  /*2070*/  IADD3 R19, PT, PT, R20, 0x1, RZ ;  /* 0x0000000114137810 */ /* 0x008fc60007ffe0ff */
[----:B------:R-:W-:Y:S02]  /*2080*/  IMAD.IADD R16, R27, 0x1, R21 ;  /* 0x000000011b107824 */ /* 0x000fe400078e0215 */
[----:B------:R-:W-:Y:S01]  /*2090*/  IMAD.WIDE.U32 R26, R26, R19, RZ ;  /* 0x000000131a1a7225 */ /* 0x000fe200078e00ff */
[----:B----4-:R-:W-:-:S03]  /*20a0*/  IADD3 R13, PT, PT, R13, 0x1, RZ ;  /* 0x000000010d0d7810 */ /* 0x010fc60007ffe0ff */
[----:B------:R-:W-:Y:S01]  /*20b0*/  IMAD R21, R16, R19, RZ ;  /* 0x0000001310157224 */ /* 0x000fe200078e02ff */
[----:B------:R-:W-:Y:S01]  /*20c0*/  IADD3 R19, PT, PT, R18, 0x1, RZ ;  /* 0x0000000112137810 */ /* 0x000fe20007ffe0ff */
[----:B-----5:R-:W-:Y:S01]  /*20d0*/  VIADD R17, R17, 0x1 ;  /* 0x0000000111117836 */ /* 0x020fe20000000000 */
[----:B------:R-:W-:Y:S02]  /*20e0*/  IADD3 R3, PT, PT, R3, 0x1, RZ ;  /* 0x0000000103037810 */ /* 0x000fe40007ffe0ff */
[----:B------:R-:W-:Y:S01]  /*20f0*/  IADD3 R16, PT, PT, R27, R21, RZ ;  /* 0x000000151b107210 */ /* 0x000fe20007ffe0ff */
[----:B------:R-:W-:-:S04]  /*2100*/  IMAD.WIDE.U32 R26, R26, R19, RZ ;  /* 0x000000131a1a7225 */ /* 0x000fc800078e00ff */
[----:B------:R-:W-:-:S05]  /*2110*/  IMAD R19, R16, R19, RZ ;  /* 0x0000001310137224 */ /* 0x000fca00078e02ff */
[----:B-1----:R-:W-:Y:S01]  /*2120*/  IADD3 R14, PT, PT, R27, R19, RZ ;  /* 0x000000131b0e7210 */ /* 0x002fe20007ffe0ff */
[----:B------:R-:W-:-:S04]  /*2130*/  IMAD.WIDE.U32 R26, R26, R17, RZ ;  /* 0x000000111a1a7225 */ /* 0x000fc800078e00ff */
[----:B------:R-:W-:Y:S02]  /*2140*/  IMAD R17, R14, R17, RZ ;  /* 0x000000110e117224 */ /* 0x000fe400078e02ff */
[----:B------:R-:W-:-:S04]  /*2150*/  IMAD.WIDE.U32 R14, R26, R13, RZ ;  /* 0x0000000d1a0e7225 */ /* 0x000fc800078e00ff */
[----:B------:R-:W-:-:S04]  /*2160*/  IMAD.IADD R16, R27, 0x1, R17 ;  /* 0x000000011b107824 */ /* 0x000fc800078e0211 */
[----:B------:R-:W-:-:S05]  /*2170*/  IMAD R13, R16, R13, RZ ;  /* 0x0000000d100d7224 */ /* 0x000fca00078e02ff */
[----:B------:R-:W-:Y:S01]  /*2180*/  IADD3 R16, PT, PT, R15, R13, RZ ;  /* 0x0000000d0f107210 */ /* 0x000fe20007ffe0ff */
[----:B------:R-:W-:Y:S01]  /*2190*/  IMAD.WIDE.U32 R14, R14, R3, RZ ;  /* 0x000000030e0e7225 */ /* 0x000fe200078e00ff */
[----:B------:R-:W-:Y:S02]  /*21a0*/  IADD3 R13, PT, PT, R2, 0x1, RZ ;  /* 0x00000001020d7810 */ /* 0x000fe40007ffe0ff */
[----:B0-----:R-:W-:Y:S01]  /*21b0*/  MOV R2, R9 ;  /* 0x0000000900027202 */ /* 0x001fe20000000f00 */
[----:B------:R-:W-:Y:S02]  /*21c0*/  IMAD R17, R16, R3, RZ ;  /* 0x0000000310117224 */ /* 0x000fe400078e02ff */
[----:B------:R-:W-:-:S03]  /*21d0*/  IMAD.MOV.U32 R3, RZ, RZ, R8 ;  /* 0x000000ffff037224 */ /* 0x000fc600078e0008 */
[----:B------:R-:W-:Y:S01]  /*21e0*/  IADD3 R16, PT, PT, R15, R17, RZ ;  /* 0x000000110f107210 */ /* 0x000fe20007ffe0ff */
[----:B------:R-:W-:Y:S01]  /*21f0*/  IMAD.WIDE.U32 R14, R14, R13, RZ ;  /* 0x0000000d0e0e7225 */ /* 0x000fe200078e00ff */
[----:B------:R-:W-:-:S03]  /*2200*/  IADD3 R18, P1, PT, -R4, R3, RZ ;  /* 0x0000000304127210 */ /* 0x000fc60007f3e1ff */
[----:B------:R-:W-:Y:S01]  /*2210*/  IMAD R17, R16, R13, RZ ;  /* 0x0000000d10117224 */ /* 0x000fe200078e02ff */
[----:B------:R-:W-:Y:S01]  /*2220*/  ISETP.GE.U32.AND P0, PT, R18, 0x800, PT ;  /* 0x000008001200780c */ /* 0x000fe20003f06070 */
[----:B------:R-:W-:Y:S01]  /*2230*/  IMAD.X R16, R2, 0x1, ~R5, P1 ;  /* 0x0000000102107824 */ /* 0x000fe200008e0e05 */
[----:B------:R-:W-:Y:S02]  /*2240*/  IADD3 R13, PT, PT, R12, 0x1, RZ ;  /* 0x000000010c0d7810 */ /* 0x000fe40007ffe0ff */
[----:B------:R-:W-:Y:S02]  /*2250*/  IADD3 R12, PT, PT, R15, R17, RZ ;  /* 0x000000110f0c7210 */ /* 0x000fe40007ffe0ff */
[----:B------:R-:W-:Y:S01]  /*2260*/  ISETP.GE.U32.AND.EX P0, PT, R16, RZ, PT, P0 ;  /* 0x000000ff1000720c */ /* 0x000fe20003f06100 */
[----:B------:R-:W-:-:S04]  /*2270*/  IMAD.WIDE.U32 R26, R14, R13, RZ ;  /* 0x0000000d0e1a7225 */ /* 0x000fc800078e00ff */
[----:B------:R-:W-:-:S05]  /*2280*/  IMAD R13, R12, R13, RZ ;  /* 0x0000000d0c0d7224 */ /* 0x000fca00078e02ff */
[----:B------:R-:W-:-:S03]  /*2290*/  IADD3 R16, PT, PT, R27, R13, RZ ;  /* 0x0000000d1b107210 */ /* 0x000fc60007ffe0ff */
[----:B------:R-:W-:Y:S05]  /*22a0*/  @!P0 BRA `(.L_x_104) ;  /* 0x0000000c007c8947 */ /* 0x000fea0003800000 */
[----:B------:R-:W-:-:S05]  /*22b0*/  IADD3 R4, P0, PT, R4, 0x800, RZ ;  /* 0x0000080004047810 */ /* 0x000fca0007f1e0ff */
[----:B------:R-:W-:Y:S01]  /*22c0*/  IMAD.X R5, RZ, RZ, R5, P0 ;  /* 0x000000ffff057224 */ /* 0x000fe200000e0605 */
[----:B------:R-:W-:-:S04]  /*22d0*/  ISETP.GT.U32.AND P0, PT, R4, R11, PT ;  /* 0x0000000b0400720c */ /* 0x000fc80003f04070 */
[----:B------:R-:W-:-:S13]  /*22e0*/  ISETP.GT.U32.AND.EX P0, PT, R5, R10, PT, P0 ;  /* 0x0000000a0500720c */ /* 0x000fda0003f04100 */
[----:B------:R-:W-:Y:S05]  /*22f0*/  @!P0 BRA `(.L_x_105) ;  /* 0xfffffffc00288947 */ /* 0x000fea000383ffff */
.L_x_103:
[CC--:B------:R-:W-:Y:S01]  /*2300*/  IADD3 R7, PT, PT, -R4.reuse, R3.reuse, RZ ;  /* 0x0000000304077210 */ /* 0x0c0fe20007ffe1ff */
[----:B------:R-:W-:Y:S01]  /*2310*/  BSSY.RECONVERGENT B1, `(.L_x_104) ;  /* 0x00000d8000017945 */ /* 0x000fe20003800200 */
[----:B------:R-:W-:Y:S02]  /*2320*/  ISETP.GE.U32.AND P1, PT, R4, R3, PT ;  /* 0x000000030400720c */ /* 0x000fe40003f26070 */
[----:B------:R-:W-:-:S04]  /*2330*/  ISETP.GE.AND P0, PT, R0, R7, PT ;  /* 0x000000070000720c */ /* 0x000fc80003f06270 */
[----:B------:R-:W-:-:S13]  /*2340*/  ISETP.GE.U32.OR.EX P0, PT, R5, R2, P0, P1 ;  /* 0x000000020500720c */ /* 0x000fda0000706510 */
[----:B------:R-:W-:Y:S05]  /*2350*/  @P0 BRA `(.L_x_106) ;  /* 0x0000000c004c0947 */ /* 0x000fea0003800000 */
[-C--:B------:R-:W-:Y:S01]  /*2360*/  LOP3.LUT R2, RZ, R0.reuse, RZ, 0x33, !PT ;  /* 0x00000000ff027212 */ /* 0x080fe200078e33ff */
[----:B------:R-:W-:Y:S03]  /*2370*/  BSSY.RECONVERGENT B2, `(.L_x_107) ;  /* 0x0000068000027945 */ /* 0x000fe60003800200 */
[----:B------:R-:W-:Y:S02]  /*2380*/  IADD3 R2, PT, PT, -R4, R3, R2 ;  /* 0x0000000304027210 */ /* 0x000fe40007ffe102 */
[----:B------:R-:W-:Y:S02]  /*2390*/  MOV R3, R0 ;  /* 0x0000000000037202 */ /* 0x000fe40000000f00 */
[C---:B------:R-:W-:Y:S02]  /*23a0*/  ISETP.GE.U32.AND P1, PT, R2.reuse, 0xf00, PT ;  /* 0x00000f000200780c */ /* 0x040fe40003f26070 */
[----:B------:R-:W-:-:S04]  /*23b0*/  LEA.HI R6, R2, 0x1, RZ, 0x18 ;  /* 0x0000000102067811 */ /* 0x000fc800078fc0ff */
[----:B------:R-:W-:-:S04]  /*23c0*/  LOP3.LUT R7, R6, 0xf, RZ, 0xc0, !PT ;  /* 0x0000000f06077812 */ /* 0x000fc800078ec0ff */
[----:B------:R-:W-:-:S03]  /*23d0*/  ISETP.NE.AND P0, PT, R7, RZ, PT ;  /* 0x000000ff0700720c */ /* 0x000fc60003f05270 */
[----:B------:R-:W-:Y:S10]  /*23e0*/  @!P1 BRA `(.L_x_108) ;  /* 0x0000000400809947 */ /* 0x000ff40003800000 */
[----:B------:R-:W0:Y:S01]  /*23f0*/  LDCU.64 UR4, c[0x0][0x380] ;  /* 0x00007000ff0477ac */ /* 0x000e220008000a00 */
[----:B------:R-:W-:Y:S01]  /*2400*/  IADD3 R15, P2, PT, R0, R4, RZ ;  /* 0x00000004000f7210 */ /* 0x000fe20007f5e0ff */
[----:B------:R-:W-:Y:S01]  /*2410*/  IMAD.MOV.U32 R3, RZ, RZ, R0 ;  /* 0x000000ffff037224 */ /* 0x000fe200078e0000 */
[----:B------:R-:W-:Y:S02]  /*2420*/  LOP3.LUT R9, R6, 0x1fffff0, RZ, 0xc0, !PT ;  /* 0x01fffff006097812 */ /* 0x000fe400078ec0ff */
[----:B------:R-:W-:Y:S02]  /*2430*/  IADD3.X R2, PT, PT, RZ, R5, RZ, P2, !PT ;  /* 0x00000005ff027210 */ /* 0x000fe400017fe4ff */
[----:B------:R-:W-:Y:S02]  /*2440*/  IADD3 R9, PT, PT, -R9, RZ, RZ ;  /* 0x000000ff09097210 */ /* 0x000fe40007ffe1ff */
[----:B0-----:R-:W-:-:S04]  /*2450*/  LEA R14, P1, R15, UR4, 0x2 ;  /* 0x000000040f0e7c11 */ /* 0x001fc8000f8210ff */
[----:B------:R-:W-:Y:S02]  /*2460*/  IADD3 R14, P2, PT, R14, 0x2000, RZ ;  /* 0x000020000e0e7810 */ /* 0x000fe40007f5e0ff */
[----:B------:R-:W-:-:S04]  /*2470*/  LEA.HI.X R15, R15, UR5, R2, 0x2, P1 ;  /* 0x000000050f0f7c11 */ /* 0x000fc800088f1402 */
[----:B------:R-:W-:-:S07]  /*2480*/  IADD3.X R15, PT, PT, RZ, R15, RZ, P2, !PT ;  /* 0x0000000fff0f7210 */ /* 0x000fce00017fe4ff */
.L_x_109:
        /* <DEDUP_REMOVED lines=19> */
[----:B0-----:R-:W-:-:S04]  /*25c0*/  IADD3 R14, P2, PT, R14, 0x4000, RZ ;  /* 0x000040000e0e7810 */ /* 0x001fc80007f5e0ff */
[----:B------:R-:W-:Y:S02]  /*25d0*/  IADD3.X R15, PT, PT, RZ, R15, RZ, P2, !PT ;  /* 0x0000000fff0f7210 */ /* 0x000fe400017fe4ff */
[----:B--2---:R-:W-:Y:S01]  /*25e0*/  IADD3 R17, PT, PT, R17, 0x1, RZ ;  /* 0x0000000111117810 */ /* 0x004fe20007ffe0ff */
[----:B---3--:R-:W-:-:S04]  /*25f0*/  VIADD R27, R27, 0x1 ;  /* 0x000000011b1b7836 */ /* 0x008fc80000000000 */
[-C--:B------:R-:W-:Y:S02]  /*2600*/  IMAD R29, R16, R17.reuse, RZ ;  /* 0x00000011101d7224 */ /* 0x080fe400078e02ff */
[----:B------:R-:W-:Y:S01]  /*2610*/  IMAD.WIDE.U32 R16, R26, R17, RZ ;  /* 0x000000111a107225 */ /* 0x000fe200078e00ff */
[----:B----4-:R-:W-:-:S04]  /*2620*/  IADD3 R25, PT, PT, R25, 0x1, RZ ;  /* 0x0000000119197810 */ /* 0x010fc80007ffe0ff */
[----:B------:R-:W-:Y:S01]  /*2630*/  IADD3 R26, PT, PT, R17, R29, RZ ;  /* 0x0000001d111a7210 */ /* 0x000fe20007ffe0ff */
[----:B------:R-:W-:Y:S01]  /*2640*/  IMAD.WIDE.U32 R16, R16, R27, RZ ;  /* 0x0000001b10107225 */ /* 0x000fe200078e00ff */
[----:B-----5:R-:W-:-:S03]  /*2650*/  IADD3 R23, PT, PT, R23, 0x1, RZ ;  /* 0x0000000117177810 */ /* 0x020fc60007ffe0ff */
[----:B------:R-:W-:-:S05]  /*2660*/  IMAD R27, R26, R27, RZ ;  /* 0x0000001b1a1b7224 */ /* 0x000fca00078e02ff */
[----:B------:R-:W-:Y:S01]  /*2670*/  IADD3 R26, PT, PT, R17, R27, RZ ;  /* 0x0000001b111a7210 */ /* 0x000fe20007ffe0ff */
[----:B------:R-:W-:Y:S01]  /*2680*/  IMAD.WIDE.U32 R16, R16, R25, RZ ;  /* 0x0000001910107225 */ /* 0x000fe200078e00ff */
[----:B------:R-:W-:-:S03]  /*2690*/  IADD3 R21, PT, PT, R21, 0x1, RZ ;  /* 0x0000000115157810 */ /* 0x000fc60007ffe0ff */
[----:B------:R-:W-:Y:S02]  /*26a0*/  IMAD R27, R26, R25, RZ ;  /* 0x000000191a1b7224 */ /* 0x000fe400078e02ff */
[----:B------:R-:W-:Y:S01]  /*26b0*/  VIADD R25, R24, 0x1 ;  /* 0x0000000118197836 */ /* 0x000fe20000000000 */
[----:B------:R-:W-:Y:S02]  /*26c0*/  IADD3 R19, PT, PT, R19, 0x1, RZ ;  /* 0x0000000113137810 */ /* 0x000fe40007ffe0ff */
[----:B------:R-:W-:Y:S01]  /*26d0*/  IADD3 R24, PT, PT, R17, R27, RZ ;  /* 0x0000001b11187210 */ /* 0x000fe20007ffe0ff */
[----:B------:R-:W-:-:S04]  /*26e0*/  IMAD.WIDE.U32 R16, R16, R25, RZ ;  /* 0x0000001910107225 */ /* 0x000fc800078e00ff */
[----:B------:R-:W-:Y:S01]  /*26f0*/  IMAD R25, R24, R25, RZ ;  /* 0x0000001918197224 */ /* 0x000fe200078e02ff */
[----:B------:R-:W-:-:S04]  /*2700*/  IADD3 R13, PT, PT, R13, 0x1, RZ ;  /* 0x000000010d0d7810 */ /* 0x000fc80007ffe0ff */
[----:B------:R-:W-:Y:S01]  /*2710*/  IADD3 R24, PT, PT, R17, R25, RZ ;  /* 0x0000001911187210 */ /* 0x000fe20007ffe0ff */
[----:B------:R-:W-:Y:S01]  /*2720*/  IMAD.WIDE.U32 R16, R16, R23, RZ ;  /* 0x0000001710107225 */ /* 0x000fe200078e00ff */
[----:B------:R-:W-:-:S03]  /*2730*/  IADD3 R11, PT, PT, R11, 0x1, RZ ;  /* 0x000000010b0b7810 */ /* 0x000fc60007ffe0ff */
[----:B------:R-:W-:Y:S02]  /*2740*/  IMAD R25, R24, R23, RZ ;  /* 0x0000001718197224 */ /* 0x000fe400078e02ff */
[----:B------:R-:W-:-:S03]  /*2750*/  VIADD R23, R22, 0x1 ;  /* 0x0000000116177836 */ /* 0x000fc60000000000 */
[----:B------:R-:W-:Y:S01]  /*2760*/  IADD3 R22, PT, PT, R17, R25, RZ ;  /* 0x0000001911167210 */ /* 0x000fe20007ffe0ff */
        /* <DEDUP_REMOVED lines=30> */
[----:B------:R-:W-:-:S04]  /*2950*/  IADD3 R11, PT, PT, R2, 0x1, RZ ;  /* 0x00000001020b7810 */ /* 0x000fc80007ffe0ff */
        /* <DEDUP_REMOVED lines=8> */
[----:B------:R-:W-:Y:S06]  /*29e0*/  @P1 BRA `(.L_x_109) ;  /* 0xfffffff800a81947 */ /* 0x000fec000383ffff */
.L_x_108:
[----:B------:R-:W-:Y:S05]  /*29f0*/  BSYNC.RECONVERGENT B2 ;  /* 0x0000000000027941 */ /* 0x000fea0003800200 */
.L_x_107:
        /* <DEDUP_REMOVED lines=8> */
[----:B------:R-:W-:Y:S02]  /*2a80*/  IADD3.X R7, PT, PT, RZ, R5, RZ, P1, !PT ;  /* 0x00000005ff077210 */ /* 0x000fe40000ffe4ff */
        /* <DEDUP_REMOVED lines=10> */
[----:B------:R-:W-:-:S02]  /*2b30*/  IADD3 R3, PT, PT, R3, 0x800, RZ ;  /* 0x0000080003037810 */ /* 0x000fc40007ffe0ff */
[----:B--2---:R-:W-:Y:S01]  /*2b40*/  IADD3 R27, PT, PT, R14, 0x1, RZ ;  /* 0x000000010e1b7810 */ /* 0x004fe20007ffe0ff */
[----:B---3--:R-:W-:-:S04]  /*2b50*/  VIADD R15, R15, 0x1 ;  /* 0x000000010f0f7836 */ /* 0x008fc80000000000 */
[-C--:B------:R-:W-:Y:S02]  /*2b60*/  IMAD R19, R16, R27.reuse, RZ ;  /* 0x0000001b10137224 */ /* 0x080fe400078e02ff */
[----:B------:R-:W-:Y:S01]  /*2b70*/  IMAD.WIDE.U32 R26, R26, R27, RZ ;  /* 0x0000001b1a1a7225 */ /* 0x000fe200078e00ff */
[----:B----4-:R-:W-:-:S03]  /*2b80*/  IADD3 R17, PT, PT, R17, 0x1, RZ ;  /* 0x0000000111117810 */ /* 0x010fc60007ffe0ff */
[----:B-----5:R-:W-:Y:S01]  /*2b90*/  VIADD R9, R12, 0x1 ;  /* 0x000000010c097836 */ /* 0x020fe20000000000 */
[----:B------:R-:W-:Y:S01]  /*2ba0*/  IADD3 R14, PT, PT, R27, R19, RZ ;  /* 0x000000131b0e7210 */ /* 0x000fe20007ffe0ff */
[----:B------:R-:W-:Y:S01]  /*2bb0*/  IMAD.WIDE.U32 R26, R26, R15, RZ ;  /* 0x0000000f1a1a7225 */ /* 0x000fe200078e00ff */
[----:B------:R-:W-:-:S03]  /*2bc0*/  IADD3 R11, PT, PT, R11, 0x1, RZ ;  /* 0x000000010b0b7810 */ /* 0x000fc60007ffe0ff */
        /* <DEDUP_REMOVED lines=22> */
[----:B------:R-:W-:-:S07]  /*2d30*/  IADD3 R16, PT, PT, R27, R7, RZ ;  /* 0x000000071b107210 */ /* 0x000fce0007ffe0ff */
.L_x_111:
[----:B------:R-:W-:Y:S05]  /*2d40*/  BSYNC.RECONVERGENT B2 ;  /* 0x0000000000027941 */ /* 0x000fea0003800200 */
.L_x_110:
[----:B------:R-:W-:Y:S05]  /*2d50*/  @!P0 BRA `(.L_x_106) ;  /* 0x0000000000cc8947 */ /* 0x000fea0003800000 */
[----:B------:R-:W-:Y:S01]  /*2d60*/  ISETP.GE.U32.AND P1, PT, R13, 0x4, PT ;  /* 0x000000040d00780c */ /* 0x000fe20003f26070 */
[----:B------:R-:W-:Y:S01]  /*2d70*/  BSSY.RECONVERGENT B2, `(.L_x_112) ;  /* 0x000001e000027945 */ /* 0x000fe20003800200 */
[----:B------:R-:W-:-:S04]  /*2d80*/  LOP3.LUT R6, R6, 0x3, RZ, 0xc0, !PT ;  /* 0x0000000306067812 */ /* 0x000fc800078ec0ff */
[----:B------:R-:W-:-:S07]  /*2d90*/  ISETP.NE.AND P0, PT, R6, RZ, PT ;  /* 0x000000ff0600720c */ /* 0x000fce0003f05270 */
[----:B------:R-:W-:Y:S06]  /*2da0*/  @!P1 BRA `(.L_x_113) ;  /* 0x0000000000689947 */ /* 0x000fec0003800000 */
[----:B------:R-:W0:Y:S01]  /*2db0*/  LDCU.64 UR4, c[0x0][0x380] ;  /* 0x00007000ff0477ac */ /* 0x000e220008000a00 */
[----:B------:R-:W-:-:S05]  /*2dc0*/  IADD3 R2, P1, PT, R3, R4, RZ ;  /* 0x0000000403027210 */ /* 0x000fca0007f3e0ff */
[----:B------:R-:W-:Y:S01]  /*2dd0*/  IMAD.X R7, RZ, RZ, R5, P1 ;  /* 0x000000ffff077224 */ /* 0x000fe200008e0605 */
[----:B0-----:R-:W-:-:S04]  /*2de0*/  LEA R8, P1, R2, UR4, 0x2 ;  /* 0x0000000402087c11 */ /* 0x001fc8000f8210ff */
[----:B------:R-:W-:-:S05]  /*2df0*/  LEA.HI.X R9, R2, UR5, R7, 0x2, P1 ;  /* 0x0000000502097c11 */ /* 0x000fca00088f1407 */
[----:B------:R-:W2:Y:S04]  /*2e00*/  LDG.E R2, desc[UR6][R8.64] ;  /* 0x0000000608027981 */ /* 0x000ea8000c1e1900 */
[----:B------:R-:W3:Y:S04]  /*2e10*/  LDG.E R10, desc[UR6][R8.64+0x400] ;  /* 0x00040006080a7981 */ /* 0x000ee8000c1e1900 */
[----:B------:R-:W4:Y:S04]  /*2e20*/  LDG.E R11, desc[UR6][R8.64+0x800] ;  /* 0x00080006080b7981 */ /* 0x000f28000c1e1900 */
[----:B------:R-:W5:Y:S01]  /*2e30*/  LDG.E R12, desc[UR6][R8.64+0xc00] ;  /* 0x000c0006080c7981 */ /* 0x000f62000c1e1900 */
[----:B------:R-:W-:Y:S01]  /*2e40*/  VIADD R3, R3, 0x400 ;  /* 0x0000040003037836 */ /* 0x000fe20000000000 */
[----:B--2---:R-:W-:-:S02]  /*2e50*/  IADD3 R27, PT, PT, R2, 0x1, RZ ;  /* 0x00000001021b7810 */ /* 0x004fc40007ffe0ff */
[----:B---3--:R-:W-:-:S03]  /*2e60*/  IADD3 R10, PT, PT, R10, 0x1, RZ ;  /* 0x000000010a0a7810 */ /* 0x008fc60007ffe0ff */
[-C--:B------:R-:W-:Y:S02]  /*2e70*/  IMAD R7, R16, R27.reuse, RZ ;  /* 0x0000001b10077224 */ /* 0x080fe400078e02ff */
        /* <DEDUP_REMOVED lines=8> */
[----:B------:R-:W-:-:S05]  /*2f00*/  IMAD R7, R7, R11, RZ ;  /* 0x0000000b07077224 */ /* 0x000fca00078e02ff */
[----:B------:R-:W-:Y:S01]  /*2f10*/  IADD3 R7, PT, PT, R27, R7, RZ ;  /* 0x000000071b077210 */ /* 0x000fe20007ffe0ff */
[----:B------:R-:W-:-:S04]  /*2f20*/  IMAD.WIDE.U32 R26, R26, R12, RZ ;  /* 0x0000000c1a1a7225 */ /* 0x000fc800078e00ff */
[----:B------:R-:W-:-:S05]  /*2f30*/  IMAD R7, R7, R12, RZ ;  /* 0x0000000c07077224 */ /* 0x000fca00078e02ff */
[----:B------:R-:W-:-:S07]  /*2f40*/  IADD3 R16, PT, PT, R27, R7, RZ ;  /* 0x000000071b107210 */ /* 0x000fce0007ffe0ff */
.L_x_113:
[----:B------:R-:W-:Y:S05]  /*2f50*/  BSYNC.RECONVERGENT B2 ;  /* 0x0000000000027941 */ /* 0x000fea0003800200 */
.L_x_112:
[----:B------:R-:W-:Y:S05]  /*2f60*/  @!P0 BRA `(.L_x_106) ;  /* 0x0000000000488947 */ /* 0x000fea0003800000 */
[----:B------:R-:W0:Y:S01]  /*2f70*/  LDCU.64 UR4, c[0x0][0x380] ;  /* 0x00007000ff0477ac */ /* 0x000e220008000a00 */
[----:B------:R-:W-:Y:S02]  /*2f80*/  IADD3 R2, P0, PT, R3, R4, RZ ;  /* 0x0000000403027210 */ /* 0x000fe40007f1e0ff */
[----:B------:R-:W-:Y:S02]  /*2f90*/  IADD3 R6, PT, PT, -R6, RZ, RZ ;  /* 0x000000ff06067210 */ /* 0x000fe40007ffe1ff */
[----:B------:R-:W-:Y:S02]  /*2fa0*/  IADD3.X R5, PT, PT, RZ, R5, RZ, P0, !PT ;  /* 0x00000005ff057210 */ /* 0x000fe400007fe4ff */
[----:B0-----:R-:W-:-:S04]  /*2fb0*/  LEA R4, P1, R2, UR4, 0x2 ;  /* 0x0000000402047c11 */ /* 0x001fc8000f8210ff */
[----:B------:R-:W-:-:S09]  /*2fc0*/  LEA.HI.X R5, R2, UR5, R5, 0x2, P1 ;  /* 0x0000000502057c11 */ /* 0x000fd200088f1405 */
.L_x_114:
[----:B------:R-:W-:Y:S01]  /*2fd0*/  IMAD.MOV.U32 R2, RZ, RZ, R4 ;  /* 0x000000ffff027224 */ /* 0x000fe200078e0004 */
[----:B------:R-:W-:-:S05]  /*2fe0*/  MOV R3, R5 ;  /* 0x0000000500037202 */ /* 0x000fca0000000f00 */
        /* <DEDUP_REMOVED lines=10> */
.L_x_106:
[----:B------:R-:W-:Y:S05]  /*3090*/  BSYNC.RECONVERGENT B1 ;  /* 0x0000000000017941 */ /* 0x000fea0003800200 */
.L_x_104:
        /* <DEDUP_REMOVED lines=30> */
[----:B------:R-:W-:Y:S02]  /*3280*/  IMAD.IADD R8, R7, 0x1, R5 ;  /* 0x0000000107087824 */ /* 0x000fe400078e0205 */
        /* <DEDUP_REMOVED lines=15> */
[----:B------:R-:W-:Y:S01]  /*3380*/  IMAD.WIDE.U32 R8, R3, R2, RZ ;  /* 0x0000000203087225 */ /* 0x000fe200078e00ff */
[----:B------:R-:W-:-:S03]  /*3390*/  @!P1 SHF.R.U32.HI R4, RZ, 0x2, R0 ;  /* 0x00000002ff049819 */ /* 0x000fc60000011600 */
[----:B------:R-:W-:Y:S01]  /*33a0*/  IMAD R5, R5, R2, RZ ;  /* 0x0000000205057224 */ /* 0x000fe200078e02ff */
[----:B------:R-:W-:-:S03]  /*33b0*/  @!P1 LOP3.LUT R4, R4, 0xf8, RZ, 0xc0, !PT ;  /* 0x000000f804049812 */ /* 0x000fc600078ec0ff */
[----:B------:R-:W-:Y:S01]  /*33c0*/  IMAD R5, R3, R10, R5 ;  /* 0x0000000a03057224 */ /* 0x000fe200078e0205 */
[----:B------:R-:W-:-:S04]  /*33d0*/  @!P1 IADD3 R7, PT, PT, R4, R7, RZ ;  /* 0x0000000704079210 */ /* 0x000fc80007ffe0ff */
        /* <DEDUP_REMOVED lines=13> */
[----:B------:R-:W-:-:S04]  /*34b0*/  IMAD.WIDE.U32 R12, R2, R14, RZ ;  /* 0x0000000e020c7225 */ /* 0x000fc800078e00ff */
[----:B------:R-:W-:Y:S02]  /*34c0*/  IMAD.IADD R3, R3, 0x1, R9 ;  /* 0x0000000103037824 */ /* 0x000fe400078e0209 */
[----:B------:R-:W0:Y:S02]  /*34d0*/  LDS.128 R8, [UR4+0x30] ;  /* 0x00003004ff087984 */ /* 0x000e240008000c00 */
[----:B------:R-:W-:-:S04]  /*34e0*/  IMAD R3, R3, R14, RZ ;  /* 0x0000000e03037224 */ /* 0x000fc800078e02ff */
[----:B------:R-:W-:Y:S02]  /*34f0*/  IMAD R3, R2, R15, R3 ;  /* 0x0000000f02037224 */ /* 0x000fe400078e0203 */
[----:B-1----:R-:W-:-:S03]  /*3500*/  IMAD.WIDE.U32 R14, R12, R4, RZ ;  /* 0x000000040c0e7225 */ /* 0x002fc600078e00ff */
[----:B------:R-:W-:-:S05]  /*3510*/  IADD3 R3, PT, PT, R13, R3, RZ ;  /* 0x000000030d037210 */ /* 0x000fca0007ffe0ff */
[----:B------:R-:W-:-:S04]  /*3520*/  IMAD R3, R3, R4, RZ ;  /* 0x0000000403037224 */ /* 0x000fc800078e02ff */
[----:B------:R-:W-:Y:S02]  /*3530*/  IMAD R3, R5, R12, R3 ;  /* 0x0000000c05037224 */ /* 0x000fe400078e0203 */
[----:B------:R-:W-:-:S03]  /*3540*/  IMAD.WIDE.U32 R4, R14, R6, RZ ;  /* 0x000000060e047225 */ /* 0x000fc600078e00ff */
[----:B------:R-:W-:-:S05]  /*3550*/  IADD3 R3, PT, PT, R15, R3, RZ ;  /* 0x000000030f037210 */ /* 0x000fca0007ffe0ff */
[----:B------:R-:W-:Y:S02]  /*3560*/  IMAD R13, R3, R6, RZ ;  /* 0x00000006030d7224 */ /* 0x000fe400078e02ff */
[----:B------:R-:W1:Y:S02]  /*3570*/  LDS.64 R2, [UR4+0x40] ;  /* 0x00004004ff027984 */ /* 0x000e640008000a00 */
[----:B------:R-:W-:-:S05]  /*3580*/  IMAD R13, R14, R7, R13 ;  /* 0x000000070e0d7224 */ /* 0x000fca00078e020d */
[----:B------:R-:W-:Y:S01]  /*3590*/  IADD3 R5, PT, PT, R5, R13, RZ ;  /* 0x0000000d05057210 */ /* 0x000fe20007ffe0ff */
[----:B0-----:R-:W-:-:S04]  /*35a0*/  IMAD.WIDE.U32 R6, R4, R8, RZ ;  /* 0x0000000804067225 */ /* 0x001fc800078e00ff */
[----:B------:R-:W-:-:S04]  /*35b0*/  IMAD R5, R5, R8, RZ ;  /* 0x0000000805057224 */ /* 0x000fc800078e02ff */
[----:B------:R-:W-:-:S04]  /*35c0*/  IMAD R5, R9, R4, R5 ;  /* 0x0000000409057224 */ /* 0x000fc800078e0205 */
[----:B------:R-:W-:-:S04]  /*35d0*/  IMAD.IADD R5, R7, 0x1, R5 ;  /* 0x0000000107057824 */ /* 0x000fc800078e0205 */
[-C--:B------:R-:W-:Y:S02]  /*35e0*/  IMAD R7, R5, R10.reuse, RZ ;  /* 0x0000000a05077224 */ /* 0x080fe400078e02ff */
[----:B------:R-:W-:-:S04]  /*35f0*/  IMAD.WIDE.U32 R4, R6, R10, RZ ;  /* 0x0000000a06047225 */ /* 0x000fc800078e00ff */
[----:B------:R-:W-:-:S05]  /*3600*/  IMAD R7, R6, R11, R7 ;  /* 0x0000000b06077224 */ /* 0x000fca00078e0207 */
[----:B------:R-:W-:-:S05]  /*3610*/  IADD3 R5, PT, PT, R5, R7, RZ ;  /* 0x0000000705057210 */ /* 0x000fca0007ffe0ff */
[-C--:B-1----:R-:W-:Y:S02]  /*3620*/  IMAD R5, R5, R2.reuse, RZ ;  /* 0x0000000205057224 */ /* 0x082fe400078e02ff */
[----:B------:R-:W-:-:S04]  /*3630*/  IMAD.WIDE.U32 R8, R4, R2, RZ ;  /* 0x0000000204087225 */ /* 0x000fc800078e00ff */
[----:B------:R-:W-:-:S05]  /*3640*/  IMAD R5, R3, R4, R5 ;  /* 0x0000000403057224 */ /* 0x000fca00078e0205 */
[----:B------:R-:W-:-:S07]  /*3650*/  IADD3 R9, PT, PT, R9, R5, RZ ;  /* 0x0000000509097210 */ /* 0x000fce0007ffe0ff */
.L_x_102:
[----:B------:R-:W-:Y:S05]  /*3660*/  BSYNC.RECONVERGENT B0 ;  /* 0x0000000000007941 */ /* 0x000fea0003800200 */
.L_x_87:
[----:B------:R-:W-:Y:S05]  /*3670*/  @P1 EXIT ;  /* 0x000000000000194d */ /* 0x000fea0003800000 */
[----:B------:R-:W0:Y:S01]  /*3680*/  LDCU.64 UR4, c[0x0][0x3a0] ;  /* 0x00007400ff0477ac */ /* 0x000e220008000a00 */
[----:B------:R-:W1:Y:S01]  /*3690*/  LDC.64 R4, c[0x0][0x388] ;  /* 0x0000e200ff047b82 */ /* 0x000e620000000a00 */
[----:B0-----:R-:W-:Y:S02]  /*36a0*/  IMAD R9, R9, UR4, RZ ;  /* 0x0000000409097c24 */ /* 0x001fe4000f8e02ff */
[----:B------:R-:W-:-:S04]  /*36b0*/  IMAD.WIDE.U32 R2, R8, UR4, RZ ;  /* 0x0000000408027c25 */ /* 0x000fc8000f8e00ff */
[----:B------:R-:W-:-:S05]  /*36c0*/  IMAD R9, R8, UR5, R9 ;  /* 0x0000000508097c24 */ /* 0x000fca000f8e0209 */
[----:B------:R-:W-:-:S05]  /*36d0*/  IADD3 R3, PT, PT, R3, R9, RZ ;  /* 0x0000000903037210 */ /* 0x000fca0007ffe0ff */
[----:B-1----:R-:W-:Y:S01]  /*36e0*/  STG.E.64 desc[UR6][R4.64], R2 ;  /* 0x0000000204007986 */ /* 0x002fe2000c101b06 */
[----:B------:R-:W-:Y:S05]  /*36f0*/  EXIT ;  /* 0x000000000000794d */ /* 0x000fea0003800000 */
.L_x_115:
        /* <DEDUP_REMOVED lines=16> */
.L_x_898:


//--------------------- .text._ZN3cub18CUB_300001_SM_10006detail6reduce28DeviceReduceSingleTileKernelINS2_10policy_hubImj11mul_functorImEE10Policy1000EPmS9_iS6_mmN4cuda3std3__410__identityEEEvT0_T1_T2_T3_T4_T6_ --------------------------
	.section	.text._ZN3cub18CUB_300001_SM_10006detail6reduce28DeviceReduceSingleTileKernelINS2_10policy_hubImj11mul_functorImEE10Policy1000EPmS9_iS6_mmN4cuda3std3__410__identityEEEvT0_T1_T2_T3_T4_T6_,"ax",@progbits
	.align	128
        .global         _ZN3cub18CUB_300001_SM_10006detail6reduce28DeviceReduceSingleTileKernelINS2_10policy_hubImj11mul_functorImEE10Policy1000EPmS9_iS6_mmN4cuda3std3__410__identityEEEvT0_T1_T2_T3_T4_T6_
        .type           _ZN3cub18CUB_300001_SM_10006detail6reduce28DeviceReduceSingleTileKernelINS2_10policy_hubImj11mul_functorImEE10Policy1000EPmS9_iS6_mmN4cuda3std3__410__identityEEEvT0_T1_T2_T3_T4_T6_,@function
        .size           _ZN3cub18CUB_300001_SM_10006detail6reduce28DeviceReduceSingleTileKernelINS2_10policy_hubImj11mul_functorImEE10Policy1000EPmS9_iS6_mmN4cuda3std3__410__identityEEEvT0_T1_T2_T3_T4_T6_,(.L_x_899 - _ZN3cub18CUB_300001_SM_10006detail6reduce28DeviceReduceSingleTileKernelINS2_10policy_hubImj11mul_functorImEE10Policy1000EPmS9_iS6_mmN4cuda3std3__410__identityEEEvT0_T1_T2_T3_T4_T6_)
        .other          _ZN3cub18CUB_300001_SM_10006detail6reduce28DeviceReduceSingleTileKernelINS2_10policy_hubImj11mul_functorImEE10Policy1000EPmS9_iS6_mmN4cuda3std3__410__identityEEEvT0_T1_T2_T3_T4_T6_,@"STO_CUDA_ENTRY STV_DEFAULT"
_ZN3cub18CUB_300001_SM_10006detail6reduce28DeviceReduceSingleTileKernelINS2_10policy_hubImj11mul_functorImEE10Policy1000EPmS9_iS6_mmN4cuda3std3__410__identityEEEvT0_T1_T2_T3_T4_T6_:
.text._ZN3cub18CUB_300001_SM_10006detail6reduce28DeviceReduceSingleTileKernelINS2_10policy_hubImj11mul_functorImEE10Policy1000EPmS9_iS6_mmN4cuda3std3__410__identityEEEvT0_T1_T2_T3_T4_T6_:
        /* <DEDUP_REMOVED lines=13> */
.L_x_116:
        /* <DEDUP_REMOVED lines=16> */
.L_x_121:
[----:B------:R-:W-:Y:S05]  /*01d0*/  BSYNC.RECONVERGENT B1 ;  /* 0x0000000000017941 */ /* 0x000fea0003800200 */
.L_x_120:
        /* <DEDUP_REMOVED lines=17> */
.L_x_126:
        /* <DEDUP_REMOVED lines=14> */
.L_x_125:
[----:B------:R-:W-:Y:S05]  /*03d0*/  BSYNC.RECONVERGENT B2 ;  /* 0x0000000000027941 */ /* 0x000fea0003800200 */
.L_x_124:
        /* <DEDUP_REMOVED lines=9> */
.L_x_129:
        /* <DEDUP_REMOVED lines=90> */
.L_x_128:
[----:B------:R-:W-:Y:S05]  /*0a10*/  BSYNC.RECONVERGENT B2 ;  /* 0x0000000000027941 */ /* 0x000fea0003800200 */
.L_x_127:
        /* <DEDUP_REMOVED lines=50> */
.L_x_131:
[----:B------:R-:W-:Y:S05]  /*0d40*/  BSYNC.RECONVERGENT B2 ;  /* 0x0000000000027941 */ /* 0x000fea0003800200 */
.L_x_130:
        /* <DEDUP_REMOVED lines=24> */
.L_x_123:
[----:B------:R-:W-:Y:S05]  /*0ed0*/  BSYNC.RECONVERGENT B1 ;  /* 0x0000000000017941 */ /* 0x000fea0003800200 */
.L_x_122:
        /* <DEDUP_REMOVED lines=96> */
.L_x_132:
        /* <DEDUP_REMOVED lines=125> */
.L_x_119:
        /* <DEDUP_REMOVED lines=45> */
.L_x_136:
        /* <DEDUP_REMOVED lines=45> */
.L_x_134:
        /* <DEDUP_REMOVED lines=19> */
.L_x_140:
        /* <DEDUP_REMOVED lines=11> */
.L_x_139:
[----:B------:R-:W-:Y:S05]  /*2430*/  BSYNC.RECONVERGENT B2 ;  /* 0x0000000000027941 */ /* 0x000fea0003800200 */
.L_x_138:
        /* <DEDUP_REMOVED lines=16> */
.L_x_143:
        /* <DEDUP_REMOVED lines=93> */
.L_x_142:
[----:B------:R-:W-:Y:S05]  /*2b10*/  BSYNC.RECONVERGENT B2 ;  /* 0x0000000000027941 */ /* 0x000fea0003800200 */
.L_x_141:
        /* <DEDUP_REMOVED lines=52> */
.L_x_145:
[----:B------:R-:W-:Y:S05]  /*2e60*/  BSYNC.RECONVERGENT B2 ;  /* 0x0000000000027941 */ /* 0x000fea0003800200 */
.L_x_144:
        /* <DEDUP_REMOVED lines=23> */
.L_x_137:
[----:B------:R-:W-:Y:S05]  /*2fe0*/  BSYNC.RECONVERGENT B1 ;  /* 0x0000000000017941 */ /* 0x000fea0003800200 */
.L_x_135:
        /* <DEDUP_REMOVED lines=94> */
.L_x_118:
        /* <DEDUP_REMOVED lines=12> */
.L_x_148:
[----:B------:R-:W-:Y:S05]  /*3690*/  BSYNC.RECONVERGENT B1 ;  /* 0x0000000000017941 */ /* 0x000fea0003800200 */
.L_x_147:
        /* <DEDUP_REMOVED lines=17> */
.L_x_153:
        /* <DEDUP_REMOVED lines=14> */
.L_x_152:
[----:B------:R-:W-:Y:S05]  /*3890*/  BSYNC.RECONVERGENT B2 ;  /* 0x0000000000027941 */ /* 0x000fea0003800200 */
.L_x_151:
        /* <DEDUP_REMOVED lines=9> */
.L_x_156:
        /* <DEDUP_REMOVED lines=90> */
.L_x_155:
[----:B------:R-:W-:Y:S05]  /*3ed0*/  BSYNC.RECONVERGENT B2 ;  /* 0x0000000000027941 */ /* 0x000fea0003800200 */
.L_x_154:
        /* <DEDUP_REMOVED lines=50> */
.L_x_158:
[----:B------:R-:W-:Y:S05]  /*4200*/  BSYNC.RECONVERGENT B2 ;  /* 0x0000000000027941 */ /* 0x000fea0003800200 */
.L_x_157:
        /* <DEDUP_REMOVED lines=24> */
.L_x_150:
[----:B------:R-:W-:Y:S05]  /*4390*/  BSYNC.RECONVERGENT B1 ;  /* 0x0000000000017941 */ /* 0x000fea0003800200 */
.L_x_149:
        /* <DEDUP_REMOVED lines=96> */
.L_x_159:
        /* <DEDUP_REMOVED lines=125> */
.L_x_146:
        /* <DEDUP_REMOVED lines=45> */
.L_x_162:
        /* <DEDUP_REMOVED lines=48> */
.L_x_160:
        /* <DEDUP_REMOVED lines=20> */
.L_x_166:
        /* <DEDUP_REMOVED lines=11> */
.L_x_165:
[----:B------:R-:W-:Y:S05]  /*5930*/  BSYNC.RECONVERGENT B2 ;  /* 0x0000000000027941 */ /* 0x000fea0003800200 */
.L_x_164:
        /* <DEDUP_REMOVED lines=17> */
.L_x_169:
        /* <DEDUP_REMOVED lines=93> */
.L_x_168:
[----:B------:R-:W-:Y:S05]  /*6020*/  BSYNC.RECONVERGENT B2 ;  /* 0x0000000000027941 */ /* 0x000fea0003800200 */
.L_x_167:
        /* <DEDUP_REMOVED lines=53> */
.L_x_171:
[----:B------:R-:W-:Y:S05]  /*6380*/  BSYNC.RECONVERGENT B2 ;  /* 0x0000000000027941 */ /* 0x000fea0003800200 */
.L_x_170:
        /* <DEDUP_REMOVED lines=24> */
.L_x_163:
[----:B------:R-:W-:Y:S05]  /*6510*/  BSYNC.RECONVERGENT B1 ;  /* 0x0000000000017941 */ /* 0x000fea0003800200 */
.L_x_161:
        /* <DEDUP_REMOVED lines=93> */
.L_x_133:
[----:B------:R-:W-:Y:S05]  /*6af0*/  BSYNC.RECONVERGENT B0 ;  /* 0x0000000000007941 */ /* 0x000fea0003800200 */
.L_x_117:
        /* <DEDUP_REMOVED lines=9> */
.L_x_172:
        /* <DEDUP_REMOVED lines=15> */
.L_x_899:


//--------------------- .text._ZN3cub18CUB_300001_SM_10006detail6reduce18DeviceReduceKernelINS2_10policy_hubImj11mul_functorImEE10Policy1000EN6thrust24THRUST_300001_SM_1000_NS6detail15normal_iteratorINSA_10device_ptrIjEEEEjS6_m11inc_functorIjEEEvT0_PT3_T1_NS0_13GridEvenShareISL_EET2_T4_ --------------------------
	.section	.text._ZN3cub18CUB_300001_SM_10006detail6reduce18DeviceReduceKernelINS2_10policy_hubImj11mul_functorImEE10Policy1000EN6thrust24THRUST_300001_SM_1000_NS6detail15normal_iteratorINSA_10device_ptrIjEEEEjS6_m11inc_functorIjEEEvT0_PT3_T1_NS0_13GridEvenShareISL_EET2_T4_,"ax",@progbits
	.align	128
        .global         _ZN3cub18CUB_300001_SM_10006detail6reduce18DeviceReduceKernelINS2_10policy_hubImj11mul_functorImEE10Policy1000EN6thrust24THRUST_300001_SM_1000_NS6detail15normal_iteratorINSA_10device_ptrIjEEEEjS6_m11inc_functorIjEEEvT0_PT3_T1_NS0_13GridEvenShareISL_EET2_T4_
        .type           _ZN3cub18CUB_300001_SM_10006detail6reduce18DeviceReduceKernelINS2_10policy_hubImj11mul_functorImEE10Policy1000EN6thrust24THRUST_300001_SM_1000_NS6detail15normal_iteratorINSA_10device_ptrIjEEEEjS6_m11inc_functorIjEEEvT0_PT3_T1_NS0_13GridEvenShareISL_EET2_T4_,@function
        .size           _ZN3cub18CUB_300001_SM_10006detail6reduce18DeviceReduceKernelINS2_10policy_hubImj11mul_functorImEE10Policy1000EN6thrust24THRUST_300001_SM_1000_NS6detail15normal_iteratorINSA_10device_ptrIjEEEEjS6_m11inc_functorIjEEEvT0_PT3_T1_NS0_13GridEvenShareISL_EET2_T4_,(.L_x_900 - _ZN3cub18CUB_300001_SM_10006detail6reduce18DeviceReduceKernelINS2_10policy_hubImj11mul_functorImEE10Policy1000EN6thrust24THRUST_300001_SM_1000_NS6detail15normal_iteratorINSA_10device_ptrIjEEEEjS6_m11inc_functorIjEEEvT0_PT3_T1_NS0_13GridEvenShareISL_EET2_T4_)
        .other          _ZN3cub18CUB_300001_SM_10006detail6reduce18DeviceReduceKernelINS2_10policy_hubImj11mul_functorImEE10Policy1000EN6thrust24THRUST_300001_SM_1000_NS6detail15normal_iteratorINSA_10device_ptrIjEEEEjS6_m11inc_functorIjEEEvT0_PT3_T1_NS0_13GridEvenShareISL_EET2_T4_,@"STO_CUDA_ENTRY STV_DEFAULT"
_ZN3cub18CUB_300001_SM_10006detail6reduce18DeviceReduceKernelINS2_10policy_hubImj11mul_functorImEE10Policy1000EN6thrust24THRUST_300001_SM_1000_NS6detail15normal_iteratorINSA_10device_ptrIjEEEEjS6_m11inc_functorIjEEEvT0_PT3_T1_NS0_13GridEvenShareISL_EET2_T4_:
.text._ZN3cub18CUB_300001_SM_10006detail6reduce18DeviceReduceKernelINS2_10policy_hubImj11mul_functorImEE10Policy1000EN6thrust24THRUST_300001_SM_1000_NS6detail15normal_iteratorINSA_10device_ptrIjEEEEjS6_m11inc_functorIjEEEvT0_PT3_T1_NS0_13GridEvenShareISL_EET2_T4_:
[----:B------:R-:W-:Y:S01]  /*0000*/  LDC R1, c[0x0][0x37c] ;  /* 0x0000df00ff017b82 */ /* 0x000fe20000000800 */
[----:B------:R-:W0:Y:S01]  /*0010*/  S2R R0, SR_CTAID.X ;  /* 0x0000000000007919 */ /* 0x000e220000002500 */
[----:B------:R-:W1:Y:S01]  /*0020*/  LDCU.64 UR4, c[0x0][0x3a8] ;  /* 0x00007500ff0477ac */ /* 0x000e620008000a00 */
[----:B------:R-:W-:Y:S01]  /*0030*/  BSSY.RECONVERGENT B0, `(.L_x_173) ;  /* 0x00003ba000007945 */ /* 0x000fe20003800200 */
[----:B------:R-:W2:Y:S01]  /*0040*/  LDCU.64 UR6, c[0x0][0x358] ;  /* 0x00006b00ff0677ac */ /* 0x000ea20008000a00 */
[----:B-1----:R-:W-:Y:S02]  /*0050*/  MOV R16, UR4 ;  /* 0x0000000400107c02 */ /* 0x002fe40008000f00 */
[----:B------:R-:W-:-:S05]  /*0060*/  MOV R17, UR5 ;  /* 0x0000000500117c02 */ /* 0x000fca0008000f00 */
[----:B------:R-:W-:Y:S01]  /*0070*/  IMAD.SHL.U32 R7, R17, 0x800, RZ ;  /* 0x0000080011077824 */ /* 0x000fe200078e00ff */
[----:B0-----:R-:W-:-:S04]  /*0080*/  SHF.L.U32 R3, R0, 0xb, RZ ;  /* 0x0000000b00037819 */ /* 0x001fc800000006ff */
[----:B------:R-:W-:-:S04]  /*0090*/  IADD3 R4, PT, PT, -R3, R16, RZ ;  /* 0x0000001003047210 */ /* 0x000fc80007ffe1ff */
[----:B------:R-:W-:-:S13]  /*00a0*/  ISETP.GT.U32.AND P0, PT, R4, 0x7ff, PT ;  /* 0x000007ff0400780c */ /* 0x000fda0003f04070 */
[----:B--2---:R-:W-:Y:S05]  /*00b0*/  @P0 BRA `(.L_x_174) ;  /* 0x0000001c00a00947 */ /* 0x004fea0003800000 */
[----:B------:R-:W0:Y:S01]  /*00c0*/  S2R R2, SR_TID.X ;  /* 0x0000000000027919 */ /* 0x000e220000002100 */
[----:B------:R-:W-:Y:S01]  /*00d0*/  BSSY.RECONVERGENT B1, `(.L_x_175) ;  /* 0x000000d000017945 */ /* 0x000fe20003800200 */
[----:B------:R-:W-:Y:S01]  /*00e0*/  HFMA2 R20, -RZ, RZ, 0, 0 ;  /* 0x00000000ff147431 */ /* 0x000fe200000001ff */
[----:B------:R-:W-:Y:S02]  /*00f0*/  MOV R19, RZ ;  /* 0x000000ff00137202 */ /* 0x000fe40000000f00 */
[----:B0-----:R-:W-:Y:S02]  /*0100*/  ISETP.GE.U32.AND P0, PT, R2, R4, PT ;  /* 0x000000040200720c */ /* 0x001fe40003f06070 */
[----:B------:R-:W-:-:S11]  /*0110*/  MOV R10, R2 ;  /* 0x00000002000a7202 */ /* 0x000fd60000000f00 */
[----:B------:R-:W-:Y:S05]  /*0120*/  @P0 BRA `(.L_x_176) ;  /* 0x00000000001c0947 */ /* 0x000fea0003800000 */
[----:B------:R-:W0:Y:S01]  /*0130*/  LDC.64 R6, c[0x0][0x380] ;  /* 0x0000e000ff067b82 */ /* 0x000e220000000a00 */
[----:B------:R-:W-:-:S05]  /*0140*/  IADD3 R5, PT, PT, R3, R2, RZ ;  /* 0x0000000203057210 */ /* 0x000fca0007ffe0ff */
[----:B0-----:R-:W-:-:S06]  /*0150*/  IMAD.WIDE.U32 R6, R5, 0x4, R6 ;  /* 0x0000000405067825 */ /* 0x001fcc00078e0006 */
[----:B------:R-:W2:Y:S01]  /*0160*/  LDG.E R6, desc[UR6][R6.64] ;  /* 0x0000000606067981 */ /* 0x000ea2000c1e1900 */
[----:B------:R-:W-:Y:S01]  /*0170*/  VIADD R10, R2, 0x100 ;  /* 0x00000100020a7836 */ /* 0x000fe20000000000 */
[----:B------:R-:W-:Y:S02]  /*0180*/  MOV R19, RZ ;  /* 0x000000ff00137202 */ /* 0x000fe40000000f00 */
[----:B--2---:R-:W-:-:S07]  /*0190*/  IADD3 R20, PT, PT, R6, 0x1, RZ ;  /* 0x0000000106147810 */ /* 0x004fce0007ffe0ff */
.L_x_176:
[----:B------:R-:W-:Y:S05]  /*01a0*/  BSYNC.RECONVERGENT B1 ;  /* 0x0000000000017941 */ /* 0x000fea0003800200 */
.L_x_175:
[----:B------:R-:W-:Y:S01]  /*01b0*/  ISETP.GE.U32.AND P0, PT, R10, R4, PT ;  /* 0x000000040a00720c */ /* 0x000fe20003f06070 */
[----:B------:R-:W-:-:S12]  /*01c0*/  BSSY.RECONVERGENT B1, `(.L_x_177) ;  /* 0x00000fb000017945 */ /* 0x000fd80003800200 */
[----:B------:R-:W-:Y:S05]  /*01d0*/  @P0 BRA `(.L_x_178) ;  /* 0x0000000c00e40947 */ /* 0x000fea0003800000 */
[----:B------:R-:W-:Y:S01]  /*01e0*/  LOP3.LUT R5, RZ, R10, RZ, 0x33, !PT ;  /* 0x0000000aff057212 */ /* 0x000fe200078e33ff */
[----:B------:R-:W-:Y:S03]  /*01f0*/  BSSY.RECONVERGENT B2, `(.L_x_179) ;  /* 0x0000082000027945 */ /* 0x000fe60003800200 */
[----:B------:R-:W-:-:S04]  /*0200*/  IADD3 R5, PT, PT, -R3, R16, R5 ;  /* 0x0000001003057210 */ /* 0x000fc80007ffe105 */
[C---:B------:R-:W-:Y:S02]  /*0210*/  ISETP.GE.U32.AND P0, PT, R5.reuse, 0xf00, PT ;  /* 0x00000f000500780c */ /* 0x040fe40003f06070 */
[----:B------:R-:W-:-:S04]  /*0220*/  LEA.HI R7, R5, 0x1, RZ, 0x18 ;  /* 0x0000000105077811 */ /* 0x000fc800078fc0ff */
[----:B------:R-:W-:-:S07]  /*0230*/  LOP3.LUT R8, R7, 0xf, RZ, 0xc0, !PT ;  /* 0x0000000f07087812 */ /* 0x000fce00078ec0ff */
[----:B------:R-:W-:Y:S05]  /*0240*/  @!P0 BRA `(.L_x_180) ;  /* 0x0000000400f08947 */ /* 0x000fea0003800000 */
[----:B------:R-:W0:Y:S01]  /*0250*/  LDC.64 R12, c[0x0][0x380] ;  /* 0x0000e000ff0c7b82 */ /* 0x000e220000000a00 */
[----:B------:R-:W-:Y:S01]  /*0260*/  LOP3.LUT R5, R7, 0x1fffff0, RZ, 0xc0, !PT ;  /* 0x01fffff007057812 */ /* 0x000fe200078ec0ff */
[----:B------:R-:W-:Y:S01]  /*0270*/  BSSY.RECONVERGENT B3, `(.L_x_181) ;  /* 0x0000078000037945 */ /* 0x000fe20003800200 */
[----:B------:R-:W-:Y:S02]  /*0280*/  LOP3.LUT R6, R10, 0x800, RZ, 0xfc, !PT ;  /* 0x000008000a067812 */ /* 0x000fe400078efcff */
[----:B------:R-:W-:Y:S02]  /*0290*/  IADD3 R9, PT, PT, R3, R10, RZ ;  /* 0x0000000a03097210 */ /* 0x000fe40007ffe0ff */
[----:B------:R-:W-:-:S07]  /*02a0*/  IADD3 R10, PT, PT, -R5, RZ, RZ ;  /* 0x000000ff050a7210 */ /* 0x000fce0007ffe1ff */
.L_x_182:
[----:B0-----:R-:W-:-:S04]  /*02b0*/  IMAD.WIDE.U32 R14, R9, 0x4, R12 ;  /* 0x00000004090e7825 */ /* 0x001fc800078e000c */
[----:B------:R-:W-:Y:S01]  /*02c0*/  VIADD R29, R9, 0x100 ;  /* 0x00000100091d7836 */ /* 0x000fe20000000000 */
[----:B------:R0:W2:Y:S03]  /*02d0*/  LDG.E R21, desc[UR6][R14.64] ;  /* 0x000000060e157981 */ /* 0x0000a6000c1e1900 */
[----:B------:R-:W-:Y:S01]  /*02e0*/  IMAD.WIDE.U32 R28, R29, 0x4, R12 ;  /* 0x000000041d1c7825 */ /* 0x000fe200078e000c */
[----:B------:R-:W-:-:S04]  /*02f0*/  IADD3 R25, PT, PT, R9, 0x200, RZ ;  /* 0x0000020009197810 */ /* 0x000fc80007ffe0ff */
[----:B------:R1:W3:Y:S01]  /*0300*/  LDG.E R11, desc[UR6][R28.64] ;  /* 0x000000061c0b7981 */ /* 0x0002e2000c1e1900 */
[----:B------:R-:W-:Y:S01]  /*0310*/  IMAD.WIDE.U32 R24, R25, 0x4, R12 ;  /* 0x0000000419187825 */ /* 0x000fe200078e000c */
[----:B------:R-:W-:-:S04]  /*0320*/  IADD3 R23, PT, PT, R9, 0x300, RZ ;  /* 0x0000030009177810 */ /* 0x000fc80007ffe0ff */
[----:B------:R4:W5:Y:S01]  /*0330*/  LDG.E R17, desc[UR6][R24.64] ;  /* 0x0000000618117981 */ /* 0x000962000c1e1900 */
[----:B------:R-:W-:Y:S01]  /*0340*/  IMAD.WIDE.U32 R22, R23, 0x4, R12 ;  /* 0x0000000417167825 */ /* 0x000fe200078e000c */
[----:B------:R-:W-:-:S04]  /*0350*/  IADD3 R27, PT, PT, R9, 0x400, RZ ;  /* 0x00000400091b7810 */ /* 0x000fc80007ffe0ff */
[----:B------:R4:W5:Y:S01]  /*0360*/  LDG.E R16, desc[UR6][R22.64] ;  /* 0x0000000616107981 */ /* 0x000962000c1e1900 */
[----:B------:R-:W-:-:S05]  /*0370*/  IMAD.WIDE.U32 R26, R27, 0x4, R12 ;  /* 0x000000041b1a7825 */ /* 0x000fca00078e000c */
[----:B------:R4:W5:Y:S01]  /*0380*/  LDG.E R18, desc[UR6][R26.64] ;  /* 0x000000061a127981 */ /* 0x000962000c1e1900 */
[C---:B0-----:R-:W-:Y:S01]  /*0390*/  IADD3 R15, PT, PT, R9.reuse, 0x500, RZ ;  /* 0x00000500090f7810 */ /* 0x041fe20007ffe0ff */
[----:B-1----:R-:W-:-:S04]  /*03a0*/  VIADD R29, R9, 0x600 ;  /* 0x00000600091d7836 */ /* 0x002fc80000000000 */
[----:B------:R-:W-:-:S05]  /*03b0*/  IMAD.WIDE.U32 R14, R15, 0x4, R12 ;  /* 0x000000040f0e7825 */ /* 0x000fca00078e000c */
[----:B------:R-:W5:Y:S01]  /*03c0*/  LDG.E R5, desc[UR6][R14.64] ;  /* 0x000000060e057981 */ /* 0x000f62000c1e1900 */
[----:B----4-:R-:W-:Y:S01]  /*03d0*/  IMAD.WIDE.U32 R24, R29, 0x4, R12 ;  /* 0x000000041d187825 */ /* 0x010fe200078e000c */
[----:B------:R-:W-:-:S05]  /*03e0*/  IADD3 R29, PT, PT, R9, 0x700, RZ ;  /* 0x00000700091d7810 */ /* 0x000fca0007ffe0ff */
[----:B------:R0:W4:Y:S01]  /*03f0*/  LDG.E R24, desc[UR6][R24.64] ;  /* 0x0000000618187981 */ /* 0x000122000c1e1900 */
[----:B------:R-:W-:Y:S01]  /*0400*/  IMAD.WIDE.U32 R28, R29, 0x4, R12 ;  /* 0x000000041d1c7825 */ /* 0x000fe200078e000c */
[----:B------:R-:W-:-:S04]  /*0410*/  IADD3 R22, PT, PT, R9, 0x800, RZ ;  /* 0x0000080009167810 */ /* 0x000fc80007ffe0ff */
[----:B------:R1:W4:Y:S01]  /*0420*/  LDG.E R23, desc[UR6][R28.64] ;  /* 0x000000061c177981 */ /* 0x000322000c1e1900 */
[----:B------:R-:W-:Y:S01]  /*0430*/  IMAD.WIDE.U32 R26, R22, 0x4, R12 ;  /* 0x00000004161a7825 */ /* 0x000fe200078e000c */
[----:B0-----:R-:W-:-:S04]  /*0440*/  IADD3 R25, PT, PT, R9, 0x900, RZ ;  /* 0x0000090009197810 */ /* 0x001fc80007ffe0ff */
[----:B------:R0:W4:Y:S01]  /*0450*/  LDG.E R22, desc[UR6][R26.64] ;  /* 0x000000061a167981 */ /* 0x000122000c1e1900 */
[----:B-1----:R-:W-:-:S05]  /*0460*/  IADD3 R29, PT, PT, R9, 0xb00, RZ ;  /* 0x00000b00091d7810 */ /* 0x002fca0007ffe0ff */
[----:B------:R-:W-:Y:S01]  /*0470*/  IMAD.WIDE.U32 R28, R29, 0x4, R12 ;  /* 0x000000041d1c7825 */ /* 0x000fe200078e000c */
[----:B--2---:R-:W-:-:S05]  /*0480*/  IADD3 R21, PT, PT, R21, 0x1, RZ ;  /* 0x0000000115157810 */ /* 0x004fca0007ffe0ff */
[-C--:B------:R-:W-:Y:S02]  /*0490*/  IMAD R19, R19, R21.reuse, RZ ;  /* 0x0000001513137224 */ /* 0x080fe400078e02ff */
[----:B------:R-:W-:-:S04]  /*04a0*/  IMAD.WIDE.U32 R14, R20, R21, RZ ;  /* 0x00000015140e7225 */ /* 0x000fc800078e00ff */
[----:B------:R-:W-:Y:S01]  /*04b0*/  IMAD.WIDE.U32 R20, R25, 0x4, R12 ;  /* 0x0000000419147825 */ /* 0x000fe200078e000c */
[----:B------:R-:W-:-:S05]  /*04c0*/  IADD3 R25, PT, PT, R9, 0xa00, RZ ;  /* 0x00000a0009197810 */ /* 0x000fca0007ffe0ff */
[----:B------:R-:W2:Y:S01]  /*04d0*/  LDG.E R21, desc[UR6][R20.64] ;  /* 0x0000000614157981 */ /* 0x000ea2000c1e1900 */
[----:B0-----:R-:W-:Y:S01]  /*04e0*/  IMAD.WIDE.U32 R26, R25, 0x4, R12 ;  /* 0x00000004191a7825 */ /* 0x001fe200078e000c */
[----:B------:R-:W-:-:S03]  /*04f0*/  IADD3 R19, PT, PT, R15, R19, RZ ;  /* 0x000000130f137210 */ /* 0x000fc60007ffe0ff */
[----:B---3--:R-:W-:Y:S01]  /*0500*/  VIADD R11, R11, 0x1 ;  /* 0x000000010b0b7836 */ /* 0x008fe20000000000 */
[----:B------:R-:W3:Y:S03]  /*0510*/  LDG.E R20, desc[UR6][R26.64] ;  /* 0x000000061a147981 */ /* 0x000ee6000c1e1900 */
[----:B------:R-:W-:-:S04]  /*0520*/  IMAD.WIDE.U32 R14, R14, R11, RZ ;  /* 0x0000000b0e0e7225 */ /* 0x000fc800078e00ff */
[----:B------:R-:W-:Y:S02]  /*0530*/  IMAD R19, R19, R11, RZ ;  /* 0x0000000b13137224 */ /* 0x000fe400078e02ff */
[----:B------:R0:W3:Y:S02]  /*0540*/  LDG.E R11, desc[UR6][R28.64] ;  /* 0x000000061c0b7981 */ /* 0x0000e4000c1e1900 */
[----:B------:R-:W-:Y:S01]  /*0550*/  IMAD.IADD R25, R15, 0x1, R19 ;  /* 0x000000010f197824 */ /* 0x000fe200078e0213 */
[----:B------:R-:W-:Y:S02]  /*0560*/  IADD3 R19, PT, PT, R9, 0xc00, RZ ;  /* 0x00000c0009137810 */ /* 0x000fe40007ffe0ff */
[----:B-----5:R-:W-:-:S03]  /*0570*/  IADD3 R17, PT, PT, R17, 0x1, RZ ;  /* 0x0000000111117810 */ /* 0x020fc60007ffe0ff */
[----:B0-----:R-:W-:Y:S01]  /*0580*/  IMAD.WIDE.U32 R28, R19, 0x4, R12 ;  /* 0x00000004131c7825 */ /* 0x001fe200078e000c */
[----:B------:R-:W-:-:S03]  /*0590*/  IADD3 R19, PT, PT, R9, 0xd00, RZ ;  /* 0x00000d0009137810 */ /* 0x000fc60007ffe0ff */
[----:B------:R-:W-:-:S04]  /*05a0*/  IMAD.WIDE.U32 R14, R14, R17, RZ ;  /* 0x000000110e0e7225 */ /* 0x000fc800078e00ff */
[----:B------:R-:W-:Y:S02]  /*05b0*/  IMAD R17, R25, R17, RZ ;  /* 0x0000001119117224 */ /* 0x000fe400078e02ff */
[----:B------:R0:W5:Y:S01]  /*05c0*/  LDG.E R25, desc[UR6][R28.64] ;  /* 0x000000061c197981 */ /* 0x000162000c1e1900 */
[----:B------:R-:W-:Y:S01]  /*05d0*/  IMAD.WIDE.U32 R26, R19, 0x4, R12 ;  /* 0x00000004131a7825 */ /* 0x000fe200078e000c */
[----:B------:R-:W-:Y:S02]  /*05e0*/  IADD3 R19, PT, PT, R16, 0x1, RZ ;  /* 0x0000000110137810 */ /* 0x000fe40007ffe0ff */
[----:B------:R-:W-:Y:S01]  /*05f0*/  IADD3 R16, PT, PT, R15, R17, RZ ;  /* 0x000000110f107210 */ /* 0x000fe20007ffe0ff */
[C---:B------:R-:W-:Y:S02]  /*0600*/  VIADD R17, R9.reuse, 0xe00 ;  /* 0x00000e0009117836 */ /* 0x040fe40000000000 */
[----:B------:R1:W5:Y:S01]  /*0610*/  LDG.E R26, desc[UR6][R26.64] ;  /* 0x000000061a1a7981 */ /* 0x000362000c1e1900 */
[----:B------:R-:W-:Y:S01]  /*0620*/  IMAD.WIDE.U32 R14, R14, R19, RZ ;  /* 0x000000130e0e7225 */ /* 0x000fe200078e00ff */
[----:B0-----:R-:W-:-:S03]  /*0630*/  IADD3 R29, PT, PT, R9, 0xf00, RZ ;  /* 0x00000f00091d7810 */ /* 0x001fc60007ffe0ff */
[----:B-1----:R-:W-:Y:S01]  /*0640*/  IMAD R27, R16, R19, RZ ;  /* 0x00000013101b7224 */ /* 0x002fe200078e02ff */
[----:B------:R-:W-:Y:S01]  /*0650*/  IADD3 R19, PT, PT, R18, 0x1, RZ ;  /* 0x0000000112137810 */ /* 0x000fe20007ffe0ff */
[----:B------:R-:W-:-:S03]  /*0660*/  IMAD.WIDE.U32 R16, R17, 0x4, R12 ;  /* 0x0000000411107825 */ /* 0x000fc600078e000c */
[----:B------:R-:W-:Y:S01]  /*0670*/  IADD3 R18, PT, PT, R15, R27, RZ ;  /* 0x0000001b0f127210 */ /* 0x000fe20007ffe0ff */
[-C--:B------:R-:W-:Y:S02]  /*0680*/  IMAD.WIDE.U32 R14, R14, R19.reuse, RZ ;  /* 0x000000130e0e7225 */ /* 0x080fe400078e00ff */
[----:B------:R0:W5:Y:S02]  /*0690*/  LDG.E R16, desc[UR6][R16.64] ;  /* 0x0000000610107981 */ /* 0x000164000c1e1900 */
[----:B------:R-:W-:Y:S02]  /*06a0*/  IMAD R27, R18, R19, RZ ;  /* 0x00000013121b7224 */ /* 0x000fe400078e02ff */
[----:B------:R-:W-:-:S06]  /*06b0*/  IMAD.WIDE.U32 R18, R29, 0x4, R12 ;  /* 0x000000041d127825 */ /* 0x000fcc00078e000c */
[----:B------:R-:W5:Y:S01]  /*06c0*/  LDG.E R18, desc[UR6][R18.64] ;  /* 0x0000000612127981 */ /* 0x000f62000c1e1900 */
[----:B------:R-:W-:Y:S01]  /*06d0*/  IADD3 R5, PT, PT, R5, 0x1, RZ ;  /* 0x0000000105057810 */ /* 0x000fe20007ffe0ff */
[----:B------:R-:W-:-:S04]  /*06e0*/  IMAD.IADD R28, R15, 0x1, R27 ;  /* 0x000000010f1c7824 */ /* 0x000fc800078e021b */
[----:B------:R-:W-:-:S04]  /*06f0*/  IMAD.WIDE.U32 R14, R14, R5, RZ ;  /* 0x000000050e0e7225 */ /* 0x000fc800078e00ff */
[----:B0-----:R-:W-:Y:S01]  /*0700*/  IMAD R17, R28, R5, RZ ;  /* 0x000000051c117224 */ /* 0x001fe200078e02ff */
[----:B----4-:R-:W-:-:S04]  /*0710*/  IADD3 R5, PT, PT, R24, 0x1, RZ ;  /* 0x0000000118057810 */ /* 0x010fc80007ffe0ff */
        /* <DEDUP_REMOVED lines=10> */
[----:B------:R-:W-:-:S05]  /*07c0*/  IMAD R5, R22, R5, RZ ;  /* 0x0000000516057224 */ /* 0x000fca00078e02ff */
[----:B------:R-:W-:Y:S02]  /*07d0*/  IADD3 R22, PT, PT, R15, R5, RZ ;  /* 0x000000050f167210 */ /* 0x000fe40007ffe0ff */
[----:B------:R-:W-:-:S04]  /*07e0*/  IADD3 R10, PT, PT, R10, 0x10, RZ ;  /* 0x000000100a0a7810 */ /* 0x000fc80007ffe0ff */
[----:B------:R-:W-:Y:S02]  /*07f0*/  ISETP.NE.AND P0, PT, R10, RZ, PT ;  /* 0x000000ff0a00720c */ /* 0x000fe40003f05270 */
[----:B------:R-:W-:Y:S02]  /*0800*/  IADD3 R6, PT, PT, R6, 0x1000, RZ ;  /* 0x0000100006067810 */ /* 0x000fe40007ffe0ff */
[----:B------:R-:W-:Y:S02]  /*0810*/  IADD3 R9, PT, PT, R9, 0x1000, RZ ;  /* 0x0000100009097810 */ /* 0x000fe40007ffe0ff */
[----:B--2---:R-:W-:-:S05]  /*0820*/  IADD3 R21, PT, PT, R21, 0x1, RZ ;  /* 0x0000000115157810 */ /* 0x004fca0007ffe0ff */
[----:B------:R-:W-:-:S04]  /*0830*/  IMAD.WIDE.U32 R14, R14, R21, RZ ;  /* 0x000000150e0e7225 */ /* 0x000fc800078e00ff */
[----:B------:R-:W-:Y:S01]  /*0840*/  IMAD R21, R22, R21, RZ ;  /* 0x0000001516157224 */ /* 0x000fe200078e02ff */
[----:B---3--:R-:W-:-:S03]  /*0850*/  IADD3 R5, PT, PT, R20, 0x1, RZ ;  /* 0x0000000114057810 */ /* 0x008fc60007ffe0ff */
[----:B------:R-:W-:Y:S02]  /*0860*/  IMAD.IADD R20, R15, 0x1, R21 ;  /* 0x000000010f147824 */ /* 0x000fe400078e0215 */
[----:B------:R-:W-:-:S04]  /*0870*/  IMAD.WIDE.U32 R14, R14, R5, RZ ;  /* 0x000000050e0e7225 */ /* 0x000fc800078e00ff */
[----:B------:R-:W-:Y:S01]  /*0880*/  IMAD R5, R20, R5, RZ ;  /* 0x0000000514057224 */ /* 0x000fe200078e02ff */
[----:B------:R-:W-:-:S04]  /*0890*/  IADD3 R11, PT, PT, R11, 0x1, RZ ;  /* 0x000000010b0b7810 */ /* 0x000fc80007ffe0ff */
[----:B------:R-:W-:Y:S01]  /*08a0*/  IADD3 R20, PT, PT, R15, R5, RZ ;  /* 0x000000050f147210 */ /* 0x000fe20007ffe0ff */
[----:B------:R-:W-:-:S04]  /*08b0*/  IMAD.WIDE.U32 R14, R14, R11, RZ ;  /* 0x0000000b0e0e7225 */ /* 0x000fc800078e00ff */
[----:B------:R-:W-:-:S05]  /*08c0*/  IMAD R11, R20, R11, RZ ;  /* 0x0000000b140b7224 */ /* 0x000fca00078e02ff */
[----:B------:R-:W-:Y:S02]  /*08d0*/  IADD3 R20, PT, PT, R15, R11, RZ ;  /* 0x0000000b0f147210 */ /* 0x000fe40007ffe0ff */
[----:B-----5:R-:W-:-:S05]  /*08e0*/  IADD3 R25, PT, PT, R25, 0x1, RZ ;  /* 0x0000000119197810 */ /* 0x020fca0007ffe0ff */
        /* <DEDUP_REMOVED lines=15> */
[----:B------:R-:W-:Y:S06]  /*09e0*/  @P0 BRA `(.L_x_182) ;  /* 0xfffffff800300947 */ /* 0x000fec000383ffff */
[----:B------:R-:W-:Y:S05]  /*09f0*/  BSYNC.RECONVERGENT B3 ;  /* 0x0000000000037941 */ /* 0x000fea0003800200 */
.L_x_181:
[----:B------:R-:W-:-:S07]  /*0a00*/  VIADD R10, R6, 0xfffff800 ;  /* 0xfffff800060a7836 */ /* 0x000fce0000000000 */
.L_x_180:
[----:B------:R-:W-:Y:S05]  /*0a10*/  BSYNC.RECONVERGENT B2 ;  /* 0x0000000000027941 */ /* 0x000fea0003800200 */
.L_x_179:
[----:B------:R-:W-:-:S13]  /*0a20*/  ISETP.NE.AND P0, PT, R8, RZ, PT ;  /* 0x000000ff0800720c */ /* 0x000fda0003f05270 */
[----:B------:R-:W-:Y:S05]  /*0a30*/  @!P0 BRA `(.L_x_178) ;  /* 0x0000000400cc8947 */ /* 0x000fea0003800000 */
[----:B------:R-:W-:Y:S01]  /*0a40*/  ISETP.GE.U32.AND P0, PT, R8, 0x8, PT ;  /* 0x000000080800780c */ /* 0x000fe20003f06070 */
[----:B------:R-:W-:Y:S01]  /*0a50*/  BSSY.RECONVERGENT B2, `(.L_x_183) ;  /* 0x000003e000027945 */ /* 0x000fe20003800200 */
[----:B------:R-:W-:-:S04]  /*0a60*/  LOP3.LUT R18, R7, 0x7, RZ, 0xc0, !PT ;  /* 0x0000000707127812 */ /* 0x000fc800078ec0ff */
[----:B------:R-:W-:-:S07]  /*0a70*/  ISETP.NE.AND P1, PT, R18, RZ, PT ;  /* 0x000000ff1200720c */ /* 0x000fce0003f25270 */
[----:B------:R-:W-:Y:S06]  /*0a80*/  @!P0 BRA `(.L_x_184) ;  /* 0x0000000000e88947 */ /* 0x000fec0003800000 */
[----:B------:R-:W0:Y:S01]  /*0a90*/  LDC.64 R8, c[0x0][0x380] ;  /* 0x0000e000ff087b82 */ /* 0x000e220000000a00 */
[----:B------:R-:W-:-:S04]  /*0aa0*/  IADD3 R21, PT, PT, R3, R10, RZ ;  /* 0x0000000a03157210 */ /* 0x000fc80007ffe0ff */
[C---:B------:R-:W-:Y:S02]  /*0ab0*/  IADD3 R15, PT, PT, R21.reuse, 0x100, RZ ;  /* 0x00000100150f7810 */ /* 0x040fe40007ffe0ff */
[C---:B------:R-:W-:Y:S01]  /*0ac0*/  IADD3 R25, PT, PT, R21.reuse, 0x200, RZ ;  /* 0x0000020015197810 */ /* 0x040fe20007ffe0ff */
[----:B0-----:R-:W-:-:S05]  /*0ad0*/  IMAD.WIDE.U32 R12, R21, 0x4, R8 ;  /* 0x00000004150c7825 */ /* 0x001fca00078e0008 */
[----:B------:R0:W2:Y:S01]  /*0ae0*/  LDG.E R11, desc[UR6][R12.64] ;  /* 0x000000060c0b7981 */ /* 0x0000a2000c1e1900 */
[----:B------:R-:W-:-:S05]  /*0af0*/  IMAD.WIDE.U32 R14, R15, 0x4, R8 ;  /* 0x000000040f0e7825 */ /* 0x000fca00078e0008 */
[----:B------:R1:W3:Y:S01]  /*0b00*/  LDG.E R6, desc[UR6][R14.64] ;  /* 0x000000060e067981 */ /* 0x0002e2000c1e1900 */
[----:B------:R-:W-:Y:S01]  /*0b10*/  IMAD.WIDE.U32 R24, R25, 0x4, R8 ;  /* 0x0000000419187825 */ /* 0x000fe200078e0008 */
[----:B------:R-:W-:-:S04]  /*0b20*/  IADD3 R23, PT, PT, R21, 0x300, RZ ;  /* 0x0000030015177810 */ /* 0x000fc80007ffe0ff */
[----:B------:R-:W4:Y:S01]  /*0b30*/  LDG.E R5, desc[UR6][R24.64] ;  /* 0x0000000618057981 */ /* 0x000f22000c1e1900 */
[----:B------:R-:W-:-:S04]  /*0b40*/  IMAD.WIDE.U32 R22, R23, 0x4, R8 ;  /* 0x0000000417167825 */ /* 0x000fc800078e0008 */
[----:B------:R-:W-:Y:S02]  /*0b50*/  VIADD R17, R21, 0x400 ;  /* 0x0000040015117836 */ /* 0x000fe40000000000 */
[----:B------:R-:W5:Y:S02]  /*0b60*/  LDG.E R22, desc[UR6][R22.64] ;  /* 0x0000000616167981 */ /* 0x000f64000c1e1900 */
[----:B------:R-:W-:Y:S01]  /*0b70*/  IMAD.WIDE.U32 R16, R17, 0x4, R8 ;  /* 0x0000000411107825 */ /* 0x000fe200078e0008 */
[----:B0-----:R-:W-:-:S05]  /*0b80*/  IADD3 R13, PT, PT, R21, 0x500, RZ ;  /* 0x00000500150d7810 */ /* 0x001fca0007ffe0ff */
[----:B------:R-:W5:Y:S01]  /*0b90*/  LDG.E R16, desc[UR6][R16.64] ;  /* 0x0000000610107981 */ /* 0x000f62000c1e1900 */
[----:B------:R-:W-:Y:S01]  /*0ba0*/  IMAD.WIDE.U32 R12, R13, 0x4, R8 ;  /* 0x000000040d0c7825 */ /* 0x000fe200078e0008 */
[----:B-1----:R-:W-:-:S05]  /*0bb0*/  IADD3 R15, PT, PT, R21, 0x600, RZ ;  /* 0x00000600150f7810 */ /* 0x002fca0007ffe0ff */
[----:B------:R-:W5:Y:S01]  /*0bc0*/  LDG.E R12, desc[UR6][R12.64] ;  /* 0x000000060c0c7981 */ /* 0x000f62000c1e1900 */
[----:B------:R-:W-:Y:S01]  /*0bd0*/  IMAD.WIDE.U32 R14, R15, 0x4, R8 ;  /* 0x000000040f0e7825 */ /* 0x000fe200078e0008 */
[----:B------:R-:W-:-:S05]  /*0be0*/  IADD3 R21, PT, PT, R21, 0x700, RZ ;  /* 0x0000070015157810 */ /* 0x000fca0007ffe0ff */
[----:B------:R-:W5:Y:S01]  /*0bf0*/  LDG.E R14, desc[UR6][R14.64] ;  /* 0x000000060e0e7981 */ /* 0x000f62000c1e1900 */
[----:B------:R-:W-:-:S06]  /*0c00*/  IMAD.WIDE.U32 R8, R21, 0x4, R8 ;  /* 0x0000000415087825 */ /* 0x000fcc00078e0008 */
[----:B------:R0:W5:Y:S01]  /*0c10*/  LDG.E R8, desc[UR6][R8.64] ;  /* 0x0000000608087981 */ /* 0x000162000c1e1900 */
[----:B------:R-:W-:Y:S02]  /*0c20*/  IADD3 R10, PT, PT, R10, 0x800, RZ ;  /* 0x000008000a0a7810 */ /* 0x000fe40007ffe0ff */
[----:B--2---:R-:W-:-:S05]  /*0c30*/  IADD3 R11, PT, PT, R11, 0x1, RZ ;  /* 0x000000010b0b7810 */ /* 0x004fca0007ffe0ff */
[-C--:B------:R-:W-:Y:S02]  /*0c40*/  IMAD R19, R19, R11.reuse, RZ ;  /* 0x0000000b13137224 */ /* 0x080fe400078e02ff */
[----:B------:R-:W-:-:S04]  /*0c50*/  IMAD.WIDE.U32 R20, R20, R11, RZ ;  /* 0x0000000b14147225 */ /* 0x000fc800078e00ff */
[----:B---3--:R-:W-:Y:S01]  /*0c60*/  VIADD R11, R6, 0x1 ;  /* 0x00000001060b7836 */ /* 0x008fe20000000000 */
[----:B------:R-:W-:Y:S02]  /*0c70*/  IADD3 R6, PT, PT, R21, R19, RZ ;  /* 0x0000001315067210 */ /* 0x000fe40007ffe0ff */
[----:B----4-:R-:W-:Y:S01]  /*0c80*/  IADD3 R5, PT, PT, R5, 0x1, RZ ;  /* 0x0000000105057810 */ /* 0x010fe20007ffe0ff */
[----:B------:R-:W-:-:S04]  /*0c90*/  IMAD.WIDE.U32 R20, R20, R11, RZ ;  /* 0x0000000b14147225 */ /* 0x000fc800078e00ff */
[----:B------:R-:W-:-:S05]  /*0ca0*/  IMAD R11, R6, R11, RZ ;  /* 0x0000000b060b7224 */ /* 0x000fca00078e02ff */
[----:B------:R-:W-:Y:S01]  /*0cb0*/  IADD3 R6, PT, PT, R21, R11, RZ ;  /* 0x0000000b15067210 */ /* 0x000fe20007ffe0ff */
[----:B------:R-:W-:-:S04]  /*0cc0*/  IMAD.WIDE.U32 R20, R20, R5, RZ ;  /* 0x0000000514147225 */ /* 0x000fc800078e00ff */
[----:B0-----:R-:W-:Y:S01]  /*0cd0*/  IMAD R9, R6, R5, RZ ;  /* 0x0000000506097224 */ /* 0x001fe200078e02ff */
[----:B-----5:R-:W-:-:S03]  /*0ce0*/  IADD3 R5, PT, PT, R22, 0x1, RZ ;  /* 0x0000000116057810 */ /* 0x020fc60007ffe0ff */
[----:B------:R-:W-:Y:S02]  /*0cf0*/  IMAD.IADD R6, R21, 0x1, R9 ;  /* 0x0000000115067824 */ /* 0x000fe400078e0209 */
[----:B------:R-:W-:-:S04]  /*0d00*/  IMAD.WIDE.U32 R20, R20, R5, RZ ;  /* 0x0000000514147225 */ /* 0x000fc800078e00ff */
[----:B------:R-:W-:Y:S01]  /*0d10*/  IMAD R9, R6, R5, RZ ;  /* 0x0000000506097224 */ /* 0x000fe200078e02ff */
[----:B------:R-:W-:-:S04]  /*0d20*/  IADD3 R5, PT, PT, R16, 0x1, RZ ;  /* 0x0000000110057810 */ /* 0x000fc80007ffe0ff */
        /* <DEDUP_REMOVED lines=14> */
[----:B------:R-:W-:-:S04]  /*0e10*/  IMAD R5, R6, R5, RZ ;  /* 0x0000000506057224 */ /* 0x000fc800078e02ff */
[----:B------:R-:W-:-:S07]  /*0e20*/  IMAD.IADD R19, R21, 0x1, R5 ;  /* 0x0000000115137824 */ /* 0x000fce00078e0205 */
.L_x_184:
[----:B------:R-:W-:Y:S05]  /*0e30*/  BSYNC.RECONVERGENT B2 ;  /* 0x0000000000027941 */ /* 0x000fea0003800200 */
.L_x_183:
        /* <DEDUP_REMOVED lines=10> */
[----:B0-----:R-:W-:-:S06]  /*0ee0*/  IMAD.WIDE.U32 R12, R5, 0x4, R8 ;  /* 0x00000004050c7825 */ /* 0x001fcc00078e0008 */
[----:B------:R-:W2:Y:S01]  /*0ef0*/  LDG.E R12, desc[UR6][R12.64] ;  /* 0x000000060c0c7981 */ /* 0x000ea2000c1e1900 */
[----:B------:R-:W-:-:S06]  /*0f00*/  IMAD.WIDE.U32 R14, R15, 0x4, R8 ;  /* 0x000000040f0e7825 */ /* 0x000fcc00078e0008 */
[----:B------:R-:W3:Y:S01]  /*0f10*/  LDG.E R14, desc[UR6][R14.64] ;  /* 0x000000060e0e7981 */ /* 0x000ee2000c1e1900 */
[----:B------:R-:W-:Y:S01]  /*0f20*/  IMAD.WIDE.U32 R16, R17, 0x4, R8 ;  /* 0x0000000411107825 */ /* 0x000fe200078e0008 */
[----:B------:R-:W-:-:S05]  /*0f30*/  IADD3 R5, PT, PT, R5, 0x300, RZ ;  /* 0x0000030005057810 */ /* 0x000fca0007ffe0ff */
[----:B------:R-:W4:Y:S01]  /*0f40*/  LDG.E R16, desc[UR6][R16.64] ;  /* 0x0000000610107981 */ /* 0x000f22000c1e1900 */
[----:B------:R-:W-:-:S06]  /*0f50*/  IMAD.WIDE.U32 R8, R5, 0x4, R8 ;  /* 0x0000000405087825 */ /* 0x000fcc00078e0008 */
[----:B------:R-:W5:Y:S01]  /*0f60*/  LDG.E R8, desc[UR6][R8.64] ;  /* 0x0000000608087981 */ /* 0x000f62000c1e1900 */
[----:B------:R-:W-:Y:S01]  /*0f70*/  IADD3 R10, PT, PT, R10, 0x400, RZ ;  /* 0x000004000a0a7810 */ /* 0x000fe20007ffe0ff */
[----:B--2---:R-:W-:-:S04]  /*0f80*/  VIADD R21, R12, 0x1 ;  /* 0x000000010c157836 */ /* 0x004fc80000000000 */
[-C--:B------:R-:W-:Y:S02]  /*0f90*/  IMAD R19, R19, R21.reuse, RZ ;  /* 0x0000001513137224 */ /* 0x080fe400078e02ff */
[----:B------:R-:W-:Y:S01]  /*0fa0*/  IMAD.WIDE.U32 R20, R20, R21, RZ ;  /* 0x0000001514147225 */ /* 0x000fe200078e00ff */
[----:B---3--:R-:W-:-:S04]  /*0fb0*/  IADD3 R5, PT, PT, R14, 0x1, RZ ;  /* 0x000000010e057810 */ /* 0x008fc80007ffe0ff */
[----:B------:R-:W-:Y:S01]  /*0fc0*/  IADD3 R19, PT, PT, R21, R19, RZ ;  /* 0x0000001315137210 */ /* 0x000fe20007ffe0ff */
[----:B------:R-:W-:Y:S01]  /*0fd0*/  IMAD.WIDE.U32 R20, R20, R5, RZ ;  /* 0x0000000514147225 */ /* 0x000fe200078e00ff */
[----:B----4-:R-:W-:-:S03]  /*0fe0*/  IADD3 R16, PT, PT, R16, 0x1, RZ ;  /* 0x0000000110107810 */ /* 0x010fc60007ffe0ff */
[----:B------:R-:W-:-:S05]  /*0ff0*/  IMAD R19, R19, R5, RZ ;  /* 0x0000000513137224 */ /* 0x000fca00078e02ff */
[----:B------:R-:W-:Y:S01]  /*1000*/  IADD3 R19, PT, PT, R21, R19, RZ ;  /* 0x0000001315137210 */ /* 0x000fe20007ffe0ff */
[----:B------:R-:W-:-:S04]  /*1010*/  IMAD.WIDE.U32 R20, R20, R16, RZ ;  /* 0x0000001014147225 */ /* 0x000fc800078e00ff */
[----:B------:R-:W-:Y:S02]  /*1020*/  IMAD R19, R19, R16, RZ ;  /* 0x0000001013137224 */ /* 0x000fe400078e02ff */
[----:B-----5:R-:W-:-:S03]  /*1030*/  VIADD R8, R8, 0x1 ;  /* 0x0000000108087836 */ /* 0x020fc60000000000 */
[----:B------:R-:W-:Y:S01]  /*1040*/  IADD3 R19, PT, PT, R21, R19, RZ ;  /* 0x0000001315137210 */ /* 0x000fe20007ffe0ff */
[----:B------:R-:W-:-:S04]  /*1050*/  IMAD.WIDE.U32 R20, R20, R8, RZ ;  /* 0x0000000814147225 */ /* 0x000fc800078e00ff */
[----:B------:R-:W-:-:S05]  /*1060*/  IMAD R19, R19, R8, RZ ;  /* 0x0000000813137224 */ /* 0x000fca00078e02ff */
[----:B------:R-:W-:-:S07]  /*1070*/  IADD3 R19, PT, PT, R21, R19, RZ ;  /* 0x0000001315137210 */ /* 0x000fce0007ffe0ff */
.L_x_186:
[----:B------:R-:W-:Y:S05]  /*1080*/  BSYNC.RECONVERGENT B2 ;  /* 0x0000000000027941 */ /* 0x000fea0003800200 */
.L_x_185:
[----:B------:R-:W-:Y:S05]  /*1090*/  @!P1 BRA `(.L_x_178) ;  /* 0x0000000000349947 */ /* 0x000fea0003800000 */
[----:B------:R-:W0:Y:S01]  /*10a0*/  LDC.64 R8, c[0x0][0x380] ;  /* 0x0000e000ff087b82 */ /* 0x000e220000000a00 */
[----:B------:R-:W-:Y:S01]  /*10b0*/  IADD3 R3, PT, PT, R3, R10, RZ ;  /* 0x0000000a03037210 */ /* 0x000fe20007ffe0ff */
[----:B------:R-:W-:-:S07]  /*10c0*/  IMAD.MOV R5, RZ, RZ, -R7 ;  /* 0x000000ffff057224 */ /* 0x000fce00078e0a07 */
.L_x_187:
[----:B0-----:R-:W-:-:S06]  /*10d0*/  IMAD.WIDE.U32 R6, R3, 0x4, R8 ;  /* 0x0000000403067825 */ /* 0x001fcc00078e0008 */
[----:B------:R-:W2:Y:S01]  /*10e0*/  LDG.E R6, desc[UR6][R6.64] ;  /* 0x0000000606067981 */ /* 0x000ea2000c1e1900 */
[----:B------:R-:W-:Y:S02]  /*10f0*/  IADD3 R5, PT, PT, R5, 0x1, RZ ;  /* 0x0000000105057810 */ /* 0x000fe40007ffe0ff */
[----:B------:R-:W-:Y:S02]  /*1100*/  IADD3 R3, PT, PT, R3, 0x100, RZ ;  /* 0x0000010003037810 */ /* 0x000fe40007ffe0ff */
[----:B------:R-:W-:Y:S02]  /*1110*/  ISETP.NE.AND P0, PT, R5, RZ, PT ;  /* 0x000000ff0500720c */ /* 0x000fe40003f05270 */
[----:B--2---:R-:W-:-:S05]  /*1120*/  IADD3 R21, PT, PT, R6, 0x1, RZ ;  /* 0x0000000106157810 */ /* 0x004fca0007ffe0ff */
[-C--:B------:R-:W-:Y:S02]  /*1130*/  IMAD R19, R19, R21.reuse, RZ ;  /* 0x0000001513137224 */ /* 0x080fe400078e02ff */
[----:B------:R-:W-:-:S05]  /*1140*/  IMAD.WIDE.U32 R20, R20, R21, RZ ;  /* 0x0000001514147225 */ /* 0x000fca00078e00ff */
[----:B------:R-:W-:Y:S01]  /*1150*/  IADD3 R19, PT, PT, R21, R19, RZ ;  /* 0x0000001315137210 */ /* 0x000fe20007ffe0ff */
[----:B------:R-:W-:Y:S06]  /*1160*/  @P0 BRA `(.L_x_187) ;  /* 0xfffffffc00d80947 */ /* 0x000fec000383ffff */
.L_x_178:
[----:B------:R-:W-:Y:S05]  /*1170*/  BSYNC.RECONVERGENT B1 ;  /* 0x0000000000017941 */ /* 0x000fea0003800200 */
.L_x_177:
[----:B------:R-:W-:-:S13]  /*1180*/  ISETP.GE.U32.AND P0, PT, R4, 0x100, PT ;  /* 0x000001000400780c */ /* 0x000fda0003f06070 */
        /* <DEDUP_REMOVED lines=11> */
[----:B------:R-:W-:-:S04]  /*1240*/  IMAD R3, R19, R3, R6 ;  /* 0x0000000313037224 */ /* 0x000fc800078e0206 */
[----:B------:R-:W-:Y:S02]  /*1250*/  IMAD.IADD R8, R5, 0x1, R3 ;  /* 0x0000000105087824 */ /* 0x000fe400078e0203 */
        /* <DEDUP_REMOVED lines=49> */
[----:B------:R-:W2:Y:S01]  /*1570*/  LDS.128 R8, [UR4+0x20] ;  /* 0x00002004ff087984 */ /* 0x000ea20008000c00 */
[-C--:B0-----:R-:W-:Y:S02]  /*1580*/  IMAD R4, R13, R6.reuse, RZ ;  /* 0x000000060d047224 */ /* 0x081fe400078e02ff */
[----:B-1----:R-:W-:-:S04]  /*1590*/  IMAD.WIDE.U32 R2, R12, R6, RZ ;  /* 0x000000060c027225 */ /* 0x002fc800078e00ff */
[----:B------:R-:W-:Y:S02]  /*15a0*/  IMAD R7, R12, R7, R4 ;  /* 0x000000070c077224 */ /* 0x000fe400078e0204 */
[----:B------:R-:W-:-:S03]  /*15b0*/  IMAD.WIDE.U32 R12, R2, R14, RZ ;  /* 0x0000000e020c7225 */ /* 0x000fc600078e00ff */
[----:B------:R-:W-:Y:S02]  /*15c0*/  IADD3 R3, PT, PT, R3, R7, RZ ;  /* 0x0000000703037210 */ /* 0x000fe40007ffe0ff */
[----:B------:R-:W0:Y:S03]  /*15d0*/  LDS.128 R4, [UR4+0x30] ;  /* 0x00003004ff047984 */ /* 0x000e260008000c00 */
[----:B------:R-:W-:-:S04]  /*15e0*/  IMAD R3, R3, R14, RZ ;  /* 0x0000000e03037224 */ /* 0x000fc800078e02ff */
[----:B------:R-:W-:Y:S02]  /*15f0*/  IMAD R3, R2, R15, R3 ;  /* 0x0000000f02037224 */ /* 0x000fe400078e0203 */
[----:B--2---:R-:W-:-:S03]  /*1600*/  IMAD.WIDE.U32 R14, R12, R8, RZ ;  /* 0x000000080c0e7225 */ /* 0x004fc600078e00ff */
        /* <DEDUP_REMOVED lines=20> */
[----:B------:R-:W-:Y:S01]  /*1750*/  IADD3 R7, PT, PT, R7, R5, RZ ;  /* 0x0000000507077210 */ /* 0x000fe20007ffe0ff */
[----:B------:R-:W-:Y:S06]  /*1760*/  BRA `(.L_x_189) ;  /* 0x0000002400187947 */ /* 0x000fec0003800000 */
.L_x_188:
[----:B------:R-:W-:-:S04]  /*1770*/  LOP3.LUT R3, R2, 0x3e0, RZ, 0xc0, !PT ;  /* 0x000003e002037812 */ /* 0x000fc800078ec0ff */
[----:B------:R-:W-:Y:S02]  /*1780*/  IADD3 R5, PT, PT, R3, 0x20, RZ ;  /* 0x0000002003057810 */ /* 0x000fe40007ffe0ff */
[----:B------:R-:W-:Y:S02]  /*1790*/  LOP3.LUT R7, RZ, R3, RZ, 0x33, !PT ;  /* 0x00000003ff077212 */ /* 0x000fe400078e33ff */
[----:B------:R-:W0:Y:S01]  /*17a0*/  S2R R3, SR_LANEID ;  /* 0x0000000000037919 */ /* 0x000e220000000000 */
[----:B------:R-:W-:Y:S02]  /*17b0*/  ISETP.GT.U32.AND P0, PT, R5, R4, PT ;  /* 0x000000040500720c */ /* 0x000fe40003f04070 */
[----:B------:R-:W-:-:S04]  /*17c0*/  IADD3 R6, PT, PT, R4, R7, RZ ;  /* 0x0000000704067210 */ /* 0x000fc80007ffe0ff */
[----:B------:R-:W-:-:S05]  /*17d0*/  SEL R6, R6, 0x1f, P0 ;  /* 0x0000001f06067807 */ /* 0x000fca0000000000 */
[----:B------:R-:W1:Y:S04]  /*17e0*/  SHFL.DOWN PT, R7, R19, 0x1, R6 ;  /* 0x0820000013077989 */ /* 0x000e6800000e0006 */
[----:B------:R-:W2:Y:S01]  /*17f0*/  SHFL.DOWN PT, R5, R20, 0x1, R6 ;  /* 0x0820000014057989 */ /* 0x000ea200000e0006 */
[C---:B0-----:R-:W-:Y:S02]  /*1800*/  ISETP.GE.AND P0, PT, R3.reuse, R6, PT ;  /* 0x000000060300720c */ /* 0x041fe40003f06270 */
[----:B------:R-:W-:Y:S02]  /*1810*/  ISETP.NE.AND P1, PT, R3, RZ, PT ;  /* 0x000000ff0300720c */ /* 0x000fe40003f25270 */
[----:B-1----:R-:W-:Y:S02]  /*1820*/  SEL R7, R7, RZ, !P0 ;  /* 0x000000ff07077207 */ /* 0x002fe40004000000 */
[----:B--2---:R-:W-:-:S03]  /*1830*/  SEL R5, R5, 0x1, !P0 ;  /* 0x0000000105057807 */ /* 0x004fc60004000000 */
[-C--:B------:R-:W-:Y:S02]  /*1840*/  IMAD R10, R7, R20.reuse, RZ ;  /* 0x00000014070a7224 */ /* 0x080fe400078e02ff */
[----:B------:R-:W-:-:S04]  /*1850*/  IMAD.WIDE.U32 R8, R5, R20, RZ ;  /* 0x0000001405087225 */ /* 0x000fc800078e00ff */
[----:B------:R-:W0:Y:S01]  /*1860*/  @!P1 S2R R14, SR_CgaCtaId ;  /* 0x00000000000e9919 */ /* 0x000e220000008800 */
[----:B------:R-:W-:-:S04]  /*1870*/  IMAD R5, R19, R5, R10 ;  /* 0x0000000513057224 */ /* 0x000fc800078e020a */
[----:B------:R-:W-:Y:S01]  /*1880*/  IMAD.IADD R12, R9, 0x1, R5 ;  /* 0x00000001090c7824 */ /* 0x000fe200078e0205 */
[----:B------:R-:W-:Y:S01]  /*1890*/  IADD3 R9, PT, PT, R3, 0x2, RZ ;  /* 0x0000000203097810 */ /* 0x000fe20007ffe0ff */
[----:B------:R-:W1:Y:S03]  /*18a0*/  SHFL.DOWN PT, R5, R8, 0x2, R6 ;  /* 0x0840000008057989 */ /* 0x000e6600000e0006 */
[----:B------:R-:W-:Y:S01]  /*18b0*/  ISETP.GT.AND P0, PT, R9, R6, PT ;  /* 0x000000060900720c */ /* 0x000fe20003f04270 */
[----:B------:R-:W2:Y:S01]  /*18c0*/  SHFL.DOWN PT, R7, R12, 0x2, R6 ;  /* 0x084000000c077989 */ /* 0x000ea200000e0006 */
[----:B------:R-:W-:Y:S02]  /*18d0*/  IADD3 R9, PT, PT, R3, 0x4, RZ ;  /* 0x0000000403097810 */ /* 0x000fe40007ffe0ff */
[----:B-1----:R-:W-:Y:S02]  /*18e0*/  SEL R5, R5, 0x1, !P0 ;  /* 0x0000000105057807 */ /* 0x002fe40004000000 */
[----:B--2---:R-:W-:-:S03]  /*18f0*/  SEL R7, R7, RZ, !P0 ;  /* 0x000000ff07077207 */ /* 0x004fc60004000000 */
[----:B------:R-:W-:Y:S01]  /*1900*/  IMAD.WIDE.U32 R10, R5, R8, RZ ;  /* 0x00000008050a7225 */ /* 0x000fe200078e00ff */
[----:B------:R-:W-:-:S03]  /*1910*/  ISETP.GT.AND P0, PT, R9, R6, PT ;  /* 0x000000060900720c */ /* 0x000fc60003f04270 */
[----:B------:R-:W-:-:S04]  /*1920*/  IMAD R7, R7, R8, RZ ;  /* 0x0000000807077224 */ /* 0x000fc800078e02ff */
[----:B------:R-:W-:Y:S02]  /*1930*/  IMAD R7, R5, R12, R7 ;  /* 0x0000000c05077224 */ /* 0x000fe400078e0207 */
[----:B------:R-:W1:Y:S03]  /*1940*/  SHFL.DOWN PT, R5, R10, 0x4, R6 ;  /* 0x088000000a057989 */ /* 0x000e6600000e0006 */
[----:B------:R-:W-:-:S05]  /*1950*/  IADD3 R11, PT, PT, R11, R7, RZ ;  /* 0x000000070b0b7210 */ /* 0x000fca0007ffe0ff */
[----:B------:R-:W2:Y:S01]  /*1960*/  SHFL.DOWN PT, R7, R11, 0x4, R6 ;  /* 0x088000000b077989 */ /* 0x000ea200000e0006 */
[----:B-1----:R-:W-:-:S05]  /*1970*/  SEL R5, R5, 0x1, !P0 ;  /* 0x0000000105057807 */ /* 0x002fca0004000000 */
[----:B------:R-:W-:Y:S01]  /*1980*/  IMAD.WIDE.U32 R8, R5, R10, RZ ;  /* 0x0000000a05087225 */ /* 0x000fe200078e00ff */
[----:B--2---:R-:W-:-:S05]  /*1990*/  SEL R7, R7, RZ, !P0 ;  /* 0x000000ff07077207 */ /* 0x004fca0004000000 */
[----:B------:R-:W-:-:S04]  /*19a0*/  IMAD R12, R7, R10, RZ ;  /* 0x0000000a070c7224 */ /* 0x000fc800078e02ff */
[----:B------:R-:W-:-:S05]  /*19b0*/  IMAD R5, R5, R11, R12 ;  /* 0x0000000b05057224 */ /* 0x000fca00078e020c */
[----:B------:R-:W-:Y:S01]  /*19c0*/  IADD3 R12, PT, PT, R9, R5, RZ ;  /* 0x00000005090c7210 */ /* 0x000fe20007ffe0ff */
[C---:B------:R-:W-:Y:S01]  /*19d0*/  VIADD R9, R3.reuse, 0x8 ;  /* 0x0000000803097836 */ /* 0x040fe20000000000 */
[----:B------:R-:W1:Y:S01]  /*19e0*/  SHFL.DOWN PT, R5, R8, 0x8, R6 ;  /* 0x0900000008057989 */ /* 0x000e6200000e0006 */
[----:B------:R-:W-:-:S03]  /*19f0*/  IADD3 R3, PT, PT, R3, 0x10, RZ ;  /* 0x0000001003037810 */ /* 0x000fc60007ffe0ff */
[----:B------:R-:W2:Y:S01]  /*1a00*/  SHFL.DOWN PT, R7, R12, 0x8, R6 ;  /* 0x090000000c077989 */ /* 0x000ea200000e0006 */
[----:B------:R-:W-:-:S04]  /*1a10*/  ISETP.GT.AND P0, PT, R9, R6, PT ;  /* 0x000000060900720c */ /* 0x000fc80003f04270 */
[----:B-1----:R-:W-:Y:S02]  /*1a20*/  SEL R5, R5, 0x1, !P0 ;  /* 0x0000000105057807 */ /* 0x002fe40004000000 */
[----:B--2---:R-:W-:-:S03]  /*1a30*/  SEL R7, R7, RZ, !P0 ;  /* 0x000000ff07077207 */ /* 0x004fc60004000000 */
[----:B------:R-:W-:Y:S01]  /*1a40*/  IMAD.WIDE.U32 R10, R5, R8, RZ ;  /* 0x00000008050a7225 */ /* 0x000fe200078e00ff */
[----:B------:R-:W-:Y:S02]  /*1a50*/  ISETP.GT.AND P0, PT, R3, R6, PT ;  /* 0x000000060300720c */ /* 0x000fe40003f04270 */
[----:B------:R-:W-:Y:S01]  /*1a60*/  @!P1 SHF.R.U32.HI R3, RZ, 0x2, R2 ;  /* 0x00000002ff039819 */ /* 0x000fe20000011602 */
[----:B------:R-:W-:-:S03]  /*1a70*/  IMAD R7, R7, R8, RZ ;  /* 0x0000000807077224 */ /* 0x000fc600078e02ff */
[----:B------:R-:W-:Y:S01]  /*1a80*/  @!P1 LOP3.LUT R3, R3, 0xf8, RZ, 0xc0, !PT ;  /* 0x000000f803039812 */ /* 0x000fe200078ec0ff */
[----:B------:R-:W-:Y:S02]  /*1a90*/  IMAD R7, R5, R12, R7 ;  /* 0x0000000c05077224 */ /* 0x000fe400078e0207 */
[----:B------:R-:W1:Y:S03]  /*1aa0*/  SHFL.DOWN PT, R5, R10, 0x10, R6 ;  /* 0x0a0000000a057989 */ /* 0x000e6600000e0006 */
[----:B------:R-:W-:-:S05]  /*1ab0*/  IADD3 R11, PT, PT, R11, R7, RZ ;  /* 0x000000070b0b7210 */ /* 0x000fca0007ffe0ff */
[----:B------:R-:W2:Y:S01]  /*1ac0*/  SHFL.DOWN PT, R7, R11, 0x10, R6 ;  /* 0x0a0000000b077989 */ /* 0x000ea200000e0006 */
[----:B-1----:R-:W-:-:S05]  /*1ad0*/  SEL R5, R5, 0x1, !P0 ;  /* 0x0000000105057807 */ /* 0x002fca0004000000 */
[----:B------:R-:W-:Y:S01]  /*1ae0*/  IMAD.WIDE.U32 R8, R5, R10, RZ ;  /* 0x0000000a05087225 */ /* 0x000fe200078e00ff */
[----:B--2---:R-:W-:Y:S02]  /*1af0*/  SEL R7, R7, RZ, !P0 ;  /* 0x000000ff07077207 */ /* 0x004fe40004000000 */
[----:B------:R-:W-:Y:S02]  /*1b00*/  ISETP.NE.AND P0, PT, R2, RZ, PT ;  /* 0x000000ff0200720c */ /* 0x000fe40003f05270 */
[----:B------:R-:W-:Y:S01]  /*1b10*/  MOV R6, R8 ;  /* 0x0000000800067202 */ /* 0x000fe20000000f00 */
        /* <DEDUP_REMOVED lines=9> */
[----:B------:R-:W1:Y:S01]  /*1bb0*/  S2UR UR5, SR_CgaCtaId ;  /* 0x00000000000579c3 */ /* 0x000e620000008800 */
[----:B------:R-:W-:Y:S01]  /*1bc0*/  UMOV UR4, 0x400 ;  /* 0x0000040000047882 */ /* 0x000fe20000000000 */
[----:B------:R-:W-:Y:S01]  /*1bd0*/  ISETP.GT.U32.AND P1, PT, R4, 0x20, PT ;  /* 0x000000200400780c */ /* 0x000fe20003f24070 */
[----:B-1----:R-:W-:-:S09]  /*1be0*/  ULEA UR4, UR5, UR4, 0x18 ;  /* 0x0000000405047291 */ /* 0x002fd2000f8ec0ff */
[----:B------:R-:W0:Y:S04]  /*1bf0*/  LDS.128 R12, [UR4+0x10] ;  /* 0x00001004ff0c7984 */ /* 0x000e280008000c00 */
[----:B------:R-:W1:Y:S01]  /*1c00*/  LDS.128 R8, [UR4+0x20] ;  /* 0x00002004ff087984 */ /* 0x000e620008000c00 */
[----:B0-----:R-:W-:Y:S02]  /*1c10*/  SEL R3, R13, RZ, P1 ;  /* 0x000000ff0d037207 */ /* 0x001fe40000800000 */
[----:B------:R-:W-:Y:S02]  /*1c20*/  SEL R12, R12, 0x1, P1 ;  /* 0x000000010c0c7807 */ /* 0x000fe40000800000 */
[----:B------:R-:W-:Y:S01]  /*1c30*/  ISETP.GT.U32.AND P1, PT, R4, 0x40, PT ;  /* 0x000000400400780c */ /* 0x000fe20003f24070 */
[----:B------:R-:W-:-:S04]  /*1c40*/  IMAD R3, R3, R6, RZ ;  /* 0x0000000603037224 */ /* 0x000fc800078e02ff */
[----:B------:R-:W-:Y:S01]  /*1c50*/  IMAD R5, R12, R7, R3 ;  /* 0x000000070c057224 */ /* 0x000fe200078e0203 */
[----:B------:R-:W-:Y:S01]  /*1c60*/  SEL R3, R14, 0x1, P1 ;  /* 0x000000010e037807 */ /* 0x000fe20000800000 */
[----:B------:R-:W-:-:S05]  /*1c70*/  IMAD.WIDE.U32 R6, R12, R6, RZ ;  /* 0x000000060c067225 */ /* 0x000fca00078e00ff */
[----:B------:R-:W-:Y:S02]  /*1c80*/  IADD3 R2, PT, PT, R7, R5, RZ ;  /* 0x0000000507027210 */ /* 0x000fe40007ffe0ff */
[----:B------:R-:W-:Y:S02]  /*1c90*/  SEL R5, R15, RZ, P1 ;  /* 0x000000ff0f057207 */ /* 0x000fe40000800000 */
[----:B------:R-:W0:Y:S01]  /*1ca0*/  LDS.128 R12, [UR4+0x30] ;  /* 0x00003004ff0c7984 */ /* 0x000e220008000c00 */
[-C--:B------:R-:W-:Y:S01]  /*1cb0*/  IMAD R7, R2, R3.reuse, RZ ;  /* 0x0000000302077224 */ /* 0x080fe200078e02ff */
[----:B------:R-:W-:Y:S01]  /*1cc0*/  ISETP.GT.U32.AND P1, PT, R4, 0x60, PT ;  /* 0x000000600400780c */ /* 0x000fe20003f24070 */
[----:B------:R-:W-:-:S03]  /*1cd0*/  IMAD.WIDE.U32 R2, R6, R3, RZ ;  /* 0x0000000306027225 */ /* 0x000fc600078e00ff */
[----:B-1----:R-:W-:Y:S01]  /*1ce0*/  SEL R9, R9, RZ, P1 ;  /* 0x000000ff09097207 */ /* 0x002fe20000800000 */
[----:B------:R-:W-:Y:S01]  /*1cf0*/  IMAD R5, R5, R6, R7 ;  /* 0x0000000605057224 */ /* 0x000fe200078e0207 */
[----:B------:R-:W-:Y:S02]  /*1d00*/  SEL R7, R8, 0x1, P1 ;  /* 0x0000000108077807 */ /* 0x000fe40000800000 */
[----:B------:R-:W-:Y:S02]  /*1d10*/  ISETP.GT.U32.AND P1, PT, R4, 0x80, PT ;  /* 0x000000800400780c */ /* 0x000fe40003f24070 */
[----:B------:R-:W-:Y:S02]  /*1d20*/  IADD3 R6, PT, PT, R3, R5, RZ ;  /* 0x0000000503067210 */ /* 0x000fe40007ffe0ff */
[----:B------:R-:W-:-:S03]  /*1d30*/  SEL R11, R11, RZ, P1 ;  /* 0x000000ff0b0b7207 */ /* 0x000fc60000800000 */
[-C--:B------:R-:W-:Y:S02]  /*1d40*/  IMAD R3, R6, R7.reuse, RZ ;  /* 0x0000000706037224 */ /* 0x080fe400078e02ff */
[----:B------:R-:W-:-:S04]  /*1d50*/  IMAD.WIDE.U32 R6, R2, R7, RZ ;  /* 0x0000000702067225 */ /* 0x000fc800078e00ff */
[----:B------:R-:W-:Y:S01]  /*1d60*/  IMAD R3, R9, R2, R3 ;  /* 0x0000000209037224 */ /* 0x000fe200078e0203 */
[----:B------:R-:W-:Y:S02]  /*1d70*/  SEL R9, R10, 0x1, P1 ;  /* 0x000000010a097807 */ /* 0x000fe40000800000 */
[----:B------:R-:W-:Y:S02]  /*1d80*/  ISETP.GT.U32.AND P1, PT, R4, 0xa0, PT ;  /* 0x000000a00400780c */ /* 0x000fe40003f24070 */
[----:B------:R-:W-:Y:S02]  /*1d90*/  IADD3 R8, PT, PT, R7, R3, RZ ;  /* 0x0000000307087210 */ /* 0x000fe40007ffe0ff */
[----:B------:R-:W1:Y:S03]  /*1da0*/  LDS.64 R2, [UR4+0x40] ;  /* 0x00004004ff027984 */ /* 0x000e660008000a00 */
[----:B------:R-:W-:-:S02]  /*1db0*/  IMAD R5, R8, R9, RZ ;  /* 0x0000000908057224 */ /* 0x000fc400078e02ff */
[----:B------:R-:W-:-:S04]  /*1dc0*/  IMAD.WIDE.U32 R8, R6, R9, RZ ;  /* 0x0000000906087225 */ /* 0x000fc800078e00ff */
[----:B------:R-:W-:Y:S01]  /*1dd0*/  IMAD R5, R11, R6, R5 ;  /* 0x000000060b057224 */ /* 0x000fe200078e0205 */
[----:B0-----:R-:W-:Y:S02]  /*1de0*/  SEL R7, R12, 0x1, P1 ;  /* 0x000000010c077807 */ /* 0x001fe40000800000 */
[----:B------:R-:W-:Y:S02]  /*1df0*/  SEL R13, R13, RZ, P1 ;  /* 0x000000ff0d0d7207 */ /* 0x000fe40000800000 */
[----:B------:R-:W-:Y:S02]  /*1e00*/  IADD3 R6, PT, PT, R9, R5, RZ ;  /* 0x0000000509067210 */ /* 0x000fe40007ffe0ff */
[----:B------:R-:W-:-:S03]  /*1e10*/  ISETP.GT.U32.AND P1, PT, R4, 0xc0, PT ;  /* 0x000000c00400780c */ /* 0x000fc60003f24070 */
[-C--:B------:R-:W-:Y:S01]  /*1e20*/  IMAD R5, R6, R7.reuse, RZ ;  /* 0x0000000706057224 */ /* 0x080fe200078e02ff */
[----:B------:R-:W-:Y:S01]  /*1e30*/  SEL R15, R15, RZ, P1 ;  /* 0x000000ff0f0f7207 */ /* 0x000fe20000800000 */
[----:B------:R-:W-:-:S04]  /*1e40*/  IMAD.WIDE.U32 R6, R8, R7, RZ ;  /* 0x0000000708067225 */ /* 0x000fc800078e00ff */
[----:B------:R-:W-:Y:S01]  /*1e50*/  IMAD R13, R13, R8, R5 ;  /* 0x000000080d0d7224 */ /* 0x000fe200078e0205 */
[----:B------:R-:W-:Y:S02]  /*1e60*/  SEL R5, R14, 0x1, P1 ;  /* 0x000000010e057807 */ /* 0x000fe40000800000 */
[----:B------:R-:W-:Y:S01]  /*1e70*/  ISETP.GT.U32.AND P1, PT, R4, 0xe0, PT ;  /* 0x000000e00400780c */ /* 0x000fe20003f24070 */
[----:B------:R-:W-:-:S04]  /*1e80*/  IMAD.IADD R8, R7, 0x1, R13 ;  /* 0x0000000107087824 */ /* 0x000fc800078e020d */
        /* <DEDUP_REMOVED lines=8> */
[----:B------:R-:W-:-:S05]  /*1f10*/  IMAD R3, R3, R4, R2 ;  /* 0x0000000403037224 */ /* 0x000fca00078e0202 */
[----:B------:R-:W-:Y:S01]  /*1f20*/  IADD3 R7, PT, PT, R7, R3, RZ ;  /* 0x0000000307077210 */ /* 0x000fe20007ffe0ff */
[----:B------:R-:W-:Y:S06]  /*1f30*/  BRA `(.L_x_189) ;  /* 0x0000001c00247947 */ /* 0x000fec0003800000 */
.L_x_174:
[----:B------:R-:W0:Y:S01]  /*1f40*/  S2R R2, SR_TID.X ;  /* 0x0000000000027919 */ /* 0x000e220000002100 */
[----:B------:R-:W1:Y:S02]  /*1f50*/  LDCU.64 UR4, c[0x0][0x380] ;  /* 0x00007000ff0477ac */ /* 0x000e640008000a00 */
[----:B-1----:R-:W-:Y:S01]  /*1f60*/  MOV R12, UR4 ;  /* 0x00000004000c7c02 */ /* 0x002fe20008000f00 */
[----:B------:R-:W-:Y:S01]  /*1f70*/  IMAD.U32 R13, RZ, RZ, UR5 ;  /* 0x00000005ff0d7e24 */ /* 0x000fe2000f8e00ff */
[----:B0-----:R-:W-:-:S05]  /*1f80*/  IADD3 R9, PT, PT, R3, R2, RZ ;  /* 0x0000000203097210 */ /* 0x001fca0007ffe0ff */
[----:B------:R-:W-:-:S05]  /*1f90*/  IMAD.WIDE.U32 R8, R9, 0x4, R12 ;  /* 0x0000000409087825 */ /* 0x000fca00078e000c */
        /* <DEDUP_REMOVED lines=8> */
[----:B------:R-:W-:-:S02]  /*2020*/  ISETP.GE.U32.AND P0, PT, R4, R7, PT ;  /* 0x000000070400720c */ /* 0x000fc40003f06070 */
[----:B--2---:R-:W-:Y:S02]  /*2030*/  IADD3 R14, PT, PT, R14, 0x1, RZ ;  /* 0x000000010e0e7810 */ /* 0x004fe40007ffe0ff */
[----:B---3--:R-:W-:Y:S02]  /*2040*/  IADD3 R15, PT, PT, R15, 0x1, RZ ;  /* 0x000000010f0f7810 */ /* 0x008fe40007ffe0ff */
[----:B----4-:R-:W-:-:S03]  /*2050*/  IADD3 R19, PT, PT, R18, 0x1, RZ ;  /* 0x0000000112137810 */ /* 0x010fc60007ffe0ff */
[----:B------:R-:W-:-:S04]  /*2060*/  IMAD.WIDE.U32 R14, R15, R14, RZ ;  /* 0x0000000e0f0e7225 */ /* 0x000fc800078e00ff */
[-C--:B------:R-:W-:Y:S02]  /*2070*/  IMAD R21, R15, R19.reuse, RZ ;  /* 0x000000130f157224 */ /* 0x080fe400078e02ff */
[----:B------:R-:W-:Y:S01]  /*2080*/  IMAD.WIDE.U32 R14, R14, R19, RZ ;  /* 0x000000130e0e7225 */ /* 0x000fe200078e00ff */
[----:B-----5:R-:W-:Y:S02]  /*2090*/  IADD3 R19, PT, PT, R20, 0x1, RZ ;  /* 0x0000000114137810 */ /* 0x020fe40007ffe0ff */
[----:B------:R-:W-:Y:S01]  /*20a0*/  IADD3 R11, PT, PT, R11, 0x1, RZ ;  /* 0x000000010b0b7810 */ /* 0x000fe20007ffe0ff */
[----:B------:R-:W-:Y:S01]  /*20b0*/  IMAD.IADD R18, R15, 0x1, R21 ;  /* 0x000000010f127824 */ /* 0x000fe200078e0215 */
[----:B0-----:R-:W-:Y:S01]  /*20c0*/  IADD3 R9, PT, PT, R10, 0x1, RZ ;  /* 0x000000010a097810 */ /* 0x001fe20007ffe0ff */
        /* <DEDUP_REMOVED lines=8> */
[----:B------:R-:W-:-:S05]  /*2150*/  IMAD R9, R8, R9, RZ ;  /* 0x0000000908097224 */ /* 0x000fca00078e02ff */
        /* <DEDUP_REMOVED lines=8> */
[----:B------:R-:W-:Y:S06]  /*21e0*/  @!P0 BRA `(.L_x_190) ;  /* 0x0000001400088947 */ /* 0x000fec0003800000 */
[----:B------:R-:W-:Y:S01]  /*21f0*/  IMAD R5, R17, 0x800, R3 ;  /* 0x0000080011057824 */ /* 0x000fe200078e0203 */
[----:B------:R-:W-:Y:S01]  /*2200*/  IADD3 R4, PT, PT, R16, -0x800, RZ ;  /* 0xfffff80010047810 */ /* 0x000fe20007ffe0ff */
[----:B------:R-:W-:Y:S01]  /*2210*/  UMOV UR4, URZ ;  /* 0x000000ff00047c82 */ /* 0x000fe20008000000 */
[----:B------:R-:W-:Y:S02]  /*2220*/  LOP3.LUT R6, RZ, R2, RZ, 0x33, !PT ;  /* 0x00000002ff067212 */ /* 0x000fe400078e33ff */
[----:B------:R-:W-:Y:S02]  /*2230*/  ISETP.GT.U32.AND P0, PT, R5, R4, PT ;  /* 0x000000040500720c */ /* 0x000fe40003f04070 */
[C---:B------:R-:W-:Y:S02]  /*2240*/  IADD3 R9, PT, PT, R7.reuse, R3, RZ ;  /* 0x0000000307097210 */ /* 0x040fe40007ffe0ff */
[----:B------:R-:W-:Y:S02]  /*2250*/  IADD3 R6, PT, PT, -R7, R16, R6 ;  /* 0x0000001007067210 */ /* 0x000fe40007ffe106 */
[----:B------:R-:W-:-:S02]  /*2260*/  IADD3 R10, PT, PT, R9, 0x800, R2 ;  /* 0x00000800090a7810 */ /* 0x000fc40007ffe002 */
[----:B------:R-:W-:Y:S02]  /*2270*/  IADD3 R6, PT, PT, -R3, R6, RZ ;  /* 0x0000000603067210 */ /* 0x000fe40007ffe1ff */
[----:B------:R-:W-:-:S03]  /*2280*/  MOV R7, R9 ;  /* 0x0000000900077202 */ /* 0x000fc60000000f00 */
[----:B------:R-:W-:Y:S05]  /*2290*/  @P0 BRA `(.L_x_191) ;  /* 0x0000000000dc0947 */ /* 0x000fea0003800000 */
[----:B------:R-:W0:Y:S08]  /*22a0*/  LDC.64 R12, c[0x0][0x380] ;  /* 0x0000e000ff0c7b82 */ /* 0x000e300000000a00 */
[----:B------:R-:W1:Y:S02]  /*22b0*/  LDC.64 R16, c[0x0][0x3a8] ;  /* 0x0000ea00ff107b82 */ /* 0x000e640000000a00 */
.L_x_192:
[----:B------:R-:W-:-:S04]  /*22c0*/  IMAD.IADD R19, R2, 0x1, R5 ;  /* 0x0000000102137824 */ /* 0x000fc800078e0205 */
[----:B0-----:R-:W-:-:S05]  /*22d0*/  IMAD.WIDE.U32 R18, R19, 0x4, R12 ;  /* 0x0000000413127825 */ /* 0x001fca00078e000c */
[----:B------:R-:W2:Y:S04]  /*22e0*/  LDG.E R24, desc[UR6][R18.64] ;  /* 0x0000000612187981 */ /* 0x000ea8000c1e1900 */
[----:B------:R-:W3:Y:S04]  /*22f0*/  LDG.E R23, desc[UR6][R18.64+0x400] ;  /* 0x0004000612177981 */ /* 0x000ee8000c1e1900 */
[----:B------:R-:W4:Y:S04]  /*2300*/  LDG.E R22, desc[UR6][R18.64+0x800] ;  /* 0x0008000612167981 */ /* 0x000f28000c1e1900 */
[----:B------:R-:W5:Y:S04]  /*2310*/  LDG.E R21, desc[UR6][R18.64+0xc00] ;  /* 0x000c000612157981 */ /* 0x000f68000c1e1900 */
[----:B------:R-:W4:Y:S04]  /*2320*/  LDG.E R11, desc[UR6][R18.64+0x1000] ;  /* 0x00100006120b7981 */ /* 0x000f28000c1e1900 */
[----:B------:R-:W4:Y:S04]  /*2330*/  LDG.E R3, desc[UR6][R18.64+0x1400] ;  /* 0x0014000612037981 */ /* 0x000f28000c1e1900 */
[----:B------:R-:W4:Y:S04]  /*2340*/  LDG.E R8, desc[UR6][R18.64+0x1800] ;  /* 0x0018000612087981 */ /* 0x000f28000c1e1900 */
[----:B------:R1:W4:Y:S02]  /*2350*/  LDG.E R20, desc[UR6][R18.64+0x1c00] ;  /* 0x001c000612147981 */ /* 0x000324000c1e1900 */
[----:B-1----:R-:W-:-:S04]  /*2360*/  SHF.L.U32 R19, R17, 0xb, RZ ;  /* 0x0000000b11137819 */ /* 0x002fc800000006ff */
[C---:B------:R-:W-:Y:S01]  /*2370*/  IADD3 R7, PT, PT, R19.reuse, R7, RZ ;  /* 0x0000000713077210 */ /* 0x040fe20007ffe0ff */
[C---:B------:R-:W-:Y:S01]  /*2380*/  IMAD.IADD R10, R19.reuse, 0x1, R10 ;  /* 0x00000001130a7824 */ /* 0x040fe200078e020a */
[----:B------:R-:W-:Y:S02]  /*2390*/  IADD3 R6, PT, PT, -R19, R6, RZ ;  /* 0x0000000613067210 */ /* 0x000fe40007ffe1ff */
[----:B--2---:R-:W-:Y:S02]  /*23a0*/  IADD3 R24, PT, PT, R24, 0x1, RZ ;  /* 0x0000000118187810 */ /* 0x004fe40007ffe0ff */
[----:B---3--:R-:W-:-:S03]  /*23b0*/  IADD3 R23, PT, PT, R23, 0x1, RZ ;  /* 0x0000000117177810 */ /* 0x008fc60007ffe0ff */
[-C--:B------:R-:W-:Y:S02]  /*23c0*/  IMAD R25, R15, R24.reuse, RZ ;  /* 0x000000180f197224 */ /* 0x080fe400078e02ff */
[----:B------:R-:W-:-:S05]  /*23d0*/  IMAD.WIDE.U32 R14, R14, R24, RZ ;  /* 0x000000180e0e7225 */ /* 0x000fca00078e00ff */
[----:B------:R-:W-:Y:S01]  /*23e0*/  IADD3 R24, PT, PT, R15, R25, RZ ;  /* 0x000000190f187210 */ /* 0x000fe20007ffe0ff */
[-C--:B------:R-:W-:Y:S01]  /*23f0*/  IMAD.WIDE.U32 R14, R14, R23.reuse, RZ ;  /* 0x000000170e0e7225 */ /* 0x080fe200078e00ff */
[----:B-----5:R-:W-:Y:S02]  /*2400*/  IADD3 R21, PT, PT, R21, 0x1, RZ ;  /* 0x0000000115157810 */ /* 0x020fe40007ffe0ff */
[----:B----4-:R-:W-:Y:S01]  /*2410*/  IADD3 R11, PT, PT, R11, 0x1, RZ ;  /* 0x000000010b0b7810 */ /* 0x010fe20007ffe0ff */
[----:B------:R-:W-:Y:S01]  /*2420*/  IMAD R25, R24, R23, RZ ;  /* 0x0000001718197224 */ /* 0x000fe200078e02ff */
[----:B------:R-:W-:Y:S01]  /*2430*/  IADD3 R23, PT, PT, R22, 0x1, RZ ;  /* 0x0000000116177810 */ /* 0x000fe20007ffe0ff */
[----:B------:R-:W-:Y:S02]  /*2440*/  VIADD R3, R3, 0x1 ;  /* 0x0000000103037836 */ /* 0x000fe40000000000 */
        /* <DEDUP_REMOVED lines=15> */
[----:B------:R-:W-:Y:S01]  /*2540*/  IMAD R11, R8, R3, RZ ;  /* 0x00000003080b7224 */ /* 0x000fe200078e02ff */
[----:B------:R-:W-:Y:S01]  /*2550*/  IADD3 R3, PT, PT, R20, 0x1, RZ ;  /* 0x0000000114037810 */ /* 0x000fe20007ffe0ff */
[----:B------:R-:W-:-:S03]  /*2560*/  IMAD.IADD R8, R16, 0x1, -R5 ;  /* 0x0000000110087824 */ /* 0x000fc600078e0a05 */
[----:B------:R-:W-:Y:S01]  /*2570*/  IADD3 R18, PT, PT, R15, R11, RZ ;  /* 0x0000000b0f127210 */ /* 0x000fe20007ffe0ff */
[----:B------:R-:W-:Y:S01]  /*2580*/  IMAD.WIDE.U32 R14, R14, R3, RZ ;  /* 0x000000030e0e7225 */ /* 0x000fe200078e00ff */
[----:B------:R-:W-:-:S03]  /*2590*/  ISETP.GE.U32.AND P0, PT, R8, R19, PT ;  /* 0x000000130800720c */ /* 0x000fc60003f06070 */
[----:B------:R-:W-:-:S05]  /*25a0*/  IMAD R3, R18, R3, RZ ;  /* 0x0000000312037224 */ /* 0x000fca00078e02ff */
[----:B------:R-:W-:-:S05]  /*25b0*/  IADD3 R15, PT, PT, R15, R3, RZ ;  /* 0x000000030f0f7210 */ /* 0x000fca0007ffe0ff */
[----:B------:R-:W-:Y:S05]  /*25c0*/  @!P0 BRA `(.L_x_190) ;  /* 0x0000001000108947 */ /* 0x000fea0003800000 */
[----:B------:R-:W-:Y:S01]  /*25d0*/  LEA R5, R17, R5, 0xb ;  /* 0x0000000511057211 */ /* 0x000fe200078e58ff */
[----:B------:R-:W-:-:S03]  /*25e0*/  UIADD3 UR4, UPT, UPT, UR4, 0x1, URZ ;  /* 0x0000000104047890 */ /* 0x000fc6000fffe0ff */
[----:B------:R-:W-:-:S13]  /*25f0*/  ISETP.GT.U32.AND P0, PT, R5, R4, PT ;  /* 0x000000040500720c */ /* 0x000fda0003f04070 */
[----:B------:R-:W-:Y:S05]  /*2600*/  @!P0 BRA `(.L_x_192) ;  /* 0xfffffffc002c8947 */ /* 0x000fea000383ffff */
.L_x_191:
[----:B------:R-:W-:Y:S01]  /*2610*/  IADD3 R3, PT, PT, -R5, R16, RZ ;  /* 0x0000001005037210 */ /* 0x000fe20007ffe1ff */
[----:B------:R-:W-:Y:S03]  /*2620*/  BSSY.RECONVERGENT B1, `(.L_x_190) ;  /* 0x00000fe000017945 */ /* 0x000fe60003800200 */
[----:B------:R-:W-:-:S04]  /*2630*/  ISETP.GE.AND P0, PT, R2, R3, PT ;  /* 0x000000030200720c */ /* 0x000fc80003f06270 */
[----:B------:R-:W-:-:S13]  /*2640*/  ISETP.GE.U32.OR P0, PT, R5, R16, P0 ;  /* 0x000000100500720c */ /* 0x000fda0000706470 */
[----:B------:R-:W-:Y:S05]  /*2650*/  @P0 BRA `(.L_x_193) ;  /* 0x0000000c00e80947 */ /* 0x000fea0003800000 */
[-C--:B------:R-:W-:Y:S01]  /*2660*/  LOP3.LUT R3, RZ, R2.reuse, RZ, 0x33, !PT ;  /* 0x00000002ff037212 */ /* 0x080fe200078e33ff */
[----:B------:R-:W-:Y:S01]  /*2670*/  IMAD R17, R17, UR4, RZ ;  /* 0x0000000411117c24 */ /* 0x000fe2000f8e02ff */
[----:B------:R-:W-:Y:S01]  /*2680*/  BSSY.RECONVERGENT B2, `(.L_x_194) ;  /* 0x0000083000027945 */ /* 0x000fe20003800200 */
[----:B------:R-:W-:Y:S02]  /*2690*/  MOV R4, R2 ;  /* 0x0000000200047202 */ /* 0x000fe40000000f00 */
[----:B------:R-:W-:-:S05]  /*26a0*/  IADD3 R16, PT, PT, -R9, R16, R3 ;  /* 0x0000001009107210 */ /* 0x000fca0007ffe103 */
[----:B------:R-:W-:-:S05]  /*26b0*/  IMAD R16, R17, -0x800, R16 ;  /* 0xfffff80011107824 */ /* 0x000fca00078e0210 */
[C---:B------:R-:W-:Y:S02]  /*26c0*/  ISETP.GE.U32.AND P0, PT, R16.reuse, 0xf00, PT ;  /* 0x00000f001000780c */ /* 0x040fe40003f06070 */
[----:B------:R-:W-:-:S04]  /*26d0*/  LEA.HI R8, R16, 0x1, RZ, 0x18 ;  /* 0x0000000110087811 */ /* 0x000fc800078fc0ff */
[----:B------:R-:W-:-:S07]  /*26e0*/  LOP3.LUT R9, R8, 0xf, RZ, 0xc0, !PT ;  /* 0x0000000f08097812 */ /* 0x000fce00078ec0ff */
[----:B------:R-:W-:Y:S05]  /*26f0*/  @!P0 BRA `(.L_x_195) ;  /* 0x0000000400ec8947 */ /* 0x000fea0003800000 */
[----:B------:R-:W-:Y:S01]  /*2700*/  LEA.HI R3, R6, 0x1, RZ, 0x18 ;  /* 0x0000000106037811 */ /* 0x000fe200078fc0ff */
[----:B------:R-:W-:Y:S01]  /*2710*/  BSSY.RECONVERGENT B3, `(.L_x_196) ;  /* 0x0000078000037945 */ /* 0x000fe20003800200 */
[----:B------:R-:W-:Y:S02]  /*2720*/  LOP3.LUT R4, R2, 0x800, RZ, 0xfc, !PT ;  /* 0x0000080002047812 */ /* 0x000fe400078efcff */
[----:B------:R-:W-:-:S05]  /*2730*/  LOP3.LUT R3, R3, 0x1fffff0, RZ, 0xc0, !PT ;  /* 0x01fffff003037812 */ /* 0x000fca00078ec0ff */
[----:B------:R-:W-:-:S07]  /*2740*/  IMAD.MOV R11, RZ, RZ, -R3 ;  /* 0x000000ffff0b7224 */ /* 0x000fce00078e0a03 */
.L_x_197:
[C---:B------:R-:W-:Y:S02]  /*2750*/  IADD3 R23, PT, PT, R10.reuse, -0x800, RZ ;  /* 0xfffff8000a177810 */ /* 0x040fe40007ffe0ff */
[----:B------:R-:W-:-:S03]  /*2760*/  IADD3 R19, PT, PT, R10, -0x700, RZ ;  /* 0xfffff9000a137810 */ /* 0x000fc60007ffe0ff */
[----:B------:R-:W-:-:S05]  /*2770*/  IMAD.WIDE.U32 R22, R23, 0x4, R12 ;  /* 0x0000000417167825 */ /* 0x000fca00078e000c */
[----:B------:R0:W2:Y:S01]  /*2780*/  LDG.E R29, desc[UR6][R22.64] ;  /* 0x00000006161d7981 */ /* 0x0000a2000c1e1900 */
[----:B------:R-:W-:Y:S01]  /*2790*/  IMAD.WIDE.U32 R18, R19, 0x4, R12 ;  /* 0x0000000413127825 */ /* 0x000fe200078e000c */
[----:B------:R-:W-:-:S04]  /*27a0*/  IADD3 R27, PT, PT, R10, -0x600, RZ ;  /* 0xfffffa000a1b7810 */ /* 0x000fc80007ffe0ff */
[----:B------:R-:W3:Y:S01]  /*27b0*/  LDG.E R28, desc[UR6][R18.64] ;  /* 0x00000006121c7981 */ /* 0x000ee2000c1e1900 */
[----:B------:R-:W-:Y:S01]  /*27c0*/  IMAD.WIDE.U32 R26, R27, 0x4, R12 ;  /* 0x000000041b1a7825 */ /* 0x000fe200078e000c */
[----:B------:R-:W-:-:S04]  /*27d0*/  IADD3 R25, PT, PT, R10, -0x500, RZ ;  /* 0xfffffb000a197810 */ /* 0x000fc80007ffe0ff */
[----:B------:R-:W4:Y:S01]  /*27e0*/  LDG.E R19, desc[UR6][R26.64] ;  /* 0x000000061a137981 */ /* 0x000f22000c1e1900 */
[----:B------:R-:W-:-:S05]  /*27f0*/  IMAD.WIDE.U32 R24, R25, 0x4, R12 ;  /* 0x0000000419187825 */ /* 0x000fca00078e000c */
[----:B------:R1:W5:Y:S01]  /*2800*/  LDG.E R17, desc[UR6][R24.64] ;  /* 0x0000000618117981 */ /* 0x000362000c1e1900 */
[----:B------:R-:W-:-:S04]  /*2810*/  VIADD R21, R10, 0xfffffc00 ;  /* 0xfffffc000a157836 */ /* 0x000fc80000000000 */
[----:B------:R-:W-:Y:S01]  /*2820*/  IMAD.WIDE.U32 R20, R21, 0x4, R12 ;  /* 0x0000000415147825 */ /* 0x000fe200078e000c */
[----:B0-----:R-:W-:-:S04]  /*2830*/  IADD3 R23, PT, PT, R10, -0x300, RZ ;  /* 0xfffffd000a177810 */ /* 0x001fc80007ffe0ff */
[----:B------:R0:W5:Y:S01]  /*2840*/  LDG.E R16, desc[UR6][R20.64] ;  /* 0x0000000614107981 */ /* 0x000162000c1e1900 */
[----:B------:R-:W-:-:S05]  /*2850*/  IMAD.WIDE.U32 R22, R23, 0x4, R12 ;  /* 0x0000000417167825 */ /* 0x000fca00078e000c */
[----:B------:R-:W5:Y:S01]  /*2860*/  LDG.E R18, desc[UR6][R22.64] ;  /* 0x0000000616127981 */ /* 0x000f62000c1e1900 */
[C---:B------:R-:W-:Y:S02]  /*2870*/  IADD3 R3, PT, PT, R10.reuse, -0x200, RZ ;  /* 0xfffffe000a037810 */ /* 0x040fe40007ffe0ff */
[----:B-1----:R-:W-:-:S03]  /*2880*/  IADD3 R25, PT, PT, R10, -0x100, RZ ;  /* 0xffffff000a197810 */ /* 0x002fc60007ffe0ff */
[----:B------:R-:W-:-:S04]  /*2890*/  IMAD.WIDE.U32 R26, R3, 0x4, R12 ;  /* 0x00000004031a7825 */ /* 0x000fc800078e000c */
[--C-:B------:R-:W-:Y:S01]  /*28a0*/  IMAD.WIDE.U32 R24, R25, 0x4, R12.reuse ;  /* 0x0000000419187825 */ /* 0x100fe200078e000c */
[----:B------:R1:W5:Y:S05]  /*28b0*/  LDG.E R3, desc[UR6][R26.64] ;  /* 0x000000061a037981 */ /* 0x00036a000c1e1900 */
[----:B------:R1:W5:Y:S01]  /*28c0*/  LDG.E R24, desc[UR6][R24.64] ;  /* 0x0000000618187981 */ /* 0x000362000c1e1900 */
[C---:B0-----:R-:W-:Y:S01]  /*28d0*/  IMAD.WIDE.U32 R20, R10.reuse, 0x4, R12 ;  /* 0x000000040a147825 */ /* 0x041fe200078e000c */
[----:B-1----:R-:W-:-:S05]  /*28e0*/  IADD3 R27, PT, PT, R10, 0x100, RZ ;  /* 0x000001000a1b7810 */ /* 0x002fca0007ffe0ff */
[----:B------:R-:W-:-:S04]  /*28f0*/  IMAD.WIDE.U32 R26, R27, 0x4, R12 ;  /* 0x000000041b1a7825 */ /* 0x000fc800078e000c */
[----:B------:R-:W-:Y:S01]  /*2900*/  VIADD R25, R10, 0x200 ;  /* 0x000002000a197836 */ /* 0x000fe20000000000 */
[----:B--2---:R-:W-:-:S05]  /*2910*/  IADD3 R29, PT, PT, R29, 0x1, RZ ;  /* 0x000000011d1d7810 */ /* 0x004fca0007ffe0ff */
[-C--:B------:R-:W-:Y:S02]  /*2920*/  IMAD R23, R15, R29.reuse, RZ ;  /* 0x0000001d0f177224 */ /* 0x080fe400078e02ff */
[----:B------:R-:W-:-:S05]  /*2930*/  IMAD.WIDE.U32 R14, R14, R29, RZ ;  /* 0x0000001d0e0e7225 */ /* 0x000fca00078e00ff */
[----:B------:R-:W-:Y:S02]  /*2940*/  IADD3 R22, PT, PT, R15, R23, RZ ;  /* 0x000000170f167210 */ /* 0x000fe40007ffe0ff */
[----:B------:R-:W2:Y:S01]  /*2950*/  LDG.E R23, desc[UR6][R20.64] ;  /* 0x0000000614177981 */ /* 0x000ea2000c1e1900 */
[----:B---3--:R-:W-:-:S04]  /*2960*/  VIADD R29, R28, 0x1 ;  /* 0x000000011c1d7836 */ /* 0x008fc80000000000 */
[----:B------:R-:W-:-:S04]  /*2970*/  IMAD.WIDE.U32 R14, R14, R29, RZ ;  /* 0x0000001d0e0e7225 */ /* 0x000fc800078e00ff */
[----:B------:R-:W-:Y:S02]  /*2980*/  IMAD R29, R22, R29, RZ ;  /* 0x0000001d161d7224 */ /* 0x000fe400078e02ff */
[----:B------:R0:W3:Y:S01]  /*2990*/  LDG.E R22, desc[UR6][R26.64] ;  /* 0x000000061a167981 */ /* 0x0000e2000c1e1900 */
[----:B----4-:R-:W-:Y:S02]  /*29a0*/  IADD3 R19, PT, PT, R19, 0x1, RZ ;  /* 0x0000000113137810 */ /* 0x010fe40007ffe0ff */
[----:B------:R-:W-:Y:S02]  /*29b0*/  IADD3 R28, PT, PT, R15, R29, RZ ;  /* 0x0000001d0f1c7210 */ /* 0x000fe40007ffe0ff */
[----:B------:R-:W-:Y:S01]  /*29c0*/  IADD3 R29, PT, PT, R10, 0x300, RZ ;  /* 0x000003000a1d7810 */ /* 0x000fe20007ffe0ff */
[----:B0-----:R-:W-:-:S04]  /*29d0*/  IMAD.WIDE.U32 R26, R25, 0x4, R12 ;  /* 0x00000004191a7825 */ /* 0x001fc800078e000c */
[-C--:B------:R-:W-:Y:S01]  /*29e0*/  IMAD.WIDE.U32 R14, R14, R19.reuse, RZ ;  /* 0x000000130e0e7225 */ /* 0x080fe200078e00ff */
[----:B------:R-:W4:Y:S03]  /*29f0*/  LDG.E R21, desc[UR6][R26.64] ;  /* 0x000000061a157981 */ /* 0x000f26000c1e1900 */
[----:B------:R-:W-:Y:S02]  /*2a00*/  IMAD R19, R28, R19, RZ ;  /* 0x000000131c137224 */ /* 0x000fe400078e02ff */
[----:B------:R-:W-:-:S03]  /*2a10*/  IMAD.WIDE.U32 R28, R29, 0x4, R12 ;  /* 0x000000041d1c7825 */ /* 0x000fc600078e000c */
[----:B------:R-:W-:Y:S02]  /*2a20*/  IADD3 R25, PT, PT, R15, R19, RZ ;  /* 0x000000130f197210 */ /* 0x000fe40007ffe0ff */
[----:B------:R-:W-:Y:S01]  /*2a30*/  IADD3 R19, PT, PT, R10, 0x400, RZ ;  /* 0x000004000a137810 */ /* 0x000fe20007ffe0ff */
[----:B------:R0:W4:Y:S01]  /*2a40*/  LDG.E R20, desc[UR6][R28.64] ;  /* 0x000000061c147981 */ /* 0x000122000c1e1900 */
[----:B-----5:R-:W-:-:S05]  /*2a50*/  IADD3 R17, PT, PT, R17, 0x1, RZ ;  /* 0x0000000111117810 */ /* 0x020fca0007ffe0ff */
[----:B------:R-:W-:-:S04]  /*2a60*/  IMAD.WIDE.U32 R14, R14, R17, RZ ;  /* 0x000000110e0e7225 */ /* 0x000fc800078e00ff */
[----:B0-----:R-:W-:-:S04]  /*2a70*/  IMAD.WIDE.U32 R28, R19, 0x4, R12 ;  /* 0x00000004131c7825 */ /* 0x001fc800078e000c */
[----:B------:R-:W-:Y:S02]  /*2a80*/  IMAD R17, R25, R17, RZ ;  /* 0x0000001119117224 */ /* 0x000fe400078e02ff */
[----:B------:R0:W5:Y:S01]  /*2a90*/  LDG.E R25, desc[UR6][R28.64] ;  /* 0x000000061c197981 */ /* 0x000162000c1e1900 */
[----:B------:R-:W-:-:S04]  /*2aa0*/  VIADD R19, R10, 0x500 ;  /* 0x000005000a137836 */ /* 0x000fc80000000000 */
[----:B------:R-:W-:Y:S01]  /*2ab0*/  IMAD.WIDE.U32 R26, R19, 0x4, R12 ;  /* 0x00000004131a7825 */ /* 0x000fe200078e000c */
[----:B------:R-:W-:Y:S02]  /*2ac0*/  IADD3 R19, PT, PT, R16, 0x1, RZ ;  /* 0x0000000110137810 */ /* 0x000fe40007ffe0ff */
[----:B------:R-:W-:Y:S02]  /*2ad0*/  IADD3 R16, PT, PT, R15, R17, RZ ;  /* 0x000000110f107210 */ /* 0x000fe40007ffe0ff */
[----:B------:R-:W-:Y:S01]  /*2ae0*/  IADD3 R17, PT, PT, R10, 0x600, RZ ;  /* 0x000006000a117810 */ /* 0x000fe20007ffe0ff */
[----:B------:R1:W5:Y:S01]  /*2af0*/  LDG.E R26, desc[UR6][R26.64] ;  /* 0x000000061a1a7981 */ /* 0x000362000c1e1900 */
[----:B------:R-:W-:Y:S01]  /*2b00*/  IMAD.WIDE.U32 R14, R14, R19, RZ ;  /* 0x000000130e0e7225 */ /* 0x000fe200078e00ff */
[----:B0-----:R-:W-:-:S03]  /*2b10*/  IADD3 R29, PT, PT, R10, 0x700, RZ ;  /* 0x000007000a1d7810 */ /* 0x001fc60007ffe0ff */
[----:B-1----:R-:W-:Y:S02]  /*2b20*/  IMAD R27, R16, R19, RZ ;  /* 0x00000013101b7224 */ /* 0x002fe400078e02ff */
[----:B------:R-:W-:Y:S01]  /*2b30*/  IMAD.WIDE.U32 R16, R17, 0x4, R12 ;  /* 0x0000000411107825 */ /* 0x000fe200078e000c */
[----:B------:R-:W-:-:S03]  /*2b40*/  IADD3 R19, PT, PT, R18, 0x1, RZ ;  /* 0x0000000112137810 */ /* 0x000fc60007ffe0ff */
[----:B------:R-:W-:Y:S02]  /*2b50*/  IMAD.IADD R18, R15, 0x1, R27 ;  /* 0x000000010f127824 */ /* 0x000fe400078e021b */
[----:B------:R0:W5:Y:S01]  /*2b60*/  LDG.E R16, desc[UR6][R16.64] ;  /* 0x0000000610107981 */ /* 0x000162000c1e1900 */
[----:B------:R-:W-:-:S04]  /*2b70*/  IMAD.WIDE.U32 R14, R14, R19, RZ ;  /* 0x000000130e0e7225 */ /* 0x000fc800078e00ff */
[----:B------:R-:W-:Y:S02]  /*2b80*/  IMAD R27, R18, R19, RZ ;  /* 0x00000013121b7224 */ /* 0x000fe400078e02ff */
[----:B------:R-:W-:-:S06]  /*2b90*/  IMAD.WIDE.U32 R18, R29, 0x4, R12 ;  /* 0x000000041d127825 */ /* 0x000fcc00078e000c */
[----:B------:R-:W5:Y:S01]  /*2ba0*/  LDG.E R18, desc[UR6][R18.64] ;  /* 0x0000000612127981 */ /* 0x000f62000c1e1900 */
[----:B------:R-:W-:Y:S02]  /*2bb0*/  IADD3 R3, PT, PT, R3, 0x1, RZ ;  /* 0x0000000103037810 */ /* 0x000fe40007ffe0ff */
[----:B------:R-:W-:-:S03]  /*2bc0*/  IADD3 R28, PT, PT, R15, R27, RZ ;  /* 0x0000001b0f1c7210 */ /* 0x000fc60007ffe0ff */
[----:B------:R-:W-:-:S04]  /*2bd0*/  IMAD.WIDE.U32 R14, R14, R3, RZ ;  /* 0x000000030e0e7225 */ /* 0x000fc800078e00ff */
[----:B0-----:R-:W-:Y:S01]  /*2be0*/  IMAD R17, R28, R3, RZ ;  /* 0x000000031c117224 */ /* 0x001fe200078e02ff */
[----:B------:R-:W-:-:S03]  /*2bf0*/  IADD3 R3, PT, PT, R24, 0x1, RZ ;  /* 0x0000000118037810 */ /* 0x000fc60007ffe0ff */
[----:B------:R-:W-:Y:S02]  /*2c00*/  IMAD.IADD R24, R15, 0x1, R17 ;  /* 0x000000010f187824 */ /* 0x000fe400078e0211 */
[----:B------:R-:W-:-:S04]  /*2c10*/  IMAD.WIDE.U32 R14, R14, R3, RZ ;  /* 0x000000030e0e7225 */ /* 0x000fc800078e00ff */
[----:B------:R-:W-:-:S05]  /*2c20*/  IMAD R3, R24, R3, RZ ;  /* 0x0000000318037224 */ /* 0x000fca00078e02ff */
[----:B------:R-:W-:Y:S02]  /*2c30*/  IADD3 R24, PT, PT, R15, R3, RZ ;  /* 0x000000030f187210 */ /* 0x000fe40007ffe0ff */
[----:B------:R-:W-:-:S04]  /*2c40*/  IADD3 R11, PT, PT, R11, 0x10, RZ ;  /* 0x000000100b0b7810 */ /* 0x000fc80007ffe0ff */
[----:B------:R-:W-:Y:S01]  /*2c50*/  ISETP.NE.AND P0, PT, R11, RZ, PT ;  /* 0x000000ff0b00720c */ /* 0x000fe20003f05270 */
[----:B------:R-:W-:Y:S01]  /*2c60*/  VIADD R10, R10, 0x1000 ;  /* 0x000010000a0a7836 */ /* 0x000fe20000000000 */
[----:B------:R-:W-:Y:S02]  /*2c70*/  IADD3 R4, PT, PT, R4, 0x1000, RZ ;  /* 0x0000100004047810 */ /* 0x000fe40007ffe0ff */
[----:B--2---:R-:W-:-:S05]  /*2c80*/  IADD3 R23, PT, PT, R23, 0x1, RZ ;  /* 0x0000000117177810 */ /* 0x004fca0007ffe0ff */
[----:B------:R-:W-:-:S04]  /*2c90*/  IMAD.WIDE.U32 R14, R14, R23, RZ ;  /* 0x000000170e0e7225 */ /* 0x000fc800078e00ff */
[----:B------:R-:W-:Y:S01]  /*2ca0*/  IMAD R23, R24, R23, RZ ;  /* 0x0000001718177224 */ /* 0x000fe200078e02ff */
[----:B---3--:R-:W-:-:S04]  /*2cb0*/  IADD3 R3, PT, PT, R22, 0x1, RZ ;  /* 0x0000000116037810 */ /* 0x008fc80007ffe0ff */
[----:B------:R-:W-:Y:S01]  /*2cc0*/  IADD3 R22, PT, PT, R15, R23, RZ ;  /* 0x000000170f167210 */ /* 0x000fe20007ffe0ff */
[----:B------:R-:W-:-:S04]  /*2cd0*/  IMAD.WIDE.U32 R14, R14, R3, RZ ;  /* 0x000000030e0e7225 */ /* 0x000fc800078e00ff */
[----:B------:R-:W-:-:S05]  /*2ce0*/  IMAD R3, R22, R3, RZ ;  /* 0x0000000316037224 */ /* 0x000fca00078e02ff */
[----:B------:R-:W-:Y:S01]  /*2cf0*/  IADD3 R22, PT, PT, R15, R3, RZ ;  /* 0x000000030f167210 */ /* 0x000fe20007ffe0ff */
[----:B----4-:R-:W-:-:S04]  /*2d00*/  VIADD R21, R21, 0x1 ;  /* 0x0000000115157836 */ /* 0x010fc80000000000 */
[----:B------:R-:W-:-:S04]  /*2d10*/  IMAD.WIDE.U32 R14, R14, R21, RZ ;  /* 0x000000150e0e7225 */ /* 0x000fc800078e00ff */
[----:B------:R-:W-:Y:S01]  /*2d20*/  IMAD R21, R22, R21, RZ ;  /* 0x0000001516157224 */ /* 0x000fe200078e02ff */
[----:B------:R-:W-:-:S04]  /*2d30*/  IADD3 R3, PT, PT, R20, 0x1, RZ ;  /* 0x0000000114037810 */ /* 0x000fc80007ffe0ff */
[----:B------:R-:W-:Y:S01]  /*2d40*/  IADD3 R20, PT, PT, R15, R21, RZ ;  /* 0x000000150f147210 */ /* 0x000fe20007ffe0ff */
[----:B------:R-:W-:-:S04]  /*2d50*/  IMAD.WIDE.U32 R14, R14, R3, RZ ;  /* 0x000000030e0e7225 */ /* 0x000fc800078e00ff */
[----:B------:R-:W-:-:S04]  /*2d60*/  IMAD R3, R20, R3, RZ ;  /* 0x0000000314037224 */ /* 0x000fc800078e02ff */
[----:B------:R-:W-:Y:S01]  /*2d70*/  IMAD.IADD R20, R15, 0x1, R3 ;  /* 0x000000010f147824 */ /* 0x000fe200078e0203 */
[----:B-----5:R-:W-:-:S05]  /*2d80*/  IADD3 R25, PT, PT, R25, 0x1, RZ ;  /* 0x0000000119197810 */ /* 0x020fca0007ffe0ff */
        /* <DEDUP_REMOVED lines=15> */
[----:B------:R-:W-:Y:S06]  /*2e80*/  @P0 BRA `(.L_x_197) ;  /* 0xfffffff800300947 */ /* 0x000fec000383ffff */
[----:B------:R-:W-:Y:S05]  /*2e90*/  BSYNC.RECONVERGENT B3 ;  /* 0x0000000000037941 */ /* 0x000fea0003800200 */
.L_x_196:
[----:B------:R-:W-:-:S07]  /*2ea0*/  IADD3 R4, PT, PT, R4, -0x800, RZ ;  /* 0xfffff80004047810 */ /* 0x000fce0007ffe0ff */
.L_x_195:
[----:B------:R-:W-:Y:S05]  /*2eb0*/  BSYNC.RECONVERGENT B2 ;  /* 0x0000000000027941 */ /* 0x000fea0003800200 */
.L_x_194:
[----:B------:R-:W-:-:S13]  /*2ec0*/  ISETP.NE.AND P0, PT, R9, RZ, PT ;  /* 0x000000ff0900720c */ /* 0x000fda0003f05270 */
[----:B------:R-:W-:Y:S05]  /*2ed0*/  @!P0 BRA `(.L_x_193) ;  /* 0x0000000400c88947 */ /* 0x000fea0003800000 */
[----:B------:R-:W-:Y:S01]  /*2ee0*/  ISETP.GE.U32.AND P0, PT, R9, 0x8, PT ;  /* 0x000000080900780c */ /* 0x000fe20003f06070 */
[----:B------:R-:W-:Y:S01]  /*2ef0*/  BSSY.RECONVERGENT B2, `(.L_x_198) ;  /* 0x000003d000027945 */ /* 0x000fe20003800200 */
[----:B------:R-:W-:-:S04]  /*2f00*/  LOP3.LUT R25, R8, 0x7, RZ, 0xc0, !PT ;  /* 0x0000000708197812 */ /* 0x000fc800078ec0ff */
[----:B------:R-:W-:-:S07]  /*2f10*/  ISETP.NE.AND P1, PT, R25, RZ, PT ;  /* 0x000000ff1900720c */ /* 0x000fce0003f25270 */
[----:B------:R-:W-:Y:S06]  /*2f20*/  @!P0 BRA `(.L_x_199) ;  /* 0x0000000000e48947 */ /* 0x000fec0003800000 */
[----:B------:R-:W-:-:S04]  /*2f30*/  IADD3 R23, PT, PT, R4, R5, RZ ;  /* 0x0000000504177210 */ /* 0x000fc80007ffe0ff */
[C---:B------:R-:W-:Y:S01]  /*2f40*/  IADD3 R27, PT, PT, R23.reuse, 0x100, RZ ;  /* 0x00000100171b7810 */ /* 0x040fe20007ffe0ff */
[----:B------:R-:W-:-:S05]  /*2f50*/  IMAD.WIDE.U32 R18, R23, 0x4, R12 ;  /* 0x0000000417127825 */ /* 0x000fca00078e000c */
[----:B------:R0:W2:Y:S01]  /*2f60*/  LDG.E R9, desc[UR6][R18.64] ;  /* 0x0000000612097981 */ /* 0x0000a2000c1e1900 */
[----:B------:R-:W-:Y:S01]  /*2f70*/  IMAD.WIDE.U32 R26, R27, 0x4, R12 ;  /* 0x000000041b1a7825 */ /* 0x000fe200078e000c */
[----:B------:R-:W-:-:S04]  /*2f80*/  IADD3 R21, PT, PT, R23, 0x200, RZ ;  /* 0x0000020017157810 */ /* 0x000fc80007ffe0ff */
[----:B------:R1:W3:Y:S01]  /*2f90*/  LDG.E R3, desc[UR6][R26.64] ;  /* 0x000000061a037981 */ /* 0x0002e2000c1e1900 */
[----:B------:R-:W-:-:S04]  /*2fa0*/  IMAD.WIDE.U32 R20, R21, 0x4, R12 ;  /* 0x0000000415147825 */ /* 0x000fc800078e000c */
[C---:B------:R-:W-:Y:S01]  /*2fb0*/  VIADD R11, R23.reuse, 0x300 ;  /* 0x00000300170b7836 */ /* 0x040fe20000000000 */
[----:B------:R4:W5:Y:S01]  /*2fc0*/  LDG.E R24, desc[UR6][R20.64] ;  /* 0x0000000614187981 */ /* 0x000962000c1e1900 */
[----:B------:R-:W-:Y:S02]  /*2fd0*/  IADD3 R17, PT, PT, R23, 0x400, RZ ;  /* 0x0000040017117810 */ /* 0x000fe40007ffe0ff */
[----:B------:R-:W-:-:S06]  /*2fe0*/  IMAD.WIDE.U32 R10, R11, 0x4, R12 ;  /* 0x000000040b0a7825 */ /* 0x000fcc00078e000c */
[----:B------:R2:W5:Y:S01]  /*2ff0*/  LDG.E R10, desc[UR6][R10.64] ;  /* 0x000000060a0a7981 */ /* 0x000562000c1e1900 */
[----:B------:R-:W-:Y:S01]  /*3000*/  IMAD.WIDE.U32 R16, R17, 0x4, R12 ;  /* 0x0000000411107825 */ /* 0x000fe200078e000c */
[----:B0-----:R-:W-:-:S05]  /*3010*/  IADD3 R19, PT, PT, R23, 0x500, RZ ;  /* 0x0000050017137810 */ /* 0x001fca0007ffe0ff */
[----:B------:R-:W5:Y:S01]  /*3020*/  LDG.E R16, desc[UR6][R16.64] ;  /* 0x0000000610107981 */ /* 0x000f62000c1e1900 */
[----:B------:R-:W-:Y:S01]  /*3030*/  IMAD.WIDE.U32 R18, R19, 0x4, R12 ;  /* 0x0000000413127825 */ /* 0x000fe200078e000c */
[----:B-1----:R-:W-:-:S05]  /*3040*/  IADD3 R27, PT, PT, R23, 0x600, RZ ;  /* 0x00000600171b7810 */ /* 0x002fca0007ffe0ff */
[----:B------:R-:W5:Y:S01]  /*3050*/  LDG.E R18, desc[UR6][R18.64] ;  /* 0x0000000612127981 */ /* 0x000f62000c1e1900 */
[----:B----4-:R-:W-:Y:S01]  /*3060*/  IMAD.WIDE.U32 R20, R27, 0x4, R12 ;  /* 0x000000041b147825 */ /* 0x010fe200078e000c */
[----:B------:R-:W-:-:S05]  /*3070*/  IADD3 R23, PT, PT, R23, 0x700, RZ ;  /* 0x0000070017177810 */ /* 0x000fca0007ffe0ff */
[----:B------:R-:W4:Y:S01]  /*3080*/  LDG.E R20, desc[UR6][R20.64] ;  /* 0x0000000614147981 */ /* 0x000f22000c1e1900 */
[----:B------:R-:W-:-:S06]  /*3090*/  IMAD.WIDE.U32 R22, R23, 0x4, R12 ;  /* 0x0000000417167825 */ /* 0x000fcc00078e000c */
[----:B------:R-:W4:Y:S01]  /*30a0*/  LDG.E R22, desc[UR6][R22.64] ;  /* 0x0000000616167981 */ /* 0x000f22000c1e1900 */
[----:B------:R-:W-:Y:S02]  /*30b0*/  VIADD R4, R4, 0x800 ;  /* 0x0000080004047836 */ /* 0x000fe40000000000 */
[----:B--2---:R-:W-:-:S04]  /*30c0*/  VIADD R9, R9, 0x1 ;  /* 0x0000000109097836 */ /* 0x004fc80000000000 */
[-C--:B------:R-:W-:Y:S02]  /*30d0*/  IMAD R11, R15, R9.reuse, RZ ;  /* 0x000000090f0b7224 */ /* 0x080fe400078e02ff */
[----:B------:R-:W-:Y:S01]  /*30e0*/  IMAD.WIDE.U32 R14, R14, R9, RZ ;  /* 0x000000090e0e7225 */ /* 0x000fe200078e00ff */
[----:B---3--:R-:W-:-:S04]  /*30f0*/  IADD3 R3, PT, PT, R3, 0x1, RZ ;  /* 0x0000000103037810 */ /* 0x008fc80007ffe0ff */
[----:B------:R-:W-:Y:S01]  /*3100*/  IADD3 R26, PT, PT, R15, R11, RZ ;  /* 0x0000000b0f1a7210 */ /* 0x000fe20007ffe0ff */
[----:B------:R-:W-:-:S04]  /*3110*/  IMAD.WIDE.U32 R14, R14, R3, RZ ;  /* 0x000000030e0e7225 */ /* 0x000fc800078e00ff */
[----:B------:R-:W-:Y:S01]  /*3120*/  IMAD R9, R26, R3, RZ ;  /* 0x000000031a097224 */ /* 0x000fe200078e02ff */
[----:B-----5:R-:W-:-:S04]  /*3130*/  IADD3 R3, PT, PT, R24, 0x1, RZ ;  /* 0x0000000118037810 */ /* 0x020fc80007ffe0ff */
        /* <DEDUP_REMOVED lines=14> */
[----:B------:R-:W-:Y:S01]  /*3220*/  IMAD R9, R10, R3, RZ ;  /* 0x000000030a097224 */ /* 0x000fe200078e02ff */
[----:B----4-:R-:W-:-:S04]  /*3230*/  IADD3 R3, PT, PT, R20, 0x1, RZ ;  /* 0x0000000114037810 */ /* 0x010fc80007ffe0ff */
[----:B------:R-:W-:Y:S01]  /*3240*/  IADD3 R10, PT, PT, R15, R9, RZ ;  /* 0x000000090f0a7210 */ /* 0x000fe20007ffe0ff */
[----:B------:R-:W-:-:S04]  /*3250*/  IMAD.WIDE.U32 R14, R14, R3, RZ ;  /* 0x000000030e0e7225 */ /* 0x000fc800078e00ff */
[----:B------:R-:W-:Y:S01]  /*3260*/  IMAD R9, R10, R3, RZ ;  /* 0x000000030a097224 */ /* 0x000fe200078e02ff */
[----:B------:R-:W-:-:S04]  /*3270*/  IADD3 R3, PT, PT, R22, 0x1, RZ ;  /* 0x0000000116037810 */ /* 0x000fc80007ffe0ff */
[----:B------:R-:W-:Y:S01]  /*3280*/  IADD3 R10, PT, PT, R15, R9, RZ ;  /* 0x000000090f0a7210 */ /* 0x000fe20007ffe0ff */
[----:B------:R-:W-:-:S04]  /*3290*/  IMAD.WIDE.U32 R14, R14, R3, RZ ;  /* 0x000000030e0e7225 */ /* 0x000fc800078e00ff */
[----:B------:R-:W-:-:S05]  /*32a0*/  IMAD R3, R10, R3, RZ ;  /* 0x000000030a037224 */ /* 0x000fca00078e02ff */
[----:B------:R-:W-:-:S07]  /*32b0*/  IADD3 R15, PT, PT, R15, R3, RZ ;  /* 0x000000030f0f7210 */ /* 0x000fce0007ffe0ff */
.L_x_199:
[----:B------:R-:W-:Y:S05]  /*32c0*/  BSYNC.RECONVERGENT B2 ;  /* 0x0000000000027941 */ /* 0x000fea0003800200 */
.L_x_198:
[----:B------:R-:W-:Y:S05]  /*32d0*/  @!P1 BRA `(.L_x_193) ;  /* 0x0000000000c89947 */ /* 0x000fea0003800000 */
[----:B------:R-:W-:Y:S01]  /*32e0*/  ISETP.GE.U32.AND P0, PT, R25, 0x4, PT ;  /* 0x000000041900780c */ /* 0x000fe20003f06070 */
[----:B------:R-:W-:Y:S01]  /*32f0*/  BSSY.RECONVERGENT B2, `(.L_x_200) ;  /* 0x0000020000027945 */ /* 0x000fe20003800200 */
[----:B------:R-:W-:-:S11]  /*3300*/  LOP3.LUT P1, RZ, R8, 0x3, RZ, 0xc0, !PT ;  /* 0x0000000308ff7812 */ /* 0x000fd6000782c0ff */
[----:B------:R-:W-:Y:S05]  /*3310*/  @!P0 BRA `(.L_x_201) ;  /* 0x0000000000748947 */ /* 0x000fea0003800000 */
[----:B------:R-:W-:-:S04]  /*3320*/  IADD3 R5, PT, PT, R4, R5, RZ ;  /* 0x0000000504057210 */ /* 0x000fc80007ffe0ff */
[C---:B------:R-:W-:Y:S01]  /*3330*/  IADD3 R11, PT, PT, R5.reuse, 0x100, RZ ;  /* 0x00000100050b7810 */ /* 0x040fe20007ffe0ff */
[----:B------:R-:W-:-:S06]  /*3340*/  IMAD.WIDE.U32 R8, R5, 0x4, R12 ;  /* 0x0000000405087825 */ /* 0x000fcc00078e000c */
[----:B------:R-:W2:Y:S01]  /*3350*/  LDG.E R8, desc[UR6][R8.64] ;  /* 0x0000000608087981 */ /* 0x000ea2000c1e1900 */
[----:B------:R-:W-:Y:S01]  /*3360*/  IMAD.WIDE.U32 R10, R11, 0x4, R12 ;  /* 0x000000040b0a7825 */ /* 0x000fe200078e000c */
[----:B------:R-:W-:-:S05]  /*3370*/  IADD3 R17, PT, PT, R5, 0x200, RZ ;  /* 0x0000020005117810 */ /* 0x000fca0007ffe0ff */
[----:B------:R-:W3:Y:S01]  /*3380*/  LDG.E R10, desc[UR6][R10.64] ;  /* 0x000000060a0a7981 */ /* 0x000ee2000c1e1900 */
[----:B------:R-:W-:-:S04]  /*3390*/  IMAD.WIDE.U32 R16, R17, 0x4, R12 ;  /* 0x0000000411107825 */ /* 0x000fc800078e000c */
[----:B------:R-:W-:Y:S02]  /*33a0*/  VIADD R19, R5, 0x300 ;  /* 0x0000030005137836 */ /* 0x000fe40000000000 */
[----:B------:R-:W4:Y:S02]  /*33b0*/  LDG.E R16, desc[UR6][R16.64] ;  /* 0x0000000610107981 */ /* 0x000f24000c1e1900 */
[----:B------:R-:W-:-:S06]  /*33c0*/  IMAD.WIDE.U32 R18, R19, 0x4, R12 ;  /* 0x0000000413127825 */ /* 0x000fcc00078e000c */
[----:B------:R-:W5:Y:S01]  /*33d0*/  LDG.E R18, desc[UR6][R18.64] ;  /* 0x0000000612127981 */ /* 0x000f62000c1e1900 */
[----:B------:R-:W-:Y:S02]  /*33e0*/  IADD3 R4, PT, PT, R4, 0x400, RZ ;  /* 0x0000040004047810 */ /* 0x000fe40007ffe0ff */
[----:B--2---:R-:W-:-:S05]  /*33f0*/  IADD3 R3, PT, PT, R8, 0x1, RZ ;  /* 0x0000000108037810 */ /* 0x004fca0007ffe0ff */
[-C--:B------:R-:W-:Y:S02]  /*3400*/  IMAD R5, R15, R3.reuse, RZ ;  /* 0x000000030f057224 */ /* 0x080fe400078e02ff */
[----:B------:R-:W-:Y:S01]  /*3410*/  IMAD.WIDE.U32 R14, R14, R3, RZ ;  /* 0x000000030e0e7225 */ /* 0x000fe200078e00ff */
[----:B---3--:R-:W-:-:S04]  /*3420*/  IADD3 R3, PT, PT, R10, 0x1, RZ ;  /* 0x000000010a037810 */ /* 0x008fc80007ffe0ff */
[----:B------:R-:W-:Y:S01]  /*3430*/  IADD3 R5, PT, PT, R15, R5, RZ ;  /* 0x000000050f057210 */ /* 0x000fe20007ffe0ff */
[----:B------:R-:W-:Y:S01]  /*3440*/  IMAD.WIDE.U32 R14, R14, R3, RZ ;  /* 0x000000030e0e7225 */ /* 0x000fe200078e00ff */
[----:B----4-:R-:W-:-:S03]  /*3450*/  IADD3 R16, PT, PT, R16, 0x1, RZ ;  /* 0x0000000110107810 */ /* 0x010fc60007ffe0ff */
[----:B------:R-:W-:-:S04]  /*3460*/  IMAD R5, R5, R3, RZ ;  /* 0x0000000305057224 */ /* 0x000fc800078e02ff */
[----:B------:R-:W-:Y:S01]  /*3470*/  IMAD.IADD R5, R15, 0x1, R5 ;  /* 0x000000010f057824 */ /* 0x000fe200078e0205 */
[----:B-----5:R-:W-:Y:S01]  /*3480*/  IADD3 R18, PT, PT, R18, 0x1, RZ ;  /* 0x0000000112127810 */ /* 0x020fe20007ffe0ff */
[----:B------:R-:W-:-:S04]  /*3490*/  IMAD.WIDE.U32 R14, R14, R16, RZ ;  /* 0x000000100e0e7225 */ /* 0x000fc800078e00ff */
[----:B------:R-:W-:-:S05]  /*34a0*/  IMAD R5, R5, R16, RZ ;  /* 0x0000001005057224 */ /* 0x000fca00078e02ff */
[----:B------:R-:W-:Y:S01]  /*34b0*/  IADD3 R5, PT, PT, R15, R5, RZ ;  /* 0x000000050f057210 */ /* 0x000fe20007ffe0ff */
[----:B------:R-:W-:-:S04]  /*34c0*/  IMAD.WIDE.U32 R14, R14, R18, RZ ;  /* 0x000000120e0e7225 */ /* 0x000fc800078e00ff */
[----:B------:R-:W-:-:S05]  /*34d0*/  IMAD R5, R5, R18, RZ ;  /* 0x0000001205057224 */ /* 0x000fca00078e02ff */
[----:B------:R-:W-:-:S07]  /*34e0*/  IADD3 R15, PT, PT, R15, R5, RZ ;  /* 0x000000050f0f7210 */ /* 0x000fce0007ffe0ff */
.L_x_201:
[----:B------:R-:W-:Y:S05]  /*34f0*/  BSYNC.RECONVERGENT B2 ;  /* 0x0000000000027941 */ /* 0x000fea0003800200 */
.L_x_200:
[----:B------:R-:W-:Y:S05]  /*3500*/  @!P1 BRA `(.L_x_193) ;  /* 0x00000000003c9947 */ /* 0x000fea0003800000 */
[----:B------:R-:W-:Y:S02]  /*3510*/  LOP3.LUT R3, R6, 0xffff, RZ, 0xc0, !PT ;  /* 0x0000ffff06037812 */ /* 0x000fe400078ec0ff */
[----:B------:R-:W-:Y:S02]  /*3520*/  IADD3 R7, PT, PT, R4, R7, RZ ;  /* 0x0000000704077210 */ /* 0x000fe40007ffe0ff */
[----:B------:R-:W-:-:S04]  /*3530*/  LEA.HI R3, R3, 0x1, RZ, 0x18 ;  /* 0x0000000103037811 */ /* 0x000fc800078fc0ff */
[----:B------:R-:W-:-:S05]  /*3540*/  LOP3.LUT R3, R3, 0x3, RZ, 0xc0, !PT ;  /* 0x0000000303037812 */ /* 0x000fca00078ec0ff */
[----:B------:R-:W-:-:S07]  /*3550*/  IMAD.MOV R3, RZ, RZ, -R3 ;  /* 0x000000ffff037224 */ /* 0x000fce00078e0a03 */
.L_x_202:
[----:B------:R-:W-:-:S06]  /*3560*/  IMAD.WIDE.U32 R4, R7, 0x4, R12 ;  /* 0x0000000407047825 */ /* 0x000fcc00078e000c */
        /* <DEDUP_REMOVED lines=9> */
.L_x_193:
[----:B------:R-:W-:Y:S05]  /*3600*/  BSYNC.RECONVERGENT B1 ;  /* 0x0000000000017941 */ /* 0x000fea0003800200 */
.L_x_190:
        /* <DEDUP_REMOVED lines=20> */
[----:B------:R-:W0:Y:S02]  /*3750*/  SHFL.DOWN PT, R3, R6, 0x4, 0x1f ;  /* 0x08801f0006037f89 */ /* 0x000e2400000e0000 */
[----:B------:R-:W-:-:S05]  /*3760*/  IMAD.IADD R10, R7, 0x1, R5 ;  /* 0x00000001070a7824 */ /* 0x000fca00078e0205 */
        /* <DEDUP_REMOVED lines=8> */
[----:B------:R-:W-:Y:S02]  /*37f0*/  IADD3 R12, PT, PT, R9, R5, RZ ;  /* 0x00000005090c7210 */ /* 0x000fe40007ffe0ff */
[----:B------:R-:W-:-:S03]  /*3800*/  @!P1 MOV R9, 0x400 ;  /* 0x0000040000099802 */ /* 0x000fc60000000f00 */
[----:B------:R-:W1:Y:S01]  /*3810*/  SHFL.DOWN PT, R4, R12, 0x8, 0x1f ;  /* 0x09001f000c047f89 */ /* 0x000e6200000e0000 */
[----:B0-----:R-:W-:Y:S02]  /*3820*/  SEL R3, R3, 0x1, !P0 ;  /* 0x0000000103037807 */ /* 0x001fe40004000000 */
[----:B-1----:R-:W-:Y:S02]  /*3830*/  SEL R5, R4, RZ, !P0 ;  /* 0x000000ff04057207 */ /* 0x002fe40004000000 */
[----:B------:R-:W-:-:S03]  /*3840*/  ISETP.GT.AND P0, PT, R11, 0xf, PT ;  /* 0x0000000f0b00780c */ /* 0x000fc60003f04270 */
[-C--:B------:R-:W-:Y:S02]  /*3850*/  IMAD R6, R5, R8.reuse, RZ ;  /* 0x0000000805067224 */ /* 0x080fe400078e02ff */
[----:B------:R-:W-:Y:S01]  /*3860*/  IMAD.WIDE.U32 R4, R3, R8, RZ ;  /* 0x0000000803047225 */ /* 0x000fe200078e00ff */
[----:B------:R-:W-:-:S03]  /*3870*/  @!P1 SHF.R.U32.HI R8, RZ, 0x2, R2 ;  /* 0x00000002ff089819 */ /* 0x000fc60000011602 */
[----:B------:R-:W-:Y:S01]  /*3880*/  IMAD R3, R3, R12, R6 ;  /* 0x0000000c03037224 */ /* 0x000fe200078e0206 */
[----:B------:R-:W-:Y:S01]  /*3890*/  @!P1 LOP3.LUT R8, R8, 0xf8, RZ, 0xc0, !PT ;  /* 0x000000f808089812 */ /* 0x000fe200078ec0ff */
[----:B------:R-:W0:Y:S03]  /*38a0*/  @!P1 S2R R12, SR_CgaCtaId ;  /* 0x00000000000c9919 */ /* 0x000e260000008800 */
[----:B------:R-:W-:Y:S02]  /*38b0*/  IADD3 R10, PT, PT, R5, R3, RZ ;  /* 0x00000003050a7210 */ /* 0x000fe40007ffe0ff */
[----:B------:R-:W1:Y:S04]  /*38c0*/  SHFL.DOWN PT, R3, R4, 0x10, 0x1f ;  /* 0x0a001f0004037f89 */ /* 0x000e6800000e0000 */
[----:B------:R-:W2:Y:S01]  /*38d0*/  SHFL.DOWN PT, R5, R10, 0x10, 0x1f ;  /* 0x0a001f000a057f89 */ /* 0x000ea200000e0000 */
[----:B-1----:R-:W-:-:S02]  /*38e0*/  SEL R3, R3, 0x1, !P0 ;  /* 0x0000000103037807 */ /* 0x002fc40004000000 */
[----:B0-----:R-:W-:Y:S02]  /*38f0*/  @!P1 LEA R9, R12, R9, 0x18 ;  /* 0x000000090c099211 */ /* 0x001fe400078ec0ff */
[----:B--2---:R-:W-:Y:S01]  /*3900*/  SEL R5, R5, RZ, !P0 ;  /* 0x000000ff05057207 */ /* 0x004fe20004000000 */
[-C--:B------:R-:W-:Y:S01]  /*3910*/  IMAD.WIDE.U32 R6, R3, R4.reuse, RZ ;  /* 0x0000000403067225 */ /* 0x080fe200078e00ff */
[----:B------:R-:W-:Y:S02]  /*3920*/  ISETP.NE.AND P0, PT, R2, RZ, PT ;  /* 0x000000ff0200720c */ /* 0x000fe40003f05270 */
[----:B------:R-:W-:Y:S01]  /*3930*/  @!P1 IADD3 R9, PT, PT, R8, R9, RZ ;  /* 0x0000000908099210 */ /* 0x000fe20007ffe0ff */
[----:B------:R-:W-:-:S04]  /*3940*/  IMAD R5, R5, R4, RZ ;  /* 0x0000000405057224 */ /* 0x000fc800078e02ff */
        /* <DEDUP_REMOVED lines=9> */
[----:B--2---:R-:W1:Y:S01]  /*39e0*/  LDS.128 R8, [UR4+0x20] ;  /* 0x00002004ff087984 */ /* 0x004e620008000c00 */
        /* <DEDUP_REMOVED lines=8> */
[----:B-1----:R-:W-:-:S04]  /*3a70*/  IMAD.WIDE.U32 R14, R12, R8, RZ ;  /* 0x000000080c0e7225 */ /* 0x002fc800078e00ff */
[----:B------:R-:W-:-:S04]  /*3a80*/  IMAD.IADD R3, R13, 0x1, R3 ;  /* 0x000000010d037824 */ /* 0x000fc800078e0203 */
        /* <DEDUP_REMOVED lines=18> */
[----:B------:R-:W-:-:S05]  /*3bb0*/  IMAD R5, R3, R4, R5 ;  /* 0x0000000403057224 */ /* 0x000fca00078e0205 */
[----:B------:R-:W-:-:S07]  /*3bc0*/  IADD3 R7, PT, PT, R7, R5, RZ ;  /* 0x0000000507077210 */ /* 0x000fce0007ffe0ff */
.L_x_189:
[----:B------:R-:W-:Y:S05]  /*3bd0*/  BSYNC.RECONVERGENT B0 ;  /* 0x0000000000007941 */ /* 0x000fea0003800200 */
.L_x_173:
[----:B------:R-:W-:Y:S05]  /*3be0*/  @P0 EXIT ;  /* 0x000000000000094d */ /* 0x000fea0003800000 */
[----:B01----:R-:W0:Y:S02]  /*3bf0*/  LDC.64 R2, c[0x0][0x388] ;  /* 0x0000e200ff027b82 */ /* 0x003e240000000a00 */
[----:B0-----:R-:W-:-:S05]  /*3c00*/  IMAD.WIDE.U32 R2, R0, 0x8, R2 ;  /* 0x0000000800027825 */ /* 0x001fca00078e0002 */
[----:B------:R-:W-:Y:S01]  /*3c10*/  STG.E.64 desc[UR6][R2.64], R6 ;  /* 0x0000000602007986 */ /* 0x000fe2000c101b06 */
[----:B------:R-:W-:Y:S05]  /*3c20*/  EXIT ;  /* 0x000000000000794d */ /* 0x000fea0003800000 */
.L_x_203:
        /* <DEDUP_REMOVED lines=13> */
.L_x_900:


//--------------------- .text._ZN3cub18CUB_300001_SM_10006detail6reduce28DeviceReduceSingleTileKernelINS2_10policy_hubImj11mul_functorImEE10Policy1000EN6thrust24THRUST_300001_SM_1000_NS6detail15normal_iteratorINSA_10device_ptrIjEEEEPmjS6_mm11inc_functorIjEEEvT0_T1_T2_T3_T4_T6_ --------------------------
	.section	.text._ZN3cub18CUB_300001_SM_10006detail6reduce28DeviceReduceSingleTileKernelINS2_10policy_hubImj11mul_functorImEE10Policy1000EN6thrust24THRUST_300001_SM_1000_NS6detail15normal_iteratorINSA_10device_ptrIjEEEEPmjS6_mm11inc_functorIjEEEvT0_T1_T2_T3_T4_T6_,"ax",@progbits
	.align	128
        .global         _ZN3cub18CUB_300001_SM_10006detail6reduce28DeviceReduceSingleTileKernelINS2_10policy_hubImj11mul_functorImEE10Policy1000EN6thrust24THRUST_300001_SM_1000_NS6detail15normal_iteratorINSA_10device_ptrIjEEEEPmjS6_mm11inc_functorIjEEEvT0_T1_T2_T3_T4_T6_
        .type           _ZN3cub18CUB_300001_SM_10006detail6reduce28DeviceReduceSingleTileKernelINS2_10policy_hubImj11mul_functorImEE10Policy1000EN6thrust24THRUST_300001_SM_1000_NS6detail15normal_iteratorINSA_10device_ptrIjEEEEPmjS6_mm11inc_functorIjEEEvT0_T1_T2_T3_T4_T6_,@function
        .size           _ZN3cub18CUB_300001_SM_10006detail6reduce28DeviceReduceSingleTileKernelINS2_10policy_hubImj11mul_functorImEE10Policy1000EN6thrust24THRUST_300001_SM_1000_NS6detail15normal_iteratorINSA_10device_ptrIjEEEEPmjS6_mm11inc_functorIjEEEvT0_T1_T2_T3_T4_T6_,(.L_x_901 - _ZN3cub18CUB_300001_SM_10006detail6reduce28DeviceReduceSingleTileKernelINS2_10policy_hubImj11mul_functorImEE10Policy1000EN6thrust24THRUST_300001_SM_1000_NS6detail15normal_iteratorINSA_10device_ptrIjEEEEPmjS6_mm11inc_functorIjEEEvT0_T1_T2_T3_T4_T6_)
        .other          _ZN3cub18CUB_300001_SM_10006detail6reduce28DeviceReduceSingleTileKernelINS2_10policy_hubImj11mul_functorImEE10Policy1000EN6thrust24THRUST_300001_SM_1000_NS6detail15normal_iteratorINSA_10device_ptrIjEEEEPmjS6_mm11inc_functorIjEEEvT0_T1_T2_T3_T4_T6_,@"STO_CUDA_ENTRY STV_DEFAULT"
_ZN3cub18CUB_300001_SM_10006detail6reduce28DeviceReduceSingleTileKernelINS2_10policy_hubImj11mul_functorImEE10Policy1000EN6thrust24THRUST_300001_SM_1000_NS6detail15normal_iteratorINSA_10device_ptrIjEEEEPmjS6_mm11inc_functorIjEEEvT0_T1_T2_T3_T4_T6_:
.text._ZN3cub18CUB_300001_SM_10006detail6reduce28DeviceReduceSingleTileKernelINS2_10policy_hubImj11mul_functorImEE10Policy1000EN6thrust24THRUST_300001_SM_1000_NS6detail15normal_iteratorINSA_10device_ptrIjEEEEPmjS6_mm11inc_functorIjEEEvT0_T1_T2_T3_T4_T6_:
        /* <DEDUP_REMOVED lines=13> */
.L_x_204:
[----:B------:R-:W-:Y:S01]  /*00d0*/  ISETP.GT.U32.AND P0, PT, R2, 0x7ff, PT ;  /* 0x000007ff0200780c */ /* 0x000fe20003f04070 */
[----:B------:R-:W-:-:S12]  /*00e0*/  BSSY.RECONVERGENT B0, `(.L_x_205) ;  /* 0x000036c000007945 */ /* 0x000fd80003800200 */
[----:B------:R-:W-:Y:S05]  /*00f0*/  @P0 BRA `(.L_x_206) ;  /* 0x0000001800c40947 */ /* 0x000fea0003800000 */
[----:B------:R-:W0:Y:S01]  /*0100*/  S2R R3, SR_TID.X ;  /* 0x0000000000037919 */ /* 0x000e220000002100 */
[----:B------:R-:W-:Y:S01]  /*0110*/  BSSY.RECONVERGENT B1, `(.L_x_207) ;  /* 0x000000c000017945 */ /* 0x000fe20003800200 */
[----:B------:R-:W-:Y:S01]  /*0120*/  HFMA2 R24, -RZ, RZ, 0, 0 ;  /* 0x00000000ff187431 */ /* 0x000fe200000001ff */
[----:B------:R-:W-:Y:S02]  /*0130*/  MOV R16, RZ ;  /* 0x000000ff00107202 */ /* 0x000fe40000000f00 */
[----:B0-----:R-:W-:Y:S02]  /*0140*/  ISETP.GE.U32.AND P0, PT, R3, R2, PT ;  /* 0x000000020300720c */ /* 0x001fe40003f06070 */
[----:B------:R-:W-:-:S11]  /*0150*/  MOV R5, R3 ;  /* 0x0000000300057202 */ /* 0x000fd60000000f00 */
[----:B------:R-:W-:Y:S05]  /*0160*/  @P0 BRA `(.L_x_208) ;  /* 0x0000000000180947 */ /* 0x000fea0003800000 */
[----:B------:R-:W0:Y:S02]  /*0170*/  LDC.64 R6, c[0x0][0x380] ;  /* 0x0000e000ff067b82 */ /* 0x000e240000000a00 */
[----:B0-----:R-:W-:-:S06]  /*0180*/  IMAD.WIDE.U32 R6, R3, 0x4, R6 ;  /* 0x0000000403067825 */ /* 0x001fcc00078e0006 */
[----:B------:R-:W2:Y:S01]  /*0190*/  LDG.E R6, desc[UR6][R6.64] ;  /* 0x0000000606067981 */ /* 0x000ea2000c1e1900 */
[----:B------:R-:W-:Y:S01]  /*01a0*/  VIADD R5, R3, 0x100 ;  /* 0x0000010003057836 */ /* 0x000fe20000000000 */
[----:B------:R-:W-:Y:S02]  /*01b0*/  MOV R16, RZ ;  /* 0x000000ff00107202 */ /* 0x000fe40000000f00 */
[----:B--2---:R-:W-:-:S07]  /*01c0*/  IADD3 R24, PT, PT, R6, 0x1, RZ ;  /* 0x0000000106187810 */ /* 0x004fce0007ffe0ff */
.L_x_208:
[----:B------:R-:W-:Y:S05]  /*01d0*/  BSYNC.RECONVERGENT B1 ;  /* 0x0000000000017941 */ /* 0x000fea0003800200 */
.L_x_207:
        /* <DEDUP_REMOVED lines=11> */
[----:B------:R-:W0:Y:S02]  /*0290*/  LDC.64 R8, c[0x0][0x380] ;  /* 0x0000e000ff087b82 */ /* 0x000e240000000a00 */
[----:B0-----:R-:W-:-:S03]  /*02a0*/  IMAD.WIDE.U32 R8, R5, 0x4, R8 ;  /* 0x0000000405087825 */ /* 0x001fc600078e0008 */
[----:B------:R-:W-:Y:S02]  /*02b0*/  IADD3 R14, P1, PT, R8, 0x2000, RZ ;  /* 0x00002000080e7810 */ /* 0x000fe40007f3e0ff */
[----:B------:R-:W-:-:S03]  /*02c0*/  LOP3.LUT R8, R6, 0x1fffff0, RZ, 0xc0, !PT ;  /* 0x01fffff006087812 */ /* 0x000fc600078ec0ff */
[----:B------:R-:W-:Y:S01]  /*02d0*/  IMAD.X R15, RZ, RZ, R9, P1 ;  /* 0x000000ffff0f7224 */ /* 0x000fe200008e0609 */
[----:B------:R-:W-:-:S07]  /*02e0*/  IADD3 R8, PT, PT, -R8, RZ, RZ ;  /* 0x000000ff08087210 */ /* 0x000fce0007ffe1ff */
.L_x_213:
        /* <DEDUP_REMOVED lines=16> */
[----:B------:R-:W-:Y:S01]  /*03f0*/  IADD3 R8, PT, PT, R8, 0x10, RZ ;  /* 0x0000001008087810 */ /* 0x000fe20007ffe0ff */
[----:B------:R-:W-:-:S03]  /*0400*/  VIADD R5, R5, 0x1000 ;  /* 0x0000100005057836 */ /* 0x000fc60000000000 */
[----:B------:R-:W-:Y:S02]  /*0410*/  ISETP.NE.AND P1, PT, R8, RZ, PT ;  /* 0x000000ff0800720c */ /* 0x000fe40003f25270 */
[----:B0-----:R-:W-:-:S04]  /*0420*/  IADD3 R14, P2, PT, R14, 0x4000, RZ ;  /* 0x000040000e0e7810 */ /* 0x001fc80007f5e0ff */
[----:B------:R-:W-:Y:S02]  /*0430*/  IADD3.X R15, PT, PT, RZ, R15, RZ, P2, !PT ;  /* 0x0000000fff0f7210 */ /* 0x000fe400017fe4ff */
[----:B--2---:R-:W-:Y:S02]  /*0440*/  IADD3 R17, PT, PT, R17, 0x1, RZ ;  /* 0x0000000111117810 */ /* 0x004fe40007ffe0ff */
[----:B---3--:R-:W-:-:S03]  /*0450*/  IADD3 R27, PT, PT, R26, 0x1, RZ ;  /* 0x000000011a1b7810 */ /* 0x008fc60007ffe0ff */
[-C--:B------:R-:W-:Y:S02]  /*0460*/  IMAD R29, R16, R17.reuse, RZ ;  /* 0x00000011101d7224 */ /* 0x080fe400078e02ff */
[----:B------:R-:W-:Y:S01]  /*0470*/  IMAD.WIDE.U32 R16, R24, R17, RZ ;  /* 0x0000001118107225 */ /* 0x000fe200078e00ff */
[----:B----4-:R-:W-:-:S04]  /*0480*/  IADD3 R25, PT, PT, R25, 0x1, RZ ;  /* 0x0000000119197810 */ /* 0x010fc80007ffe0ff */
[----:B------:R-:W-:Y:S01]  /*0490*/  IADD3 R24, PT, PT, R17, R29, RZ ;  /* 0x0000001d11187210 */ /* 0x000fe20007ffe0ff */
[----:B------:R-:W-:Y:S01]  /*04a0*/  IMAD.WIDE.U32 R16, R16, R27, RZ ;  /* 0x0000001b10107225 */ /* 0x000fe200078e00ff */
[----:B-----5:R-:W-:-:S03]  /*04b0*/  IADD3 R23, PT, PT, R23, 0x1, RZ ;  /* 0x0000000117177810 */ /* 0x020fc60007ffe0ff */
[----:B------:R-:W-:Y:S02]  /*04c0*/  IMAD R27, R24, R27, RZ ;  /* 0x0000001b181b7224 */ /* 0x000fe400078e02ff */
[----:B------:R-:W-:Y:S02]  /*04d0*/  VIADD R21, R21, 0x1 ;  /* 0x0000000115157836 */ /* 0x000fe40000000000 */
[----:B------:R-:W-:Y:S02]  /*04e0*/  IMAD.IADD R24, R17, 0x1, R27 ;  /* 0x0000000111187824 */ /* 0x000fe400078e021b */
[----:B------:R-:W-:-:S04]  /*04f0*/  IMAD.WIDE.U32 R16, R16, R25, RZ ;  /* 0x0000001910107225 */ /* 0x000fc800078e00ff */
[----:B------:R-:W-:Y:S01]  /*0500*/  IMAD R25, R24, R25, RZ ;  /* 0x0000001918197224 */ /* 0x000fe200078e02ff */
[----:B------:R-:W-:-:S04]  /*0510*/  IADD3 R19, PT, PT, R19, 0x1, RZ ;  /* 0x0000000113137810 */ /* 0x000fc80007ffe0ff */
[----:B------:R-:W-:Y:S01]  /*0520*/  IADD3 R24, PT, PT, R17, R25, RZ ;  /* 0x0000001911187210 */ /* 0x000fe20007ffe0ff */
[----:B------:R-:W-:Y:S01]  /*0530*/  IMAD.WIDE.U32 R16, R16, R23, RZ ;  /* 0x0000001710107225 */ /* 0x000fe200078e00ff */
[----:B------:R-:W-:-:S03]  /*0540*/  IADD3 R13, PT, PT, R13, 0x1, RZ ;  /* 0x000000010d0d7810 */ /* 0x000fc60007ffe0ff */
        /* <DEDUP_REMOVED lines=48> */
.L_x_212:
[----:B------:R-:W-:Y:S05]  /*0850*/  BSYNC.RECONVERGENT B2 ;  /* 0x0000000000027941 */ /* 0x000fea0003800200 */
.L_x_211:
[----:B------:R-:W-:Y:S05]  /*0860*/  @!P0 BRA `(.L_x_210) ;  /* 0x0000000400748947 */ /* 0x000fea0003800000 */
[----:B------:R-:W-:Y:S01]  /*0870*/  ISETP.GE.U32.AND P0, PT, R7, 0x8, PT ;  /* 0x000000080700780c */ /* 0x000fe20003f06070 */
[----:B------:R-:W-:Y:S01]  /*0880*/  BSSY.RECONVERGENT B2, `(.L_x_214) ;  /* 0x000002f000027945 */ /* 0x000fe20003800200 */
[----:B------:R-:W-:-:S04]  /*0890*/  LOP3.LUT R14, R6, 0x7, RZ, 0xc0, !PT ;  /* 0x00000007060e7812 */ /* 0x000fc800078ec0ff */
[----:B------:R-:W-:-:S07]  /*08a0*/  ISETP.NE.AND P1, PT, R14, RZ, PT ;  /* 0x000000ff0e00720c */ /* 0x000fce0003f25270 */
[----:B------:R-:W-:Y:S06]  /*08b0*/  @!P0 BRA `(.L_x_215) ;  /* 0x0000000000ac8947 */ /* 0x000fec0003800000 */
        /* <DEDUP_REMOVED lines=11> */
[----:B--2---:R-:W-:Y:S02]  /*0970*/  IADD3 R13, PT, PT, R12, 0x1, RZ ;  /* 0x000000010c0d7810 */ /* 0x004fe40007ffe0ff */
[----:B---3--:R-:W-:-:S03]  /*0980*/  IADD3 R15, PT, PT, R15, 0x1, RZ ;  /* 0x000000010f0f7810 */ /* 0x008fc60007ffe0ff */
[-C--:B------:R-:W-:Y:S02]  /*0990*/  IMAD R19, R16, R13.reuse, RZ ;  /* 0x0000000d10137224 */ /* 0x080fe400078e02ff */
[----:B------:R-:W-:Y:S01]  /*09a0*/  IMAD.WIDE.U32 R12, R24, R13, RZ ;  /* 0x0000000d180c7225 */ /* 0x000fe200078e00ff */
[----:B----4-:R-:W-:-:S04]  /*09b0*/  IADD3 R17, PT, PT, R17, 0x1, RZ ;  /* 0x0000000111117810 */ /* 0x010fc80007ffe0ff */
[----:B------:R-:W-:Y:S01]  /*09c0*/  IADD3 R16, PT, PT, R13, R19, RZ ;  /* 0x000000130d107210 */ /* 0x000fe20007ffe0ff */
[-C--:B------:R-:W-:Y:S01]  /*09d0*/  IMAD.WIDE.U32 R12, R12, R15.reuse, RZ ;  /* 0x0000000f0c0c7225 */ /* 0x080fe200078e00ff */
[----:B-----5:R-:W-:Y:S02]  /*09e0*/  IADD3 R11, PT, PT, R11, 0x1, RZ ;  /* 0x000000010b0b7810 */ /* 0x020fe40007ffe0ff */
[----:B0-----:R-:W-:Y:S01]  /*09f0*/  IADD3 R9, PT, PT, R10, 0x1, RZ ;  /* 0x000000010a097810 */ /* 0x001fe20007ffe0ff */
[----:B------:R-:W-:Y:S02]  /*0a00*/  IMAD R15, R16, R15, RZ ;  /* 0x0000000f100f7224 */ /* 0x000fe400078e02ff */
        /* <DEDUP_REMOVED lines=21> */
[----:B------:R-:W-:-:S07]  /*0b60*/  IADD3 R16, PT, PT, R25, R7, RZ ;  /* 0x0000000719107210 */ /* 0x000fce0007ffe0ff */
.L_x_215:
[----:B------:R-:W-:Y:S05]  /*0b70*/  BSYNC.RECONVERGENT B2 ;  /* 0x0000000000027941 */ /* 0x000fea0003800200 */
.L_x_214:
        /* <DEDUP_REMOVED lines=16> */
[----:B------:R-:W-:Y:S01]  /*0c80*/  IMAD.WIDE.U32 R24, R24, R25, RZ ;  /* 0x0000001918187225 */ /* 0x000fe200078e00ff */
[----:B----4-:R-:W-:-:S03]  /*0c90*/  IADD3 R10, PT, PT, R10, 0x1, RZ ;  /* 0x000000010a0a7810 */ /* 0x010fc60007ffe0ff */
[----:B------:R-:W-:Y:S01]  /*0ca0*/  IMAD.IADD R7, R25, 0x1, R7 ;  /* 0x0000000119077824 */ /* 0x000fe200078e0207 */
[----:B-----5:R-:W-:Y:S01]  /*0cb0*/  IADD3 R11, PT, PT, R11, 0x1, RZ ;  /* 0x000000010b0b7810 */ /* 0x020fe20007ffe0ff */
        /* <DEDUP_REMOVED lines=9> */
.L_x_217:
[----:B------:R-:W-:Y:S05]  /*0d50*/  BSYNC.RECONVERGENT B2 ;  /* 0x0000000000027941 */ /* 0x000fea0003800200 */
.L_x_216:
[----:B------:R-:W-:Y:S05]  /*0d60*/  @!P1 BRA `(.L_x_210) ;  /* 0x0000000000349947 */ /* 0x000fea0003800000 */
[----:B------:R-:W0:Y:S01]  /*0d70*/  LDC.64 R8, c[0x0][0x380] ;  /* 0x0000e000ff087b82 */ /* 0x000e220000000a00 */
[----:B------:R-:W-:Y:S01]  /*0d80*/  IADD3 R6, PT, PT, -R6, RZ, RZ ;  /* 0x000000ff06067210 */ /* 0x000fe20007ffe1ff */
[----:B0-----:R-:W-:-:S07]  /*0d90*/  IMAD.WIDE.U32 R4, R5, 0x4, R8 ;  /* 0x0000000405047825 */ /* 0x001fce00078e0008 */
.L_x_218:
[----:B------:R0:W2:Y:S01]  /*0da0*/  LDG.E R0, desc[UR6][R4.64] ;  /* 0x0000000604007981 */ /* 0x0000a2000c1e1900 */
[----:B------:R-:W-:-:S04]  /*0db0*/  IADD3 R6, PT, PT, R6, 0x1, RZ ;  /* 0x0000000106067810 */ /* 0x000fc80007ffe0ff */
[----:B------:R-:W-:Y:S02]  /*0dc0*/  ISETP.NE.AND P0, PT, R6, RZ, PT ;  /* 0x000000ff0600720c */ /* 0x000fe40003f05270 */
[----:B0-----:R-:W-:-:S04]  /*0dd0*/  IADD3 R4, P1, PT, R4, 0x400, RZ ;  /* 0x0000040004047810 */ /* 0x001fc80007f3e0ff */
[----:B------:R-:W-:Y:S02]  /*0de0*/  IADD3.X R5, PT, PT, RZ, R5, RZ, P1, !PT ;  /* 0x00000005ff057210 */ /* 0x000fe40000ffe4ff */
[----:B--2---:R-:W-:-:S05]  /*0df0*/  IADD3 R25, PT, PT, R0, 0x1, RZ ;  /* 0x0000000100197810 */ /* 0x004fca0007ffe0ff */
[-C--:B------:R-:W-:Y:S02]  /*0e00*/  IMAD R7, R16, R25.reuse, RZ ;  /* 0x0000001910077224 */ /* 0x080fe400078e02ff */
[----:B------:R-:W-:-:S04]  /*0e10*/  IMAD.WIDE.U32 R24, R24, R25, RZ ;  /* 0x0000001918187225 */ /* 0x000fc800078e00ff */
[----:B------:R-:W-:Y:S01]  /*0e20*/  IMAD.IADD R16, R25, 0x1, R7 ;  /* 0x0000000119107824 */ /* 0x000fe200078e0207 */
[----:B------:R-:W-:Y:S06]  /*0e30*/  @P0 BRA `(.L_x_218) ;  /* 0xfffffffc00d80947 */ /* 0x000fec000383ffff */
.L_x_210:
[----:B------:R-:W-:Y:S05]  /*0e40*/  BSYNC.RECONVERGENT B1 ;  /* 0x0000000000017941 */ /* 0x000fea0003800200 */
.L_x_209:
        /* <DEDUP_REMOVED lines=31> */
[----:B------:R-:W-:-:S05]  /*1040*/  IMAD R7, R5, R12, R7 ;  /* 0x0000000c05077224 */ /* 0x000fca00078e0207 */
        /* <DEDUP_REMOVED lines=9> */
[----:B------:R-:W-:Y:S02]  /*10e0*/  IMAD.IADD R6, R5, 0x1, R7 ;  /* 0x0000000105067824 */ /* 0x000fe400078e0207 */
[----:B------:R-:W1:Y:S03]  /*10f0*/  @!P1 S2R R5, SR_CgaCtaId ;  /* 0x0000000000059919 */ /* 0x000e660000008800 */
[----:B------:R-:W2:Y:S01]  /*1100*/  SHFL.DOWN PT, R2, R6, 0x10, 0x1f ;  /* 0x0a001f0006027f89 */ /* 0x000ea200000e0000 */
[----:B0-----:R-:W-:-:S02]  /*1110*/  SEL R7, R0, 0x1, !P0 ;  /* 0x0000000100077807 */ /* 0x001fc40004000000 */
[----:B------:R-:W-:-:S04]  /*1120*/  @!P1 SHF.R.U32.HI R0, RZ, 0x2, R3 ;  /* 0x00000002ff009819 */ /* 0x000fc80000011603 */
[----:B------:R-:W-:Y:S02]  /*1130*/  @!P1 LOP3.LUT R0, R0, 0xf8, RZ, 0xc0, !PT ;  /* 0x000000f800009812 */ /* 0x000fe400078ec0ff */
[----:B--2---:R-:W-:Y:S02]  /*1140*/  SEL R9, R2, RZ, !P0 ;  /* 0x000000ff02097207 */ /* 0x004fe40004000000 */
[----:B------:R-:W-:Y:S02]  /*1150*/  @!P1 MOV R2, 0x400 ;  /* 0x0000040000029802 */ /* 0x000fe40000000f00 */
[----:B------:R-:W-:Y:S01]  /*1160*/  ISETP.NE.AND P0, PT, R3, RZ, PT ;  /* 0x000000ff0300720c */ /* 0x000fe20003f05270 */
[----:B------:R-:W-:Y:S01]  /*1170*/  IMAD R10, R9, R4, RZ ;  /* 0x00000004090a7224 */ /* 0x000fe200078e02ff */
[----:B-1----:R-:W-:Y:S01]  /*1180*/  @!P1 LEA R5, R5, R2, 0x18 ;  /* 0x0000000205059211 */ /* 0x002fe200078ec0ff */
[----:B------:R-:W-:-:S03]  /*1190*/  IMAD.WIDE.U32 R8, R7, R4, RZ ;  /* 0x0000000407087225 */ /* 0x000fc600078e00ff */
[----:B------:R-:W-:Y:S01]  /*11a0*/  @!P1 IADD3 R5, PT, PT, R0, R5, RZ ;  /* 0x0000000500059210 */ /* 0x000fe20007ffe0ff */
        /* <DEDUP_REMOVED lines=9> */
[----:B-1----:R-:W1:Y:S01]  /*1240*/  LDS.128 R4, [UR4+0x20] ;  /* 0x00002004ff047984 */ /* 0x002e620008000c00 */
        /* <DEDUP_REMOVED lines=29> */
[----:B------:R-:W-:Y:S01]  /*1420*/  IADD3 R9, PT, PT, R9, R5, RZ ;  /* 0x0000000509097210 */ /* 0x000fe20007ffe0ff */
[----:B------:R-:W-:Y:S06]  /*1430*/  BRA `(.L_x_220) ;  /* 0x0000002000d87947 */ /* 0x000fec0003800000 */
.L_x_219:
[----:B------:R-:W-:-:S04]  /*1440*/  LOP3.LUT R0, R3, 0x3e0, RZ, 0xc0, !PT ;  /* 0x000003e003007812 */ /* 0x000fc800078ec0ff */
[----:B------:R-:W-:Y:S01]  /*1450*/  LOP3.LUT R7, RZ, R0, RZ, 0x33, !PT ;  /* 0x00000000ff077212 */ /* 0x000fe200078e33ff */
[----:B------:R-:W-:Y:S02]  /*1460*/  VIADD R5, R0, 0x20 ;  /* 0x0000002000057836 */ /* 0x000fe40000000000 */
[----:B------:R-:W0:Y:S03]  /*1470*/  S2R R0, SR_LANEID ;  /* 0x0000000000007919 */ /* 0x000e260000000000 */
[-C--:B------:R-:W-:Y:S02]  /*1480*/  ISETP.GT.U32.AND P0, PT, R5, R2.reuse, PT ;  /* 0x000000020500720c */ /* 0x080fe40003f04070 */
[----:B------:R-:W-:-:S04]  /*1490*/  IADD3 R5, PT, PT, R7, R2, RZ ;  /* 0x0000000207057210 */ /* 0x000fc80007ffe0ff */
[----:B------:R-:W-:-:S05]  /*14a0*/  SEL R5, R5, 0x1f, P0 ;  /* 0x0000001f05057807 */ /* 0x000fca0000000000 */
[----:B------:R-:W1:Y:S04]  /*14b0*/  SHFL.DOWN PT, R6, R16, 0x1, R5 ;  /* 0x0820000010067989 */ /* 0x000e6800000e0005 */
[----:B------:R-:W2:Y:S01]  /*14c0*/  SHFL.DOWN PT, R4, R24, 0x1, R5 ;  /* 0x0820000018047989 */ /* 0x000ea200000e0005 */
[C---:B0-----:R-:W-:Y:S02]  /*14d0*/  ISETP.GE.AND P0, PT, R0.reuse, R5, PT ;  /* 0x000000050000720c */ /* 0x041fe40003f06270 */
[C---:B------:R-:W-:Y:S02]  /*14e0*/  IADD3 R8, PT, PT, R0.reuse, 0x2, RZ ;  /* 0x0000000200087810 */ /* 0x040fe40007ffe0ff */
[----:B------:R-:W-:Y:S02]  /*14f0*/  ISETP.NE.AND P1, PT, R0, RZ, PT ;  /* 0x000000ff0000720c */ /* 0x000fe40003f25270 */
[----:B-1----:R-:W-:-:S02]  /*1500*/  SEL R7, R6, RZ, !P0 ;  /* 0x000000ff06077207 */ /* 0x002fc40004000000 */
[----:B--2---:R-:W-:-:S03]  /*1510*/  SEL R9, R4, 0x1, !P0 ;  /* 0x0000000104097807 */ /* 0x004fc60004000000 */
[-C--:B------:R-:W-:Y:S01]  /*1520*/  IMAD R4, R7, R24.reuse, RZ ;  /* 0x0000001807047224 */ /* 0x080fe200078e02ff */
[----:B------:R-:W-:Y:S01]  /*1530*/  ISETP.GT.AND P0, PT, R8, R5, PT ;  /* 0x000000050800720c */ /* 0x000fe20003f04270 */
[----:B------:R-:W-:-:S04]  /*1540*/  IMAD.WIDE.U32 R6, R9, R24, RZ ;  /* 0x0000001809067225 */ /* 0x000fc800078e00ff */
[----:B------:R-:W-:Y:S01]  /*1550*/  @!P1 MOV R11, 0x400 ;  /* 0x00000400000b9802 */ /* 0x000fe20000000f00 */
[----:B------:R-:W-:Y:S02]  /*1560*/  IMAD R9, R16, R9, R4 ;  /* 0x0000000910097224 */ /* 0x000fe400078e0204 */
[----:B------:R-:W-:Y:S03]  /*1570*/  SHFL.DOWN PT, R4, R6, 0x2, R5 ;  /* 0x0840000006047989 */ /* 0x000fe600000e0005 */
[----:B------:R-:W-:-:S05]  /*1580*/  IADD3 R12, PT, PT, R7, R9, RZ ;  /* 0x00000009070c7210 */ /* 0x000fca0007ffe0ff */
[----:B------:R-:W0:Y:S02]  /*1590*/  SHFL.DOWN PT, R7, R12, 0x2, R5 ;  /* 0x084000000c077989 */ /* 0x000e2400000e0005 */
[----:B0-----:R-:W-:Y:S02]  /*15a0*/  SEL R9, R7, RZ, !P0 ;  /* 0x000000ff07097207 */ /* 0x001fe40004000000 */
[----:B------:R-:W-:-:S03]  /*15b0*/  SEL R7, R4, 0x1, !P0 ;  /* 0x0000000104077807 */ /* 0x000fc60004000000 */
[-C--:B------:R-:W-:Y:S02]  /*15c0*/  IMAD R4, R9, R6.reuse, RZ ;  /* 0x0000000609047224 */ /* 0x080fe400078e02ff */
[----:B------:R-:W-:-:S04]  /*15d0*/  IMAD.WIDE.U32 R8, R7, R6, RZ ;  /* 0x0000000607087225 */ /* 0x000fc800078e00ff */
[----:B------:R-:W-:Y:S02]  /*15e0*/  IMAD R7, R7, R12, R4 ;  /* 0x0000000c07077224 */ /* 0x000fe400078e0204 */
[----:B------:R-:W0:Y:S01]  /*15f0*/  SHFL.DOWN PT, R4, R8, 0x4, R5 ;  /* 0x0880000008047989 */ /* 0x000e2200000e0005 */
[----:B------:R-:W-:Y:S02]  /*1600*/  VIADD R6, R0, 0x4 ;  /* 0x0000000400067836 */ /* 0x000fe40000000000 */
[----:B------:R-:W-:-:S03]  /*1610*/  IADD3 R10, PT, PT, R9, R7, RZ ;  /* 0x00000007090a7210 */ /* 0x000fc60007ffe0ff */
[----:B------:R-:W-:Y:S02]  /*1620*/  ISETP.GT.AND P0, PT, R6, R5, PT ;  /* 0x000000050600720c */ /* 0x000fe40003f04270 */
[----:B------:R-:W1:Y:S02]  /*1630*/  SHFL.DOWN PT, R7, R10, 0x4, R5 ;  /* 0x088000000a077989 */ /* 0x000e6400000e0005 */
[----:B0-----:R-:W-:Y:S02]  /*1640*/  SEL R9, R4, 0x1, !P0 ;  /* 0x0000000104097807 */ /* 0x001fe40004000000 */
[----:B-1----:R-:W-:-:S05]  /*1650*/  SEL R7, R7, RZ, !P0 ;  /* 0x000000ff07077207 */ /* 0x002fca0004000000 */
[-C--:B------:R-:W-:Y:S02]  /*1660*/  IMAD R4, R7, R8.reuse, RZ ;  /* 0x0000000807047224 */ /* 0x080fe400078e02ff */
[C---:B------:R-:W-:Y:S01]  /*1670*/  IMAD.WIDE.U32 R6, R9.reuse, R8, RZ ;  /* 0x0000000809067225 */ /* 0x040fe200078e00ff */
[C---:B------:R-:W-:Y:S02]  /*1680*/  IADD3 R8, PT, PT, R0.reuse, 0x8, RZ ;  /* 0x0000000800087810 */ /* 0x040fe40007ffe0ff */
[----:B------:R-:W-:Y:S01]  /*1690*/  IADD3 R0, PT, PT, R0, 0x10, RZ ;  /* 0x0000001000007810 */ /* 0x000fe20007ffe0ff */
[----:B------:R-:W-:Y:S01]  /*16a0*/  IMAD R9, R9, R10, R4 ;  /* 0x0000000a09097224 */ /* 0x000fe200078e0204 */
[----:B------:R-:W-:Y:S01]  /*16b0*/  ISETP.GT.AND P0, PT, R8, R5, PT ;  /* 0x000000050800720c */ /* 0x000fe20003f04270 */
[----:B------:R-:W-:Y:S03]  /*16c0*/  SHFL.DOWN PT, R4, R6, 0x8, R5 ;  /* 0x0900000006047989 */ /* 0x000fe600000e0005 */
[----:B------:R-:W-:-:S05]  /*16d0*/  IADD3 R12, PT, PT, R7, R9, RZ ;  /* 0x00000009070c7210 */ /* 0x000fca0007ffe0ff */
[----:B------:R-:W0:Y:S02]  /*16e0*/  SHFL.DOWN PT, R7, R12, 0x8, R5 ;  /* 0x090000000c077989 */ /* 0x000e2400000e0005 */
[----:B0-----:R-:W-:Y:S02]  /*16f0*/  SEL R9, R7, RZ, !P0 ;  /* 0x000000ff07097207 */ /* 0x001fe40004000000 */
[----:B------:R-:W-:Y:S02]  /*1700*/  SEL R7, R4, 0x1, !P0 ;  /* 0x0000000104077807 */ /* 0x000fe40004000000 */
[----:B------:R-:W-:Y:S01]  /*1710*/  ISETP.GT.AND P0, PT, R0, R5, PT ;  /* 0x000000050000720c */ /* 0x000fe20003f04270 */
[-C--:B------:R-:W-:Y:S02]  /*1720*/  IMAD R4, R9, R6.reuse, RZ ;  /* 0x0000000609047224 */ /* 0x080fe400078e02ff */
[----:B------:R-:W-:-:S04]  /*1730*/  IMAD.WIDE.U32 R8, R7, R6, RZ ;  /* 0x0000000607087225 */ /* 0x000fc800078e00ff */
[----:B------:R-:W-:Y:S02]  /*1740*/  IMAD R7, R7, R12, R4 ;  /* 0x0000000c07077224 */ /* 0x000fe400078e0204 */
[----:B------:R-:W0:Y:S03]  /*1750*/  @!P1 S2R R12, SR_CgaCtaId ;  /* 0x00000000000c9919 */ /* 0x000e260000008800 */
[----:B------:R-:W-:Y:S01]  /*1760*/  IADD3 R10, PT, PT, R9, R7, RZ ;  /* 0x00000007090a7210 */ /* 0x000fe20007ffe0ff */
[----:B------:R-:W1:Y:S04]  /*1770*/  SHFL.DOWN PT, R4, R8, 0x10, R5 ;  /* 0x0a00000008047989 */ /* 0x000e6800000e0005 */
[----:B------:R-:W2:Y:S01]  /*1780*/  SHFL.DOWN PT, R7, R10, 0x10, R5 ;  /* 0x0a0000000a077989 */ /* 0x000ea200000e0005 */
[----:B-1----:R-:W-:-:S02]  /*1790*/  SEL R9, R4, 0x1, !P0 ;  /* 0x0000000104097807 */ /* 0x002fc40004000000 */
[----:B------:R-:W-:Y:S02]  /*17a0*/  @!P1 SHF.R.U32.HI R4, RZ, 0x2, R3 ;  /* 0x00000002ff049819 */ /* 0x000fe40000011603 */
[----:B--2---:R-:W-:Y:S02]  /*17b0*/  SEL R7, R7, RZ, !P0 ;  /* 0x000000ff07077207 */ /* 0x004fe40004000000 */
[----:B------:R-:W-:Y:S02]  /*17c0*/  ISETP.NE.AND P0, PT, R3, RZ, PT ;  /* 0x000000ff0300720c */ /* 0x000fe40003f05270 */
[----:B0-----:R-:W-:Y:S01]  /*17d0*/  @!P1 LEA R11, R12, R11, 0x18 ;  /* 0x0000000b0c0b9211 */ /* 0x001fe200078ec0ff */
[-C--:B------:R-:W-:Y:S01]  /*17e0*/  IMAD R0, R7, R8.reuse, RZ ;  /* 0x0000000807007224 */ /* 0x080fe200078e02ff */
[----:B------:R-:W-:Y:S01]  /*17f0*/  @!P1 LOP3.LUT R4, R4, 0xf8, RZ, 0xc0, !PT ;  /* 0x000000f804049812 */ /* 0x000fe200078ec0ff */
[----:B------:R-:W-:-:S03]  /*1800*/  IMAD.WIDE.U32 R6, R9, R8, RZ ;  /* 0x0000000809067225 */ /* 0x000fc600078e00ff */
[----:B------:R-:W-:Y:S01]  /*1810*/  @!P1 IADD3 R11, PT, PT, R4, R11, RZ ;  /* 0x0000000b040b9210 */ /* 0x000fe20007ffe0ff */
[----:B------:R-:W-:Y:S02]  /*1820*/  IMAD R9, R9, R10, R0 ;  /* 0x0000000a09097224 */ /* 0x000fe400078e0200 */
[----:B------:R-:W-:-:S03]  /*1830*/  IMAD.MOV.U32 R8, RZ, RZ, R6 ;  /* 0x000000ffff087224 */ /* 0x000fc600078e0006 */
[----:B------:R-:W-:-:S05]  /*1840*/  IADD3 R9, PT, PT, R7, R9, RZ ;  /* 0x0000000907097210 */ /* 0x000fca0007ffe0ff */
[----:B------:R0:W-:Y:S01]  /*1850*/  @!P1 STS.64 [R11+0x8], R8 ;  /* 0x000008080b009388 */ /* 0x0001e20000000a00 */
[----:B------:R-:W-:Y:S06]  /*1860*/  BAR.SYNC.DEFER_BLOCKING 0x0 ;  /* 0x0000000000007b1d */ /* 0x000fec0000010000 */
[----:B------:R-:W-:Y:S05]  /*1870*/  @P0 BRA `(.L_x_220) ;  /* 0x0000001c00c80947 */ /* 0x000fea0003800000 */
[----:B------:R-:W1:Y:S01]  /*1880*/  S2UR UR5, SR_CgaCtaId ;  /* 0x00000000000579c3 */ /* 0x000e620000008800 */
[----:B------:R-:W-:Y:S01]  /*1890*/  UMOV UR4, 0x400 ;  /* 0x0000040000047882 */ /* 0x000fe20000000000 */
[----:B------:R-:W-:Y:S01]  /*18a0*/  ISETP.GT.U32.AND P1, PT, R2, 0x20, PT ;  /* 0x000000200200780c */ /* 0x000fe20003f24070 */
[----:B-1----:R-:W-:-:S09]  /*18b0*/  ULEA UR4, UR5, UR4, 0x18 ;  /* 0x0000000405047291 */ /* 0x002fd2000f8ec0ff */
[----:B------:R-:W1:Y:S04]  /*18c0*/  LDS.128 R12, [UR4+0x10] ;  /* 0x00001004ff0c7984 */ /* 0x000e680008000c00 */
[----:B------:R-:W2:Y:S01]  /*18d0*/  LDS.128 R4, [UR4+0x20] ;  /* 0x00002004ff047984 */ /* 0x000ea20008000c00 */
[----:B-1----:R-:W-:Y:S02]  /*18e0*/  SEL R3, R13, RZ, P1 ;  /* 0x000000ff0d037207 */ /* 0x002fe40000800000 */
[----:B------:R-:W-:Y:S02]  /*18f0*/  SEL R12, R12, 0x1, P1 ;  /* 0x000000010c0c7807 */ /* 0x000fe40000800000 */
[----:B------:R-:W-:Y:S01]  /*1900*/  ISETP.GT.U32.AND P1, PT, R2, 0x40, PT ;  /* 0x000000400200780c */ /* 0x000fe20003f24070 */
[----:B------:R-:W-:-:S02]  /*1910*/  IMAD R3, R3, R8, RZ ;  /* 0x0000000803037224 */ /* 0x000fc400078e02ff */
[----:B------:R-:W-:Y:S01]  /*1920*/  IMAD.WIDE.U32 R16, R12, R8, RZ ;  /* 0x000000080c107225 */ /* 0x000fe200078e00ff */
[----:B------:R-:W-:Y:S02]  /*1930*/  SEL R13, R14, 0x1, P1 ;  /* 0x000000010e0d7807 */ /* 0x000fe40000800000 */
[----:B------:R-:W-:Y:S01]  /*1940*/  SEL R15, R15, RZ, P1 ;  /* 0x000000ff0f0f7207 */ /* 0x000fe20000800000 */
[----:B------:R-:W-:Y:S01]  /*1950*/  IMAD R3, R12, R9, R3 ;  /* 0x000000090c037224 */ /* 0x000fe200078e0203 */
[----:B------:R-:W-:Y:S01]  /*1960*/  ISETP.GT.U32.AND P1, PT, R2, 0x60, PT ;  /* 0x000000600200780c */ /* 0x000fe20003f24070 */
[----:B0-----:R-:W0:Y:S03]  /*1970*/  LDS.128 R8, [UR4+0x30] ;  /* 0x00003004ff087984 */ /* 0x001e260008000c00 */
[----:B------:R-:W-:Y:S02]  /*1980*/  IADD3 R0, PT, PT, R17, R3, RZ ;  /* 0x0000000311007210 */ /* 0x000fe40007ffe0ff */
[----:B--2---:R-:W-:-:S03]  /*1990*/  SEL R5, R5, RZ, P1 ;  /* 0x000000ff05057207 */ /* 0x004fc60000800000 */
[-C--:B------:R-:W-:Y:S02]  /*19a0*/  IMAD R0, R0, R13.reuse, RZ ;  /* 0x0000000d00007224 */ /* 0x080fe400078e02ff */
[----:B------:R-:W-:-:S04]  /*19b0*/  IMAD.WIDE.U32 R12, R16, R13, RZ ;  /* 0x0000000d100c7225 */ /* 0x000fc800078e00ff */
[----:B------:R-:W-:Y:S01]  /*19c0*/  IMAD R17, R15, R16, R0 ;  /* 0x000000100f117224 */ /* 0x000fe200078e0200 */
[----:B------:R-:W-:Y:S02]  /*19d0*/  SEL R15, R4, 0x1, P1 ;  /* 0x00000001040f7807 */ /* 0x000fe40000800000 */
[----:B------:R-:W-:Y:S02]  /*19e0*/  ISETP.GT.U32.AND P1, PT, R2, 0x80, PT ;  /* 0x000000800200780c */ /* 0x000fe40003f24070 */
[----:B------:R-:W-:Y:S02]  /*19f0*/  IADD3 R0, PT, PT, R13, R17, RZ ;  /* 0x000000110d007210 */ /* 0x000fe40007ffe0ff */
[----:B------:R-:W-:Y:S02]  /*1a00*/  SEL R3, R6, 0x1, P1 ;  /* 0x0000000106037807 */ /* 0x000fe40000800000 */
[----:B------:R-:W-:Y:S01]  /*1a10*/  SEL R13, R7, RZ, P1 ;  /* 0x000000ff070d7207 */ /* 0x000fe20000800000 */
[-C--:B------:R-:W-:Y:S01]  /*1a20*/  IMAD R0, R0, R15.reuse, RZ ;  /* 0x0000000f00007224 */ /* 0x080fe200078e02ff */
[----:B------:R-:W-:Y:S01]  /*1a30*/  ISETP.GT.U32.AND P1, PT, R2, 0xa0, PT ;  /* 0x000000a00200780c */ /* 0x000fe20003f24070 */
[----:B------:R-:W-:-:S04]  /*1a40*/  IMAD.WIDE.U32 R14, R12, R15, RZ ;  /* 0x0000000f0c0e7225 */ /* 0x000fc800078e00ff */
[----:B------:R-:W-:Y:S02]  /*1a50*/  IMAD R5, R5, R12, R0 ;  /* 0x0000000c05057224 */ /* 0x000fe400078e0200 */
[----:B------:R-:W-:-:S04]  /*1a60*/  IMAD.WIDE.U32 R6, R14, R3, RZ ;  /* 0x000000030e067225 */ /* 0x000fc800078e00ff */
[----:B------:R-:W-:Y:S02]  /*1a70*/  IMAD.IADD R0, R15, 0x1, R5 ;  /* 0x000000010f007824 */ /* 0x000fe400078e0205 */
[----:B------:R-:W1:Y:S02]  /*1a80*/  LDS.64 R4, [UR4+0x40] ;  /* 0x00004004ff047984 */ /* 0x000e640008000a00 */
[----:B------:R-:W-:Y:S01]  /*1a90*/  IMAD R0, R0, R3, RZ ;  /* 0x0000000300007224 */ /* 0x000fe200078e02ff */
[----:B0-----:R-:W-:-:S03]  /*1aa0*/  SEL R3, R8, 0x1, P1 ;  /* 0x0000000108037807 */ /* 0x001fc60000800000 */
[----:B------:R-:W-:-:S05]  /*1ab0*/  IMAD R13, R13, R14, R0 ;  /* 0x0000000e0d0d7224 */ /* 0x000fca00078e0200 */
[----:B------:R-:W-:Y:S02]  /*1ac0*/  IADD3 R0, PT, PT, R7, R13, RZ ;  /* 0x0000000d07007210 */ /* 0x000fe40007ffe0ff */
[----:B------:R-:W-:Y:S01]  /*1ad0*/  SEL R7, R9, RZ, P1 ;  /* 0x000000ff09077207 */ /* 0x000fe20000800000 */
[----:B------:R-:W-:Y:S01]  /*1ae0*/  IMAD.WIDE.U32 R8, R6, R3, RZ ;  /* 0x0000000306087225 */ /* 0x000fe200078e00ff */
[----:B------:R-:W-:-:S03]  /*1af0*/  ISETP.GT.U32.AND P1, PT, R2, 0xc0, PT ;  /* 0x000000c00200780c */ /* 0x000fc60003f24070 */
[----:B------:R-:W-:Y:S01]  /*1b00*/  IMAD R0, R0, R3, RZ ;  /* 0x0000000300007224 */ /* 0x000fe200078e02ff */
[----:B------:R-:W-:Y:S02]  /*1b10*/  SEL R3, R10, 0x1, P1 ;  /* 0x000000010a037807 */ /* 0x000fe40000800000 */
[----:B------:R-:W-:Y:S01]  /*1b20*/  SEL R11, R11, RZ, P1 ;  /* 0x000000ff0b0b7207 */ /* 0x000fe20000800000 */
[----:B------:R-:W-:Y:S01]  /*1b30*/  IMAD R7, R7, R6, R0 ;  /* 0x0000000607077224 */ /* 0x000fe200078e0200 */
[----:B------:R-:W-:-:S04]  /*1b40*/  ISETP.GT.U32.AND P1, PT, R2, 0xe0, PT ;  /* 0x000000e00200780c */ /* 0x000fc80003f24070 */
        /* <DEDUP_REMOVED lines=12> */
.L_x_206:
[----:B------:R-:W0:Y:S01]  /*1c10*/  S2R R0, SR_TID.X ;  /* 0x0000000000007919 */ /* 0x000e220000002100 */
[----:B------:R-:W1:Y:S02]  /*1c20*/  LDCU.64 UR4, c[0x0][0x380] ;  /* 0x00007000ff0477ac */ /* 0x000e640008000a00 */
[----:B-1----:R-:W-:Y:S01]  /*1c30*/  MOV R15, UR5 ;  /* 0x00000005000f7c02 */ /* 0x002fe20008000f00 */
[----:B------:R-:W-:-:S04]  /*1c40*/  IMAD.U32 R14, RZ, RZ, UR4 ;  /* 0x00000004ff0e7e24 */ /* 0x000fc8000f8e00ff */
[----:B0-----:R-:W-:-:S05]  /*1c50*/  IMAD.WIDE.U32 R8, R0, 0x4, R14 ;  /* 0x0000000400087825 */ /* 0x001fca00078e000e */
[----:B------:R-:W2:Y:S04]  /*1c60*/  LDG.E R6, desc[UR6][R8.64] ;  /* 0x0000000608067981 */ /* 0x000ea8000c1e1900 */
[----:B------:R-:W3:Y:S04]  /*1c70*/  LDG.E R7, desc[UR6][R8.64+0x400] ;  /* 0x0004000608077981 */ /* 0x000ee8000c1e1900 */
[----:B------:R-:W4:Y:S04]  /*1c80*/  LDG.E R10, desc[UR6][R8.64+0x800] ;  /* 0x00080006080a7981 */ /* 0x000f28000c1e1900 */
[----:B------:R-:W5:Y:S04]  /*1c90*/  LDG.E R12, desc[UR6][R8.64+0xc00] ;  /* 0x000c0006080c7981 */ /* 0x000f68000c1e1900 */
[----:B------:R-:W5:Y:S04]  /*1ca0*/  LDG.E R13, desc[UR6][R8.64+0x1000] ;  /* 0x00100006080d7981 */ /* 0x000f68000c1e1900 */
[----:B------:R-:W5:Y:S04]  /*1cb0*/  LDG.E R5, desc[UR6][R8.64+0x1400] ;  /* 0x0014000608057981 */ /* 0x000f68000c1e1900 */
[----:B------:R0:W5:Y:S04]  /*1cc0*/  LDG.E R4, desc[UR6][R8.64+0x1800] ;  /* 0x0018000608047981 */ /* 0x000168000c1e1900 */
[----:B------:R-:W5:Y:S01]  /*1cd0*/  LDG.E R3, desc[UR6][R8.64+0x1c00] ;  /* 0x001c000608037981 */ /* 0x000f62000c1e1900 */
[----:B------:R-:W-:Y:S01]  /*1ce0*/  UMOV UR4, 0x800 ;  /* 0x0000080000047882 */ /* 0x000fe20000000000 */
[----:B--2---:R-:W-:-:S02]  /*1cf0*/  IADD3 R6, PT, PT, R6, 0x1, RZ ;  /* 0x0000000106067810 */ /* 0x004fc40007ffe0ff */
[----:B---3--:R-:W-:Y:S02]  /*1d00*/  IADD3 R7, PT, PT, R7, 0x1, RZ ;  /* 0x0000000107077810 */ /* 0x008fe40007ffe0ff */
[----:B----4-:R-:W-:-:S03]  /*1d10*/  IADD3 R11, PT, PT, R10, 0x1, RZ ;  /* 0x000000010a0b7810 */ /* 0x010fc60007ffe0ff */
[----:B------:R-:W-:-:S04]  /*1d20*/  IMAD.WIDE.U32 R6, R7, R6, RZ ;  /* 0x0000000607067225 */ /* 0x000fc800078e00ff */
[-C--:B------:R-:W-:Y:S02]  /*1d30*/  IMAD R17, R7, R11.reuse, RZ ;  /* 0x0000000b07117224 */ /* 0x080fe400078e02ff */
[----:B------:R-:W-:Y:S01]  /*1d40*/  IMAD.WIDE.U32 R6, R6, R11, RZ ;  /* 0x0000000b06067225 */ /* 0x000fe200078e00ff */
[----:B-----5:R-:W-:-:S03]  /*1d50*/  IADD3 R13, PT, PT, R13, 0x1, RZ ;  /* 0x000000010d0d7810 */ /* 0x020fc60007ffe0ff */
[----:B------:R-:W-:Y:S01]  /*1d60*/  VIADD R11, R12, 0x1 ;  /* 0x000000010c0b7836 */ /* 0x000fe20000000000 */
[----:B------:R-:W-:Y:S02]  /*1d70*/  IADD3 R10, PT, PT, R7, R17, RZ ;  /* 0x00000011070a7210 */ /* 0x000fe40007ffe0ff */
[----:B------:R-:W-:Y:S01]  /*1d80*/  IADD3 R5, PT, PT, R5, 0x1, RZ ;  /* 0x0000000105057810 */ /* 0x000fe20007ffe0ff */
[----:B------:R-:W-:-:S04]  /*1d90*/  IMAD.WIDE.U32 R6, R6, R11, RZ ;  /* 0x0000000b06067225 */ /* 0x000fc800078e00ff */
[----:B------:R-:W-:Y:S01]  /*1da0*/  IMAD R11, R10, R11, RZ ;  /* 0x0000000b0a0b7224 */ /* 0x000fe200078e02ff */
[----:B------:R-:W-:-:S04]  /*1db0*/  IADD3 R3, PT, PT, R3, 0x1, RZ ;  /* 0x0000000103037810 */ /* 0x000fc80007ffe0ff */
[----:B0-----:R-:W-:Y:S01]  /*1dc0*/  IADD3 R8, PT, PT, R7, R11, RZ ;  /* 0x0000000b07087210 */ /* 0x001fe20007ffe0ff */
[----:B------:R-:W-:-:S04]  /*1dd0*/  IMAD.WIDE.U32 R6, R6, R13, RZ ;  /* 0x0000000d06067225 */ /* 0x000fc800078e00ff */
[----:B------:R-:W-:-:S04]  /*1de0*/  IMAD R13, R8, R13, RZ ;  /* 0x0000000d080d7224 */ /* 0x000fc800078e02ff */
[----:B------:R-:W-:Y:S01]  /*1df0*/  IMAD.IADD R8, R7, 0x1, R13 ;  /* 0x0000000107087824 */ /* 0x000fe200078e020d */
[----:B------:R-:W-:Y:S01]  /*1e00*/  IADD3 R13, PT, PT, R2, -0x800, RZ ;  /* 0xfffff800020d7810 */ /* 0x000fe20007ffe0ff */
[----:B------:R-:W-:-:S03]  /*1e10*/  IMAD.WIDE.U32 R6, R6, R5, RZ ;  /* 0x0000000506067225 */ /* 0x000fc600078e00ff */
[----:B------:R-:W-:Y:S01]  /*1e20*/  ISETP.GE.U32.AND P0, PT, R13, 0x800, PT ;  /* 0x000008000d00780c */ /* 0x000fe20003f06070 */
[----:B------:R-:W-:Y:S01]  /*1e30*/  IMAD R9, R8, R5, RZ ;  /* 0x0000000508097224 */ /* 0x000fe200078e02ff */
[----:B------:R-:W-:-:S04]  /*1e40*/  IADD3 R5, PT, PT, R4, 0x1, RZ ;  /* 0x0000000104057810 */ /* 0x000fc80007ffe0ff */
[----:B------:R-:W-:Y:S01]  /*1e50*/  IADD3 R4, PT, PT, R7, R9, RZ ;  /* 0x0000000907047210 */ /* 0x000fe20007ffe0ff */
[----:B------:R-:W-:-:S04]  /*1e60*/  IMAD.WIDE.U32 R6, R6, R5, RZ ;  /* 0x0000000506067225 */ /* 0x000fc800078e00ff */
[----:B------:R-:W-:Y:S02]  /*1e70*/  IMAD R5, R4, R5, RZ ;  /* 0x0000000504057224 */ /* 0x000fe400078e02ff */
[----:B------:R-:W-:-:S04]  /*1e80*/  IMAD.WIDE.U32 R8, R6, R3, RZ ;  /* 0x0000000306087225 */ /* 0x000fc800078e00ff */
[----:B------:R-:W-:-:S04]  /*1e90*/  IMAD.IADD R4, R7, 0x1, R5 ;  /* 0x0000000107047824 */ /* 0x000fc800078e0205 */
[----:B------:R-:W-:-:S05]  /*1ea0*/  IMAD R3, R4, R3, RZ ;  /* 0x0000000304037224 */ /* 0x000fca00078e02ff */
[----:B------:R-:W-:Y:S01]  /*1eb0*/  IADD3 R28, PT, PT, R9, R3, RZ ;  /* 0x00000003091c7210 */ /* 0x000fe20007ffe0ff */
[----:B------:R-:W-:Y:S06]  /*1ec0*/  @!P0 BRA `(.L_x_221) ;  /* 0x0000000000cc8947 */ /* 0x000fec0003800000 */
[----:B------:R-:W0:Y:S01]  /*1ed0*/  LDC R2, c[0x0][0x390] ;  /* 0x0000e400ff027b82 */ /* 0x000e220000000800 */
[----:B------:R-:W-:-:S07]  /*1ee0*/  UMOV UR4, 0x800 ;  /* 0x0000080000047882 */ /* 0x000fce0000000000 */
[----:B------:R-:W1:Y:S02]  /*1ef0*/  LDC.64 R14, c[0x0][0x380] ;  /* 0x0000e000ff0e7b82 */ /* 0x000e640000000a00 */
.L_x_223:
[----:B------:R-:W-:-:S05]  /*1f00*/  IADD3 R7, PT, PT, R0, UR4, RZ ;  /* 0x0000000400077c10 */ /* 0x000fca000fffe0ff */
[----:B-1----:R-:W-:-:S05]  /*1f10*/  IMAD.WIDE.U32 R6, R7, 0x4, R14 ;  /* 0x0000000407067825 */ /* 0x002fca00078e000e */
        /* <DEDUP_REMOVED lines=8> */
[----:B--2---:R-:W-:-:S02]  /*1fa0*/  IADD3 R11, PT, PT, R10, 0x1, RZ ;  /* 0x000000010a0b7810 */ /* 0x004fc40007ffe0ff */
[----:B---3--:R-:W-:-:S03]  /*1fb0*/  IADD3 R17, PT, PT, R16, 0x1, RZ ;  /* 0x0000000110117810 */ /* 0x008fc60007ffe0ff */
[-C--:B------:R-:W-:Y:S02]  /*1fc0*/  IMAD R19, R28, R11.reuse, RZ ;  /* 0x0000000b1c137224 */ /* 0x080fe400078e02ff */
[----:B------:R-:W-:-:S04]  /*1fd0*/  IMAD.WIDE.U32 R10, R8, R11, RZ ;  /* 0x0000000b080a7225 */ /* 0x000fc800078e00ff */
[----:B------:R-:W-:Y:S01]  /*1fe0*/  IMAD.IADD R8, R11, 0x1, R19 ;  /* 0x000000010b087824 */ /* 0x000fe200078e0213 */
[----:B-----5:R-:W-:Y:S01]  /*1ff0*/  IADD3 R7, PT, PT, R12, 0x1, RZ ;  /* 0x000000010c077810 */ /* 0x020fe20007ffe0ff */
[----:B------:R-:W-:-:S04]  /*2000*/  IMAD.WIDE.U32 R10, R10, R17, RZ ;  /* 0x000000110a0a7225 */ /* 0x000fc800078e00ff */
[----:B------:R-:W-:Y:S01]  /*2010*/  IMAD R19, R8, R17, RZ ;  /* 0x0000001108137224 */ /* 0x000fe200078e02ff */
[----:B----4-:R-:W-:Y:S01]  /*2020*/  IADD3 R17, PT, PT, R18, 0x1, RZ ;  /* 0x0000000112117810 */ /* 0x010fe20007ffe0ff */
[----:B------:R-:W-:Y:S01]  /*2030*/  VIADD R9, R9, 0x1 ;  /* 0x0000000109097836 */ /* 0x000fe20000000000 */
[----:B------:R-:W-:Y:S02]  /*2040*/  IADD3 R5, PT, PT, R5, 0x1, RZ ;  /* 0x0000000105057810 */ /* 0x000fe40007ffe0ff */
        /* <DEDUP_REMOVED lines=13> */
[----:B------:R-:W-:Y:S02]  /*2120*/  IADD3 R5, PT, PT, R4, 0x1, RZ ;  /* 0x0000000104057810 */ /* 0x000fe40007ffe0ff */
[----:B0-----:R-:W-:Y:S01]  /*2130*/  IADD3 R6, PT, PT, R2, -UR4, RZ ;  /* 0x8000000402067c10 */ /* 0x001fe2000fffe0ff */
[----:B------:R-:W-:Y:S02]  /*2140*/  IMAD.IADD R4, R11, 0x1, R7 ;  /* 0x000000010b047824 */ /* 0x000fe400078e0207 */
[----:B------:R-:W-:Y:S01]  /*2150*/  IMAD.WIDE.U32 R10, R10, R5, RZ ;  /* 0x000000050a0a7225 */ /* 0x000fe200078e00ff */
[----:B------:R-:W-:-:S03]  /*2160*/  ISETP.GE.U32.AND P0, PT, R6, 0x800, PT ;  /* 0x000008000600780c */ /* 0x000fc60003f06070 */
[----:B------:R-:W-:Y:S02]  /*2170*/  IMAD R5, R4, R5, RZ ;  /* 0x0000000504057224 */ /* 0x000fe400078e02ff */
[----:B------:R-:W-:-:S03]  /*2180*/  IMAD.WIDE.U32 R8, R10, R3, RZ ;  /* 0x000000030a087225 */ /* 0x000fc600078e00ff */
[----:B------:R-:W-:-:S05]  /*2190*/  IADD3 R4, PT, PT, R11, R5, RZ ;  /* 0x000000050b047210 */ /* 0x000fca0007ffe0ff */
[----:B------:R-:W-:-:S05]  /*21a0*/  IMAD R3, R4, R3, RZ ;  /* 0x0000000304037224 */ /* 0x000fca00078e02ff */
[----:B------:R-:W-:Y:S01]  /*21b0*/  IADD3 R28, PT, PT, R9, R3, RZ ;  /* 0x00000003091c7210 */ /* 0x000fe20007ffe0ff */
[----:B------:R-:W-:Y:S06]  /*21c0*/  @!P0 BRA `(.L_x_222) ;  /* 0x0000001000048947 */ /* 0x000fec0003800000 */
[----:B------:R-:W-:-:S06]  /*21d0*/  UIADD3 UR4, UPT, UPT, UR4, 0x800, URZ ;  /* 0x0000080004047890 */ /* 0x000fcc000fffe0ff */
[----:B------:R-:W-:-:S13]  /*21e0*/  ISETP.LT.U32.AND P0, PT, R13, UR4, PT ;  /* 0x000000040d007c0c */ /* 0x000fda000bf01070 */
[----:B------:R-:W-:Y:S05]  /*21f0*/  @!P0 BRA `(.L_x_223) ;  /* 0xfffffffc00408947 */ /* 0x000fea000383ffff */
.L_x_221:
[----:B------:R-:W-:Y:S01]  /*2200*/  VIADD R3, R2, -UR4 ;  /* 0x8000000402037c36 */ /* 0x000fe20008000000 */
[----:B------:R-:W-:Y:S04]  /*2210*/  BSSY.RECONVERGENT B1, `(.L_x_222) ;  /* 0x00000fc000017945 */ /* 0x000fe80003800200 */
[----:B------:R-:W-:-:S04]  /*2220*/  ISETP.GE.AND P0, PT, R0, R3, PT ;  /* 0x000000030000720c */ /* 0x000fc80003f06270 */
[----:B------:R-:W-:-:S13]  /*2230*/  ISETP.LE.U32.OR P0, PT, R2, UR4, P0 ;  /* 0x0000000402007c0c */ /* 0x000fda0008703470 */
[----:B------:R-:W-:Y:S05]  /*2240*/  @P0 BRA `(.L_x_224) ;  /* 0x0000000c00e00947 */ /* 0x000fea0003800000 */
[-C--:B------:R-:W-:Y:S01]  /*2250*/  LOP3.LUT R3, RZ, R0.reuse, RZ, 0x33, !PT ;  /* 0x00000000ff037212 */ /* 0x080fe200078e33ff */
[----:B------:R-:W-:Y:S01]  /*2260*/  BSSY.RECONVERGENT B2, `(.L_x_225) ;  /* 0x0000082000027945 */ /* 0x000fe20003800200 */
[----:B------:R-:W-:Y:S02]  /*2270*/  MOV R9, R0 ;  /* 0x0000000000097202 */ /* 0x000fe40000000f00 */
[----:B------:R-:W-:-:S04]  /*2280*/  IADD3 R3, PT, PT, R2, -UR4, R3 ;  /* 0x8000000402037c10 */ /* 0x000fc8000fffe003 */
[C---:B------:R-:W-:Y:S02]  /*2290*/  ISETP.GE.U32.AND P0, PT, R3.reuse, 0xf00, PT ;  /* 0x00000f000300780c */ /* 0x040fe40003f06070 */
[----:B------:R-:W-:-:S04]  /*22a0*/  LEA.HI R4, R3, 0x1, RZ, 0x18 ;  /* 0x0000000103047811 */ /* 0x000fc800078fc0ff */
[----:B------:R-:W-:-:S07]  /*22b0*/  LOP3.LUT R5, R4, 0xf, RZ, 0xc0, !PT ;  /* 0x0000000f04057812 */ /* 0x000fce00078ec0ff */
[----:B------:R-:W-:Y:S05]  /*22c0*/  @!P0 BRA `(.L_x_226) ;  /* 0x0000000400ec8947 */ /* 0x000fea0003800000 */
[----:B------:R-:W-:Y:S01]  /*22d0*/  LOP3.LUT R7, R4, 0x1fffff0, RZ, 0xc0, !PT ;  /* 0x01fffff004077812 */ /* 0x000fe200078ec0ff */
[----:B------:R-:W-:Y:S01]  /*22e0*/  BSSY.RECONVERGENT B3, `(.L_x_227) ;  /* 0x0000078000037945 */ /* 0x000fe20003800200 */
[C---:B------:R-:W-:Y:S02]  /*22f0*/  LOP3.LUT R3, R0.reuse, 0x800, RZ, 0xfc, !PT ;  /* 0x0000080000037812 */ /* 0x040fe400078efcff */
[----:B------:R-:W-:Y:S02]  /*2300*/  IADD3 R6, PT, PT, R0, UR4, RZ ;  /* 0x0000000400067c10 */ /* 0x000fe4000fffe0ff */
[----:B------:R-:W-:-:S07]  /*2310*/  IADD3 R7, PT, PT, -R7, RZ, RZ ;  /* 0x000000ff07077210 */ /* 0x000fce0007ffe1ff */
.L_x_228:
[C---:B------:R-:W-:Y:S01]  /*2320*/  IMAD.WIDE.U32 R10, R6.reuse, 0x4, R14 ;  /* 0x00000004060a7825 */ /* 0x040fe200078e000e */
[----:B------:R-:W-:-:S04]  /*2330*/  IADD3 R13, PT, PT, R6, 0x100, RZ ;  /* 0x00000100060d7810 */ /* 0x000fc80007ffe0ff */
[----:B------:R-:W2:Y:S01]  /*2340*/  LDG.E R2, desc[UR6][R10.64] ;  /* 0x000000060a027981 */ /* 0x000ea2000c1e1900 */
[----:B------:R-:W-:-:S04]  /*2350*/  IMAD.WIDE.U32 R12, R13, 0x4, R14 ;  /* 0x000000040d0c7825 */ /* 0x000fc800078e000e */
[C---:B------:R-:W-:Y:S01]  /*2360*/  VIADD R17, R6.reuse, 0x200 ;  /* 0x0000020006117836 */ /* 0x040fe20000000000 */
[----:B------:R0:W3:Y:S03]  /*2370*/  LDG.E R29, desc[UR6][R12.64] ;  /* 0x000000060c1d7981 */ /* 0x0000e6000c1e1900 */
[----:B------:R-:W-:Y:S01]  /*2380*/  IMAD.WIDE.U32 R16, R17, 0x4, R14 ;  /* 0x0000000411107825 */ /* 0x000fe200078e000e */
[----:B------:R-:W-:-:S04]  /*2390*/  IADD3 R19, PT, PT, R6, 0x300, RZ ;  /* 0x0000030006137810 */ /* 0x000fc80007ffe0ff */
[----:B------:R1:W4:Y:S01]  /*23a0*/  LDG.E R27, desc[UR6][R16.64] ;  /* 0x00000006101b7981 */ /* 0x000322000c1e1900 */
[----:B------:R-:W-:Y:S01]  /*23b0*/  IMAD.WIDE.U32 R18, R19, 0x4, R14 ;  /* 0x0000000413127825 */ /* 0x000fe200078e000e */
[----:B------:R-:W-:-:S04]  /*23c0*/  IADD3 R9, PT, PT, R6, 0x400, RZ ;  /* 0x0000040006097810 */ /* 0x000fc80007ffe0ff */
[----:B------:R5:W4:Y:S01]  /*23d0*/  LDG.E R26, desc[UR6][R18.64] ;  /* 0x00000006121a7981 */ /* 0x000b22000c1e1900 */
[----:B0-----:R-:W-:Y:S01]  /*23e0*/  IMAD.WIDE.U32 R12, R9, 0x4, R14 ;  /* 0x00000004090c7825 */ /* 0x001fe200078e000e */
[----:B------:R-:W-:-:S04]  /*23f0*/  IADD3 R21, PT, PT, R6, 0x500, RZ ;  /* 0x0000050006157810 */ /* 0x000fc80007ffe0ff */
[----:B------:R-:W4:Y:S01]  /*2400*/  LDG.E R25, desc[UR6][R12.64] ;  /* 0x000000060c197981 */ /* 0x000f22000c1e1900 */
[----:B------:R-:W-:Y:S01]  /*2410*/  IMAD.WIDE.U32 R20, R21, 0x4, R14 ;  /* 0x0000000415147825 */ /* 0x000fe200078e000e */
[----:B------:R-:W-:-:S04]  /*2420*/  IADD3 R11, PT, PT, R6, 0x600, RZ ;  /* 0x00000600060b7810 */ /* 0x000fc80007ffe0ff */
[----:B------:R-:W4:Y:S01]  /*2430*/  LDG.E R24, desc[UR6][R20.64] ;  /* 0x0000000614187981 */ /* 0x000f22000c1e1900 */
[----:B------:R-:W-:-:S04]  /*2440*/  IMAD.WIDE.U32 R10, R11, 0x4, R14 ;  /* 0x000000040b0a7825 */ /* 0x000fc800078e000e */
[C---:B-1----:R-:W-:Y:S01]  /*2450*/  VIADD R17, R6.reuse, 0x700 ;  /* 0x0000070006117836 */ /* 0x042fe20000000000 */
[----:B------:R-:W4:Y:S01]  /*2460*/  LDG.E R23, desc[UR6][R10.64] ;  /* 0x000000060a177981 */ /* 0x000f22000c1e1900 */
[----:B-----5:R-:W-:Y:S02]  /*2470*/  IADD3 R19, PT, PT, R6, 0x800, RZ ;  /* 0x0000080006137810 */ /* 0x020fe40007ffe0ff */
[----:B------:R-:W-:-:S05]  /*2480*/  IMAD.WIDE.U32 R16, R17, 0x4, R14 ;  /* 0x0000000411107825 */ /* 0x000fca00078e000e */
[----:B------:R0:W5:Y:S01]  /*2490*/  LDG.E R22, desc[UR6][R16.64] ;  /* 0x0000000610167981 */ /* 0x000162000c1e1900 */
[----:B------:R-:W-:Y:S01]  /*24a0*/  IMAD.WIDE.U32 R18, R19, 0x4, R14 ;  /* 0x0000000413127825 */ /* 0x000fe200078e000e */
[----:B------:R-:W-:-:S04]  /*24b0*/  IADD3 R9, PT, PT, R6, 0x900, RZ ;  /* 0x0000090006097810 */ /* 0x000fc80007ffe0ff */
[----:B------:R1:W5:Y:S01]  /*24c0*/  LDG.E R13, desc[UR6][R18.64] ;  /* 0x00000006120d7981 */ /* 0x000362000c1e1900 */
[----:B0-----:R-:W-:Y:S01]  /*24d0*/  IMAD.WIDE.U32 R16, R9, 0x4, R14 ;  /* 0x0000000409107825 */ /* 0x001fe200078e000e */
[----:B------:R-:W-:-:S04]  /*24e0*/  IADD3 R9, PT, PT, R6, 0xa00, RZ ;  /* 0x00000a0006097810 */ /* 0x000fc80007ffe0ff */
[----:B------:R0:W5:Y:S01]  /*24f0*/  LDG.E R12, desc[UR6][R16.64] ;  /* 0x00000006100c7981 */ /* 0x000162000c1e1900 */
[----:B------:R-:W-:Y:S01]  /*2500*/  IMAD.WIDE.U32 R10, R9, 0x4, R14 ;  /* 0x00000004090a7825 */ /* 0x000fe200078e000e */
[----:B------:R-:W-:-:S05]  /*2510*/  IADD3 R21, PT, PT, R6, 0xb00, RZ ;  /* 0x00000b0006157810 */ /* 0x000fca0007ffe0ff */
[----:B------:R-:W5:Y:S01]  /*2520*/  LDG.E R11, desc[UR6][R10.64] ;  /* 0x000000060a0b7981 */ /* 0x000f62000c1e1900 */
[----:B------:R-:W-:-:S04]  /*2530*/  IMAD.WIDE.U32 R20, R21, 0x4, R14 ;  /* 0x0000000415147825 */ /* 0x000fc800078e000e */
[C---:B------:R-:W-:Y:S01]  /*2540*/  VIADD R9, R6.reuse, 0xc00 ;  /* 0x00000c0006097836 */ /* 0x040fe20000000000 */
[----:B------:R-:W5:Y:S03]  /*2550*/  LDG.E R10, desc[UR6][R20.64] ;  /* 0x00000006140a7981 */ /* 0x000f66000c1e1900 */
[----:B-1----:R-:W-:Y:S01]  /*2560*/  IMAD.WIDE.U32 R18, R9, 0x4, R14 ;  /* 0x0000000409127825 */ /* 0x002fe200078e000e */
[----:B0-----:R-:W-:-:S04]  /*2570*/  IADD3 R17, PT, PT, R6, 0xd00, RZ ;  /* 0x00000d0006117810 */ /* 0x001fc80007ffe0ff */
[----:B------:R0:W5:Y:S01]  /*2580*/  LDG.E R9, desc[UR6][R18.64] ;  /* 0x0000000612097981 */ /* 0x000162000c1e1900 */
[----:B------:R-:W-:-:S06]  /*2590*/  IMAD.WIDE.U32 R16, R17, 0x4, R14 ;  /* 0x0000000411107825 */ /* 0x000fcc00078e000e */
[----:B------:R-:W5:Y:S01]  /*25a0*/  LDG.E R16, desc[UR6][R16.64] ;  /* 0x0000000610107981 */ /* 0x000f62000c1e1900 */
[----:B0-----:R-:W-:-:S05]  /*25b0*/  IADD3 R19, PT, PT, R6, 0xe00, RZ ;  /* 0x00000e0006137810 */ /* 0x001fca0007ffe0ff */
[----:B------:R-:W-:Y:S01]  /*25c0*/  IMAD.WIDE.U32 R18, R19, 0x4, R14 ;  /* 0x0000000413127825 */ /* 0x000fe200078e000e */
[----:B------:R-:W-:-:S04]  /*25d0*/  IADD3 R21, PT, PT, R6, 0xf00, RZ ;  /* 0x00000f0006157810 */ /* 0x000fc80007ffe0ff */
[----:B------:R0:W5:Y:S01]  /*25e0*/  LDG.E R17, desc[UR6][R18.64] ;  /* 0x0000000612117981 */ /* 0x000162000c1e1900 */
[----:B------:R-:W-:-:S06]  /*25f0*/  IMAD.WIDE.U32 R20, R21, 0x4, R14 ;  /* 0x0000000415147825 */ /* 0x000fcc00078e000e */
[----:B------:R-:W5:Y:S01]  /*2600*/  LDG.E R20, desc[UR6][R20.64] ;  /* 0x0000000614147981 */ /* 0x000f62000c1e1900 */
[----:B------:R-:W-:-:S05]  /*2610*/  VIADD R7, R7, 0x10 ;  /* 0x0000001007077836 */ /* 0x000fca0000000000 */
[----:B------:R-:W-:Y:S02]  /*2620*/  ISETP.NE.AND P0, PT, R7, RZ, PT ;  /* 0x000000ff0700720c */ /* 0x000fe40003f05270 */
[----:B------:R-:W-:Y:S02]  /*2630*/  IADD3 R3, PT, PT, R3, 0x1000, RZ ;  /* 0x0000100003037810 */ /* 0x000fe40007ffe0ff */
[----:B------:R-:W-:Y:S02]  /*2640*/  IADD3 R6, PT, PT, R6, 0x1000, RZ ;  /* 0x0000100006067810 */ /* 0x000fe40007ffe0ff */
[----:B--2---:R-:W-:-:S05]  /*2650*/  IADD3 R2, PT, PT, R2, 0x1, RZ ;  /* 0x0000000102027810 */ /* 0x004fca0007ffe0ff */
[-C--:B------:R-:W-:Y:S02]  /*2660*/  IMAD R28, R28, R2.reuse, RZ ;  /* 0x000000021c1c7224 */ /* 0x080fe400078e02ff */
[----:B0-----:R-:W-:-:S04]  /*2670*/  IMAD.WIDE.U32 R18, R8, R2, RZ ;  /* 0x0000000208127225 */ /* 0x001fc800078e00ff */
[----:B---3--:R-:W-:Y:S01]  /*2680*/  VIADD R2, R29, 0x1 ;  /* 0x000000011d027836 */ /* 0x008fe20000000000 */
[----:B------:R-:W-:-:S03]  /*2690*/  IADD3 R8, PT, PT, R19, R28, RZ ;  /* 0x0000001c13087210 */ /* 0x000fc60007ffe0ff */
[----:B------:R-:W-:-:S04]  /*26a0*/  IMAD.WIDE.U32 R28, R18, R2, RZ ;  /* 0x00000002121c7225 */ /* 0x000fc800078e00ff */
[----:B------:R-:W-:Y:S01]  /*26b0*/  IMAD R2, R8, R2, RZ ;  /* 0x0000000208027224 */ /* 0x000fe200078e02ff */
[----:B----4-:R-:W-:-:S04]  /*26c0*/  IADD3 R27, PT, PT, R27, 0x1, RZ ;  /* 0x000000011b1b7810 */ /* 0x010fc80007ffe0ff */
[----:B------:R-:W-:Y:S01]  /*26d0*/  IADD3 R2, PT, PT, R29, R2, RZ ;  /* 0x000000021d027210 */ /* 0x000fe20007ffe0ff */
[----:B------:R-:W-:Y:S01]  /*26e0*/  IMAD.WIDE.U32 R28, R28, R27, RZ ;  /* 0x0000001b1c1c7225 */ /* 0x000fe200078e00ff */
[----:B------:R-:W-:-:S03]  /*26f0*/  IADD3 R19, PT, PT, R26, 0x1, RZ ;  /* 0x000000011a137810 */ /* 0x000fc60007ffe0ff */
[----:B------:R-:W-:-:S04]  /*2700*/  IMAD R27, R2, R27, RZ ;  /* 0x0000001b021b7224 */ /* 0x000fc800078e02ff */
        /* <DEDUP_REMOVED lines=15> */
[----:B-----5:R-:W-:-:S04]  /*2800*/  IADD3 R19, PT, PT, R22, 0x1, RZ ;  /* 0x0000000116137810 */ /* 0x020fc80007ffe0ff */
        /* <DEDUP_REMOVED lines=36> */
[----:B------:R-:W-:Y:S06]  /*2a50*/  @P0 BRA `(.L_x_228) ;  /* 0xfffffff800300947 */ /* 0x000fec000383ffff */
[----:B------:R-:W-:Y:S05]  /*2a60*/  BSYNC.RECONVERGENT B3 ;  /* 0x0000000000037941 */ /* 0x000fea0003800200 */
.L_x_227:
[----:B------:R-:W-:-:S07]  /*2a70*/  IADD3 R9, PT, PT, R3, -0x800, RZ ;  /* 0xfffff80003097810 */ /* 0x000fce0007ffe0ff */
.L_x_226:
[----:B------:R-:W-:Y:S05]  /*2a80*/  BSYNC.RECONVERGENT B2 ;  /* 0x0000000000027941 */ /* 0x000fea0003800200 */
.L_x_225:
[----:B------:R-:W-:-:S13]  /*2a90*/  ISETP.NE.AND P0, PT, R5, RZ, PT ;  /* 0x000000ff0500720c */ /* 0x000fda0003f05270 */
[----:B------:R-:W-:Y:S05]  /*2aa0*/  @!P0 BRA `(.L_x_224) ;  /* 0x0000000400c88947 */ /* 0x000fea0003800000 */
[----:B------:R-:W-:Y:S01]  /*2ab0*/  ISETP.GE.U32.AND P0, PT, R5, 0x8, PT ;  /* 0x000000080500780c */ /* 0x000fe20003f06070 */
[----:B------:R-:W-:Y:S01]  /*2ac0*/  BSSY.RECONVERGENT B2, `(.L_x_229) ;  /* 0x000003e000027945 */ /* 0x000fe20003800200 */
[----:B------:R-:W-:-:S04]  /*2ad0*/  LOP3.LUT R18, R4, 0x7, RZ, 0xc0, !PT ;  /* 0x0000000704127812 */ /* 0x000fc800078ec0ff */
[----:B------:R-:W-:-:S07]  /*2ae0*/  ISETP.NE.AND P1, PT, R18, RZ, PT ;  /* 0x000000ff1200720c */ /* 0x000fce0003f25270 */
[----:B------:R-:W-:Y:S06]  /*2af0*/  @!P0 BRA `(.L_x_230) ;  /* 0x0000000000e88947 */ /* 0x000fec0003800000 */
[----:B------:R-:W-:-:S04]  /*2b00*/  VIADD R7, R9, UR4 ;  /* 0x0000000409077c36 */ /* 0x000fc80008000000 */
[C---:B------:R-:W-:Y:S01]  /*2b10*/  IMAD.WIDE.U32 R2, R7.reuse, 0x4, R14 ;  /* 0x0000000407027825 */ /* 0x040fe200078e000e */
[----:B------:R-:W-:-:S04]  /*2b20*/  IADD3 R21, PT, PT, R7, 0x100, RZ ;  /* 0x0000010007157810 */ /* 0x000fc80007ffe0ff */
[----:B------:R0:W2:Y:S01]  /*2b30*/  LDG.E R10, desc[UR6][R2.64] ;  /* 0x00000006020a7981 */ /* 0x0000a2000c1e1900 */
[----:B------:R-:W-:Y:S01]  /*2b40*/  IMAD.WIDE.U32 R20, R21, 0x4, R14 ;  /* 0x0000000415147825 */ /* 0x000fe200078e000e */
[----:B------:R-:W-:-:S04]  /*2b50*/  IADD3 R23, PT, PT, R7, 0x200, RZ ;  /* 0x0000020007177810 */ /* 0x000fc80007ffe0ff */
[----:B------:R2:W3:Y:S01]  /*2b60*/  LDG.E R11, desc[UR6][R20.64] ;  /* 0x00000006140b7981 */ /* 0x0004e2000c1e1900 */
[----:B------:R-:W-:Y:S01]  /*2b70*/  IMAD.WIDE.U32 R22, R23, 0x4, R14 ;  /* 0x0000000417167825 */ /* 0x000fe200078e000e */
[----:B------:R-:W-:-:S04]  /*2b80*/  IADD3 R25, PT, PT, R7, 0x300, RZ ;  /* 0x0000030007197810 */ /* 0x000fc80007ffe0ff */
[----:B------:R1:W4:Y:S01]  /*2b90*/  LDG.E R13, desc[UR6][R22.64] ;  /* 0x00000006160d7981 */ /* 0x000322000c1e1900 */
[----:B------:R-:W-:Y:S01]  /*2ba0*/  IMAD.WIDE.U32 R24, R25, 0x4, R14 ;  /* 0x0000000419187825 */ /* 0x000fe200078e000e */
[----:B------:R-:W-:-:S04]  /*2bb0*/  IADD3 R27, PT, PT, R7, 0x400, RZ ;  /* 0x00000400071b7810 */ /* 0x000fc80007ffe0ff */
[----:B------:R-:W5:Y:S01]  /*2bc0*/  LDG.E R12, desc[UR6][R24.64] ;  /* 0x00000006180c7981 */ /* 0x000f62000c1e1900 */
[----:B------:R-:W-:Y:S01]  /*2bd0*/  IMAD.WIDE.U32 R26, R27, 0x4, R14 ;  /* 0x000000041b1a7825 */ /* 0x000fe200078e000e */
[----:B------:R-:W-:-:S04]  /*2be0*/  IADD3 R17, PT, PT, R7, 0x500, RZ ;  /* 0x0000050007117810 */ /* 0x000fc80007ffe0ff */
[----:B------:R-:W5:Y:S01]  /*2bf0*/  LDG.E R5, desc[UR6][R26.64] ;  /* 0x000000061a057981 */ /* 0x000f62000c1e1900 */
[----:B------:R-:W-:-:S04]  /*2c00*/  IMAD.WIDE.U32 R16, R17, 0x4, R14 ;  /* 0x0000000411107825 */ /* 0x000fc800078e000e */
[----:B0-----:R-:W-:Y:S02]  /*2c10*/  VIADD R3, R7, 0x600 ;  /* 0x0000060007037836 */ /* 0x001fe40000000000 */
[----:B------:R-:W5:Y:S02]  /*2c20*/  LDG.E R16, desc[UR6][R16.64] ;  /* 0x0000000610107981 */ /* 0x000f64000c1e1900 */
[----:B------:R-:W-:Y:S01]  /*2c30*/  IMAD.WIDE.U32 R2, R3, 0x4, R14 ;  /* 0x0000000403027825 */ /* 0x000fe200078e000e */
[----:B------:R-:W-:-:S05]  /*2c40*/  IADD3 R7, PT, PT, R7, 0x700, RZ ;  /* 0x0000070007077810 */ /* 0x000fca0007ffe0ff */
[----:B------:R5:W5:Y:S01]  /*2c50*/  LDG.E R2, desc[UR6][R2.64] ;  /* 0x0000000602027981 */ /* 0x000b62000c1e1900 */
[----:B------:R-:W-:-:S06]  /*2c60*/  IMAD.WIDE.U32 R6, R7, 0x4, R14 ;  /* 0x0000000407067825 */ /* 0x000fcc00078e000e */
[----:B------:R-:W5:Y:S01]  /*2c70*/  LDG.E R6, desc[UR6][R6.64] ;  /* 0x0000000606067981 */ /* 0x000f62000c1e1900 */
[----:B------:R-:W-:Y:S02]  /*2c80*/  IADD3 R9, PT, PT, R9, 0x800, RZ ;  /* 0x0000080009097810 */ /* 0x000fe40007ffe0ff */
[----:B--2---:R-:W-:-:S05]  /*2c90*/  IADD3 R21, PT, PT, R10, 0x1, RZ ;  /* 0x000000010a157810 */ /* 0x004fca0007ffe0ff */
[-C--:B-1----:R-:W-:Y:S01]  /*2ca0*/  IMAD R23, R28, R21.reuse, RZ ;  /* 0x000000151c177224 */ /* 0x082fe200078e02ff */
[----:B---3--:R-:W-:Y:S01]  /*2cb0*/  IADD3 R19, PT, PT, R11, 0x1, RZ ;  /* 0x000000010b137810 */ /* 0x008fe20007ffe0ff */
[----:B------:R-:W-:-:S05]  /*2cc0*/  IMAD.WIDE.U32 R20, R8, R21, RZ ;  /* 0x0000001508147225 */ /* 0x000fca00078e00ff */
[----:B------:R-:W-:Y:S01]  /*2cd0*/  IADD3 R8, PT, PT, R21, R23, RZ ;  /* 0x0000001715087210 */ /* 0x000fe20007ffe0ff */
[----:B------:R-:W-:Y:S01]  /*2ce0*/  IMAD.WIDE.U32 R10, R20, R19, RZ ;  /* 0x00000013140a7225 */ /* 0x000fe200078e00ff */
[----:B----4-:R-:W-:-:S03]  /*2cf0*/  IADD3 R13, PT, PT, R13, 0x1, RZ ;  /* 0x000000010d0d7810 */ /* 0x010fc60007ffe0ff */
[----:B------:R-:W-:Y:S01]  /*2d00*/  IMAD R19, R8, R19, RZ ;  /* 0x0000001308137224 */ /* 0x000fe200078e02ff */
[----:B-----5:R-:W-:-:S03]  /*2d10*/  IADD3 R3, PT, PT, R12, 0x1, RZ ;  /* 0x000000010c037810 */ /* 0x020fc60007ffe0ff */
[----:B------:R-:W-:Y:S02]  /*2d20*/  IMAD.IADD R8, R11, 0x1, R19 ;  /* 0x000000010b087824 */ /* 0x000fe400078e0213 */
[----:B------:R-:W-:Y:S01]  /*2d30*/  IMAD.WIDE.U32 R10, R10, R13, RZ ;  /* 0x0000000d0a0a7225 */ /* 0x000fe200078e00ff */
[----:B------:R-:W-:-:S03]  /*2d40*/  IADD3 R5, PT, PT, R5, 0x1, RZ ;  /* 0x0000000105057810 */ /* 0x000fc60007ffe0ff */
        /* <DEDUP_REMOVED lines=19> */
[----:B------:R-:W-:-:S03]  /*2e80*/  IMAD.MOV.U32 R8, RZ, RZ, R10 ;  /* 0x000000ffff087224 */ /* 0x000fc600078e000a */
[----:B------:R-:W-:-:S07]  /*2e90*/  IADD3 R28, PT, PT, R11, R3, RZ ;  /* 0x000000030b1c7210 */ /* 0x000fce0007ffe0ff */
.L_x_230:
[----:B------:R-:W-:Y:S05]  /*2ea0*/  BSYNC.RECONVERGENT B2 ;  /* 0x0000000000027941 */ /* 0x000fea0003800200 */
.L_x_229:
[----:B------:R-:W-:Y:S05]  /*2eb0*/  @!P1 BRA `(.L_x_224) ;  /* 0x0000000000c49947 */ /* 0x000fea0003800000 */
[----:B------:R-:W-:Y:S01]  /*2ec0*/  ISETP.GE.U32.AND P0, PT, R18, 0x4, PT ;  /* 0x000000041200780c */ /* 0x000fe20003f06070 */
[----:B------:R-:W-:Y:S01]  /*2ed0*/  BSSY.RECONVERGENT B2, `(.L_x_231) ;  /* 0x0000022000027945 */ /* 0x000fe20003800200 */
[----:B------:R-:W-:-:S04]  /*2ee0*/  LOP3.LUT R4, R4, 0x3, RZ, 0xc0, !PT ;  /* 0x0000000304047812 */ /* 0x000fc800078ec0ff */
[----:B------:R-:W-:-:S07]  /*2ef0*/  ISETP.NE.AND P1, PT, R4, RZ, PT ;  /* 0x000000ff0400720c */ /* 0x000fce0003f25270 */
[----:B------:R-:W-:Y:S06]  /*2f00*/  @!P0 BRA `(.L_x_232) ;  /* 0x0000000000788947 */ /* 0x000fec0003800000 */
[----:B------:R-:W-:-:S04]  /*2f10*/  IADD3 R5, PT, PT, R9, UR4, RZ ;  /* 0x0000000409057c10 */ /* 0x000fc8000fffe0ff */
[C---:B------:R-:W-:Y:S01]  /*2f20*/  IADD3 R7, PT, PT, R5.reuse, 0x100, RZ ;  /* 0x0000010005077810 */ /* 0x040fe20007ffe0ff */
[----:B------:R-:W-:-:S06]  /*2f30*/  IMAD.WIDE.U32 R2, R5, 0x4, R14 ;  /* 0x0000000405027825 */ /* 0x000fcc00078e000e */
[----:B------:R-:W2:Y:S01]  /*2f40*/  LDG.E R2, desc[UR6][R2.64] ;  /* 0x0000000602027981 */ /* 0x000ea2000c1e1900 */
[----:B------:R-:W-:Y:S01]  /*2f50*/  IMAD.WIDE.U32 R6, R7, 0x4, R14 ;  /* 0x0000000407067825 */ /* 0x000fe200078e000e */
[----:B------:R-:W-:-:S05]  /*2f60*/  IADD3 R11, PT, PT, R5, 0x200, RZ ;  /* 0x00000200050b7810 */ /* 0x000fca0007ffe0ff */
        /* <DEDUP_REMOVED lines=16> */
[----:B------:R-:W-:Y:S01]  /*3070*/  IMAD.WIDE.U32 R2, R2, R10, RZ ;  /* 0x0000000a02027225 */ /* 0x000fe200078e00ff */
[----:B-----5:R-:W-:-:S03]  /*3080*/  IADD3 R12, PT, PT, R12, 0x1, RZ ;  /* 0x000000010c0c7810 */ /* 0x020fc60007ffe0ff */
[----:B------:R-:W-:-:S04]  /*3090*/  IMAD R17, R17, R10, RZ ;  /* 0x0000000a11117224 */ /* 0x000fc800078e02ff */
[----:B------:R-:W-:Y:S02]  /*30a0*/  IMAD.IADD R17, R3, 0x1, R17 ;  /* 0x0000000103117824 */ /* 0x000fe400078e0211 */
[----:B------:R-:W-:-:S04]  /*30b0*/  IMAD.WIDE.U32 R2, R2, R12, RZ ;  /* 0x0000000c02027225 */ /* 0x000fc800078e00ff */
[----:B------:R-:W-:Y:S01]  /*30c0*/  IMAD R17, R17, R12, RZ ;  /* 0x0000000c11117224 */ /* 0x000fe200078e02ff */
[----:B------:R-:W-:-:S04]  /*30d0*/  MOV R8, R2 ;  /* 0x0000000200087202 */ /* 0x000fc80000000f00 */
[----:B------:R-:W-:-:S07]  /*30e0*/  IADD3 R28, PT, PT, R3, R17, RZ ;  /* 0x00000011031c7210 */ /* 0x000fce0007ffe0ff */
.L_x_232:
[----:B------:R-:W-:Y:S05]  /*30f0*/  BSYNC.RECONVERGENT B2 ;  /* 0x0000000000027941 */ /* 0x000fea0003800200 */
.L_x_231:
[----:B------:R-:W-:Y:S05]  /*3100*/  @!P1 BRA `(.L_x_224) ;  /* 0x0000000000309947 */ /* 0x000fea0003800000 */
[----:B------:R-:W-:Y:S02]  /*3110*/  IADD3 R5, PT, PT, R9, UR4, RZ ;  /* 0x0000000409057c10 */ /* 0x000fe4000fffe0ff */
[----:B------:R-:W-:-:S07]  /*3120*/  IADD3 R4, PT, PT, -R4, RZ, RZ ;  /* 0x000000ff04047210 */ /* 0x000fce0007ffe1ff */
.L_x_233:
[----:B------:R-:W-:-:S06]  /*3130*/  IMAD.WIDE.U32 R2, R5, 0x4, R14 ;  /* 0x0000000405027825 */ /* 0x000fcc00078e000e */
[----:B------:R-:W2:Y:S01]  /*3140*/  LDG.E R2, desc[UR6][R2.64] ;  /* 0x0000000602027981 */ /* 0x000ea2000c1e1900 */
[----:B------:R-:W-:Y:S02]  /*3150*/  IADD3 R4, PT, PT, R4, 0x1, RZ ;  /* 0x0000000104047810 */ /* 0x000fe40007ffe0ff */
[----:B------:R-:W-:Y:S02]  /*3160*/  IADD3 R5, PT, PT, R5, 0x100, RZ ;  /* 0x0000010005057810 */ /* 0x000fe40007ffe0ff */
[----:B------:R-:W-:Y:S01]  /*3170*/  ISETP.NE.AND P0, PT, R4, RZ, PT ;  /* 0x000000ff0400720c */ /* 0x000fe20003f05270 */
[----:B--2---:R-:W-:-:S04]  /*3180*/  VIADD R9, R2, 0x1 ;  /* 0x0000000102097836 */ /* 0x004fc80000000000 */
[-C--:B------:R-:W-:Y:S02]  /*3190*/  IMAD R7, R28, R9.reuse, RZ ;  /* 0x000000091c077224 */ /* 0x080fe400078e02ff */
[----:B------:R-:W-:-:S05]  /*31a0*/  IMAD.WIDE.U32 R8, R8, R9, RZ ;  /* 0x0000000908087225 */ /* 0x000fca00078e00ff */
[----:B------:R-:W-:Y:S01]  /*31b0*/  IADD3 R28, PT, PT, R9, R7, RZ ;  /* 0x00000007091c7210 */ /* 0x000fe20007ffe0ff */
[----:B------:R-:W-:Y:S06]  /*31c0*/  @P0 BRA `(.L_x_233) ;  /* 0xfffffffc00d80947 */ /* 0x000fec000383ffff */
.L_x_224:
[----:B------:R-:W-:Y:S05]  /*31d0*/  BSYNC.RECONVERGENT B1 ;  /* 0x0000000000017941 */ /* 0x000fea0003800200 */
.L_x_222:
        /* <DEDUP_REMOVED lines=47> */
[----:B------:R-:W-:Y:S02]  /*34d0*/  @!P1 SHF.R.U32.HI R4, RZ, 0x2, R0 ;  /* 0x00000002ff049819 */ /* 0x000fe40000011600 */
[----:B------:R-:W-:Y:S01]  /*34e0*/  ISETP.NE.AND P0, PT, R0, RZ, PT ;  /* 0x000000ff0000720c */ /* 0x000fe20003f05270 */
[----:B------:R-:W-:Y:S01]  /*34f0*/  IMAD R5, R5, R2, RZ ;  /* 0x0000000205057224 */ /* 0x000fe200078e02ff */
[----:B------:R-:W-:-:S03]  /*3500*/  @!P1 LOP3.LUT R4, R4, 0xf8, RZ, 0xc0, !PT ;  /* 0x000000f804049812 */ /* 0x000fc600078ec0ff */
[----:B------:R-:W-:Y:S01]  /*3510*/  IMAD R5, R3, R10, R5 ;  /* 0x0000000a03057224 */ /* 0x000fe200078e0205 */
[----:B------:R-:W-:-:S04]  /*3520*/  @!P1 IADD3 R7, PT, PT, R4, R7, RZ ;  /* 0x0000000704079210 */ /* 0x000fc80007ffe0ff */
        /* <DEDUP_REMOVED lines=39> */
.L_x_220:
[----:B------:R-:W-:Y:S05]  /*37a0*/  BSYNC.RECONVERGENT B0 ;  /* 0x0000000000007941 */ /* 0x000fea0003800200 */
.L_x_205:
[----:B------:R-:W-:Y:S05]  /*37b0*/  @P0 EXIT ;  /* 0x000000000000094d */ /* 0x000fea0003800000 */
[----:B------:R-:W0:Y:S01]  /*37c0*/  LDCU.64 UR4, c[0x0][0x398] ;  /* 0x00007300ff0477ac */ /* 0x000e220008000a00 */
[----:B-1----:R-:W1:Y:S01]  /*37d0*/  LDC.64 R4, c[0x0][0x388] ;  /* 0x0000e200ff047b82 */ /* 0x002e620000000a00 */
[----:B0-2---:R-:W-:Y:S02]  /*37e0*/  IMAD R9, R9, UR4, RZ ;  /* 0x0000000409097c24 */ /* 0x005fe4000f8e02ff */
[----:B------:R-:W-:-:S04]  /*37f0*/  IMAD.WIDE.U32 R2, R8, UR4, RZ ;  /* 0x0000000408027c25 */ /* 0x000fc8000f8e00ff */
[----:B------:R-:W-:-:S05]  /*3800*/  IMAD R9, R8, UR5, R9 ;  /* 0x0000000508097c24 */ /* 0x000fca000f8e0209 */
[----:B------:R-:W-:-:S05]  /*3810*/  IADD3 R3, PT, PT, R3, R9, RZ ;  /* 0x0000000903037210 */ /* 0x000fca0007ffe0ff */
[----:B-1----:R-:W-:Y:S01]  /*3820*/  STG.E.64 desc[UR6][R4.64], R2 ;  /* 0x0000000204007986 */ /* 0x002fe2000c101b06 */
[----:B------:R-:W-:Y:S05]  /*3830*/  EXIT ;  /* 0x000000000000794d */ /* 0x000fea0003800000 */
.L_x_234:
        /* <DEDUP_REMOVED lines=12> */
.L_x_901:


//--------------------- .text._ZN3cub18CUB_300001_SM_10006detail6reduce28DeviceReduceSingleTileKernelINS2_10policy_hubIdy11max_functorIdEE10Policy1000EPdS9_iS6_ddN4cuda3std3__410__identityEEEvT0_T1_T2_T3_T4_T6_ --------------------------
	.section	.text._ZN3cub18CUB_300001_SM_10006detail6reduce28DeviceReduceSingleTileKernelINS2_10policy_hubIdy11max_functorIdEE10Policy1000EPdS9_iS6_ddN4cuda3std3__410__identityEEEvT0_T1_T2_T3_T4_T6_,"ax",@progbits
	.align	128
        .global         _ZN3cub18CUB_300001_SM_10006detail6reduce28DeviceReduceSingleTileKernelINS2_10policy_hubIdy11max_functorIdEE10Policy1000EPdS9_iS6_ddN4cuda3std3__410__identityEEEvT0_T1_T2_T3_T4_T6_
        .type           _ZN3cub18CUB_300001_SM_10006detail6reduce28DeviceReduceSingleTileKernelINS2_10policy_hubIdy11max_functorIdEE10Policy1000EPdS9_iS6_ddN4cuda3std3__410__identityEEEvT0_T1_T2_T3_T4_T6_,@function
        .size           _ZN3cub18CUB_300001_SM_10006detail6reduce28DeviceReduceSingleTileKernelINS2_10policy_hubIdy11max_functorIdEE10Policy1000EPdS9_iS6_ddN4cuda3std3__410__identityEEEvT0_T1_T2_T3_T4_T6_,(.L_x_902 - _ZN3cub18CUB_300001_SM_10006detail6reduce28DeviceReduceSingleTileKernelINS2_10policy_hubIdy11max_functorIdEE10Policy1000EPdS9_iS6_ddN4cuda3std3__410__identityEEEvT0_T1_T2_T3_T4_T6_)
        .other          _ZN3cub18CUB_300001_SM_10006detail6reduce28DeviceReduceSingleTileKernelINS2_10policy_hubIdy11max_functorIdEE10Policy1000EPdS9_iS6_ddN4cuda3std3__410__identityEEEvT0_T1_T2_T3_T4_T6_,@"STO_CUDA_ENTRY STV_DEFAULT"
_ZN3cub18CUB_300001_SM_10006detail6reduce28DeviceReduceSingleTileKernelINS2_10policy_hubIdy11max_functorIdEE10Policy1000EPdS9_iS6_ddN4cuda3std3__410__identityEEEvT0_T1_T2_T3_T4_T6_:
.text._ZN3cub18CUB_300001_SM_10006detail6reduce28DeviceReduceSingleTileKernelINS2_10policy_hubIdy11max_functorIdEE10Policy1000EPdS9_iS6_ddN4cuda3std3__410__identityEEEvT0_T1_T2_T3_T4_T6_:
[----:B------:R-:W-:Y:S01]  /*0000*/  LDC R1, c[0x0][0x37c] ;  /* 0x0000df00ff017b82 */ /* 0x000fe20000000800 */
[----:B------:R-:W0:Y:S01]  /*0010*/  LDCU UR4, c[0x0][0x390] ;  /* 0x00007200ff0477ac */ /* 0x000e220008000800 */
[----:B------:R-:W1:Y:S01]  /*0020*/  LDCU.64 UR6, c[0x0][0x358] ;  /* 0x00006b00ff0677ac */ /* 0x000e620008000a00 */
[----:B0-----:R-:W-:-:S05]  /*0030*/  IMAD.U32 R4, RZ, RZ, UR4 ;  /* 0x00000004ff047e24 */ /* 0x001fca000f8e00ff */
        /* <DEDUP_REMOVED lines=9> */
.L_x_235:
        /* <DEDUP_REMOVED lines=9> */
[----:B0-----:R-:W-:Y:S01]  /*0160*/  ISETP.GE.AND P0, PT, R3, R4, PT ;  /* 0x000000040300720c */ /* 0x001fe20003f06270 */
[----:B------:R-:W-:-:S12]  /*0170*/  IMAD.MOV.U32 R5, RZ, RZ, R3 ;  /* 0x000000ffff057224 */ /* 0x000fd800078e0003 */
[----:B------:R-:W-:Y:S05]  /*0180*/  @P0 BRA `(.L_x_240) ;  /* 0x0000000000100947 */ /* 0x000fea0003800000 */
[----:B------:R-:W0:Y:S02]  /*0190*/  LDC.64 R6, c[0x0][0x380] ;  /* 0x0000e000ff067b82 */ /* 0x000e240000000a00 */
[----:B0-----:R-:W-:-:S06]  /*01a0*/  IMAD.WIDE.U32 R6, R3, 0x8, R6 ;  /* 0x0000000803067825 */ /* 0x001fcc00078e0006 */
[----:B------:R-:W5:Y:S01]  /*01b0*/  LDG.E.64.CONSTANT R6, desc[UR6][R6.64] ;  /* 0x0000000606067981 */ /* 0x000f62000c1e9b00 */
[----:B------:R-:W-:-:S07]  /*01c0*/  VIADD R5, R3, 0x100 ;  /* 0x0000010003057836 */ /* 0x000fce0000000000 */
.L_x_240:
[----:B------:R-:W-:Y:S05]  /*01d0*/  BSYNC.RECONVERGENT B1 ;  /* 0x0000000000017941 */ /* 0x000fea0003800200 */
.L_x_239:
[----:B------:R-:W-:Y:S01]  /*01e0*/  ISETP.GE.AND P0, PT, R5, R4, PT ;  /* 0x000000040500720c */ /* 0x000fe20003f06270 */
[----:B------:R-:W-:-:S12]  /*01f0*/  BSSY.RECONVERGENT B1, `(.L_x_241) ;  /* 0x00000b0000017945 */ /* 0x000fd80003800200 */
[----:B------:R-:W-:Y:S05]  /*0200*/  @P0 BRA `(.L_x_242) ;  /* 0x0000000800b80947 */ /* 0x000fea0003800000 */
[----:B------:R-:W-:Y:S01]  /*0210*/  LOP3.LUT R9, RZ, R5, RZ, 0x33, !PT ;  /* 0x00000005ff097212 */ /* 0x000fe200078e33ff */
[----:B------:R-:W-:Y:S04]  /*0220*/  BSSY.RECONVERGENT B2, `(.L_x_243) ;  /* 0x0000019000027945 */ /* 0x000fe80003800200 */
[----:B------:R-:W-:-:S05]  /*0230*/  IMAD.IADD R0, R9, 0x1, R4 ;  /* 0x0000000109007824 */ /* 0x000fca00078e0204 */
[C---:B------:R-:W-:Y:S02]  /*0240*/  LOP3.LUT R2, R0.reuse, 0x300, RZ, 0xc0, !PT ;  /* 0x0000030000027812 */ /* 0x040fe400078ec0ff */
[----:B------:R-:W-:Y:S02]  /*0250*/  ISETP.GE.U32.AND P0, PT, R0, 0x300, PT ;  /* 0x000003000000780c */ /* 0x000fe40003f06070 */
[----:B------:R-:W-:-:S13]  /*0260*/  ISETP.NE.AND P1, PT, R2, 0x300, PT ;  /* 0x000003000200780c */ /* 0x000fda0003f25270 */
[----:B------:R-:W-:Y:S05]  /*0270*/  @!P1 BRA `(.L_x_244) ;  /* 0x00000000004c9947 */ /* 0x000fea0003800000 */
[----:B------:R-:W0:Y:S01]  /*0280*/  LDC.64 R8, c[0x0][0x380] ;  /* 0x0000e000ff087b82 */ /* 0x000e220000000a00 */
[----:B------:R-:W-:-:S04]  /*0290*/  LEA.HI R0, R0, 0x1, RZ, 0x18 ;  /* 0x0000000100007811 */ /* 0x000fc800078fc0ff */
[----:B------:R-:W-:-:S05]  /*02a0*/  LOP3.LUT R0, R0, 0x3, RZ, 0xc0, !PT ;  /* 0x0000000300007812 */ /* 0x000fca00078ec0ff */
[----:B------:R-:W-:Y:S02]  /*02b0*/  IMAD.MOV R0, RZ, RZ, -R0 ;  /* 0x000000ffff007224 */ /* 0x000fe400078e0a00 */
[----:B0-----:R-:W-:-:S04]  /*02c0*/  IMAD.WIDE.U32 R8, R5, 0x8, R8 ;  /* 0x0000000805087825 */ /* 0x001fc800078e0008 */
[----:B------:R-:W-:Y:S02]  /*02d0*/  IMAD.MOV.U32 R2, RZ, RZ, R8 ;  /* 0x000000ffff027224 */ /* 0x000fe400078e0008 */
[----:B------:R-:W-:-:S07]  /*02e0*/  IMAD.MOV.U32 R11, RZ, RZ, R9 ;  /* 0x000000ffff0b7224 */ /* 0x000fce00078e0009 */
.L_x_245:
[----:B------:R-:W-:Y:S02]  /*02f0*/  IMAD.MOV.U32 R8, RZ, RZ, R2 ;  /* 0x000000ffff087224 */ /* 0x000fe400078e0002 */
[----:B------:R-:W-:-:S06]  /*0300*/  IMAD.MOV.U32 R9, RZ, RZ, R11 ;  /* 0x000000ffff097224 */ /* 0x000fcc00078e000b */
[----:B------:R-:W2:Y:S01]  /*0310*/  LDG.E.64.CONSTANT R8, desc[UR6][R8.64] ;  /* 0x0000000608087981 */ /* 0x000ea2000c1e9b00 */
[----:B------:R-:W-:Y:S01]  /*0320*/  VIADD R0, R0, 0x1 ;  /* 0x0000000100007836 */ /* 0x000fe20000000000 */
[----:B------:R-:W-:Y:S01]  /*0330*/  IADD3 R2, P3, PT, R2, 0x800, RZ ;  /* 0x0000080002027810 */ /* 0x000fe20007f7e0ff */
[----:B------:R-:W-:-:S03]  /*0340*/  VIADD R5, R5, 0x100 ;  /* 0x0000010005057836 */ /* 0x000fc60000000000 */
[----:B------:R-:W-:Y:S01]  /*0350*/  ISETP.NE.AND P2, PT, R0, RZ, PT ;  /* 0x000000ff0000720c */ /* 0x000fe20003f45270 */
[----:B------:R-:W-:Y:S01]  /*0360*/  IMAD.X R11, RZ, RZ, R11, P3 ;  /* 0x000000ffff0b7224 */ /* 0x000fe200018e060b */
[----:B--2--5:R-:W-:-:S06]  /*0370*/  DSETP.GEU.AND P1, PT, R6, R8, PT ;  /* 0x000000080600722a */ /* 0x024fcc0003f2e000 */
[----:B------:R-:W-:Y:S02]  /*0380*/  FSEL R6, R8, R6, !P1 ;  /* 0x0000000608067208 */ /* 0x000fe40004800000 */
[----:B------:R-:W-:-:S03]  /*0390*/  FSEL R7, R9, R7, !P1 ;  /* 0x0000000709077208 */ /* 0x000fc60004800000 */
[----:B------:R-:W-:Y:S05]  /*03a0*/  @P2 BRA `(.L_x_245) ;  /* 0xfffffffc00d02947 */ /* 0x000fea000383ffff */
.L_x_244:
[----:B------:R-:W-:Y:S05]  /*03b0*/  BSYNC.RECONVERGENT B2 ;  /* 0x0000000000027941 */ /* 0x000fea0003800200 */
.L_x_243:
[----:B------:R-:W-:Y:S05]  /*03c0*/  @!P0 BRA `(.L_x_242) ;  /* 0x0000000800488947 */ /* 0x000fea0003800000 */
[----:B------:R-:W-:Y:S01]  /*03d0*/  IMAD.IADD R0, R4, 0x1, -R5 ;  /* 0x0000000104007824 */ /* 0x000fe200078e0a05 */
[----:B------:R-:W-:Y:S01]  /*03e0*/  BSSY.RECONVERGENT B2, `(.L_x_246) ;  /* 0x0000051000027945 */ /* 0x000fe20003800200 */
[----:B------:R-:W-:-:S03]  /*03f0*/  PLOP3.LUT P0, PT, PT, PT, PT, 0x80, 0x8 ;  /* 0x000000000008781c */ /* 0x000fc60003f0f070 */
[----:B------:R-:W-:-:S13]  /*0400*/  ISETP.GT.AND P1, PT, R0, 0xc00, PT ;  /* 0x00000c000000780c */ /* 0x000fda0003f24270 */
[----:B------:R-:W-:Y:S05]  /*0410*/  @!P1 BRA `(.L_x_247) ;  /* 0x0000000400349947 */ /* 0x000fea0003800000 */
[----:B------:R-:W0:Y:S01]  /*0420*/  LDC.64 R8, c[0x0][0x380] ;  /* 0x0000e000ff087b82 */ /* 0x000e220000000a00 */
[----:B------:R-:W-:Y:S01]  /*0430*/  PLOP3.LUT P0, PT, PT, PT, PT, 0x8, 0x80 ;  /* 0x000000000080781c */ /* 0x000fe20003f0e170 */
[----:B------:R-:W-:-:S12]  /*0440*/  VIADD R0, R4, 0xfffff400 ;  /* 0xfffff40004007836 */ /* 0x000fd80000000000 */
.L_x_248:
[----:B0-----:R-:W-:-:S05]  /*0450*/  IMAD.WIDE R30, R5, 0x8, R8 ;  /* 0x00000008051e7825 */ /* 0x001fca00078e0208 */
[----:B------:R-:W2:Y:S04]  /*0460*/  LDG.E.64.CONSTANT R10, desc[UR6][R30.64] ;  /* 0x000000061e0a7981 */ /* 0x000ea8000c1e9b00 */
[----:B------:R-:W3:Y:S04]  /*0470*/  LDG.E.64.CONSTANT R12, desc[UR6][R30.64+0x800] ;  /* 0x000800061e0c7981 */ /* 0x000ee8000c1e9b00 */
[----:B------:R-:W4:Y:S01]  /*0480*/  LDG.E.64.CONSTANT R14, desc[UR6][R30.64+0x1000] ;  /* 0x001000061e0e7981 */ /* 0x000f22000c1e9b00 */
[----:B------:R-:W-:-:S03]  /*0490*/  VIADD R39, R5, 0x400 ;  /* 0x0000040005277836 */ /* 0x000fc60000000000 */
[----:B------:R-:W4:Y:S01]  /*04a0*/  LDG.E.64.CONSTANT R16, desc[UR6][R30.64+0x1800] ;  /* 0x001800061e107981 */ /* 0x000f22000c1e9b00 */
[----:B------:R-:W-:-:S05]  /*04b0*/  IMAD.WIDE R38, R39, 0x8, R8 ;  /* 0x0000000827267825 */ /* 0x000fca00078e0208 */
[----:B------:R-:W4:Y:S04]  /*04c0*/  LDG.E.64.CONSTANT R18, desc[UR6][R38.64] ;  /* 0x0000000626127981 */ /* 0x000f28000c1e9b00 */
[----:B------:R-:W4:Y:S04]  /*04d0*/  LDG.E.64.CONSTANT R20, desc[UR6][R38.64+0x800] ;  /* 0x0008000626147981 */ /* 0x000f28000c1e9b00 */
        /* <DEDUP_REMOVED lines=12> */
[----:B------:R-:W4:Y:S04]  /*05a0*/  LDG.E.64.CONSTANT R38, desc[UR6][R44.64+0x1000] ;  /* 0x001000062c267981 */ /* 0x000f28000c1e9b00 */
[----:B------:R-:W4:Y:S01]  /*05b0*/  LDG.E.64.CONSTANT R40, desc[UR6][R44.64+0x1800] ;  /* 0x001800062c287981 */ /* 0x000f22000c1e9b00 */
[----:B------:R-:W-:-:S05]  /*05c0*/  VIADD R5, R5, 0x1000 ;  /* 0x0000100005057836 */ /* 0x000fca0000000000 */
[----:B------:R-:W-:Y:S01]  /*05d0*/  ISETP.GE.AND P2, PT, R5, R0, PT ;  /* 0x000000000500720c */ /* 0x000fe20003f46270 */
[----:B--2--5:R-:W-:-:S06]  /*05e0*/  DSETP.GEU.AND P1, PT, R6, R10, PT ;  /* 0x0000000a0600722a */ /* 0x024fcc0003f2e000 */
[----:B------:R-:W-:Y:S02]  /*05f0*/  FSEL R6, R10, R6, !P1 ;  /* 0x000000060a067208 */ /* 0x000fe40004800000 */
[----:B------:R-:W-:-:S06]  /*0600*/  FSEL R7, R11, R7, !P1 ;  /* 0x000000070b077208 */ /* 0x000fcc0004800000 */
[----:B---3--:R-:W-:-:S06]  /*0610*/  DSETP.GEU.AND P1, PT, R6, R12, PT ;  /* 0x0000000c0600722a */ /* 0x008fcc0003f2e000 */
[----:B------:R-:W-:Y:S02]  /*0620*/  FSEL R6, R12, R6, !P1 ;  /* 0x000000060c067208 */ /* 0x000fe40004800000 */
[----:B------:R-:W-:-:S06]  /*0630*/  FSEL R7, R13, R7, !P1 ;  /* 0x000000070d077208 */ /* 0x000fcc0004800000 */
[----:B----4-:R-:W-:-:S06]  /*0640*/  DSETP.GEU.AND P1, PT, R6, R14, PT ;  /* 0x0000000e0600722a */ /* 0x010fcc0003f2e000 */
[----:B------:R-:W-:Y:S02]  /*0650*/  FSEL R6, R14, R6, !P1 ;  /* 0x000000060e067208 */ /* 0x000fe40004800000 */
[----:B------:R-:W-:-:S06]  /*0660*/  FSEL R7, R15, R7, !P1 ;  /* 0x000000070f077208 */ /* 0x000fcc0004800000 */
[----:B------:R-:W-:-:S06]  /*0670*/  DSETP.GEU.AND P1, PT, R6, R16, PT ;  /* 0x000000100600722a */ /* 0x000fcc0003f2e000 */
        /* <DEDUP_REMOVED lines=37> */
[----:B------:R-:W-:Y:S01]  /*08d0*/  FSEL R7, R41, R7, !P1 ;  /* 0x0000000729077208 */ /* 0x000fe20004800000 */
[----:B------:R-:W-:Y:S06]  /*08e0*/  @!P2 BRA `(.L_x_248) ;  /* 0xfffffff800d8a947 */ /* 0x000fec000383ffff */
.L_x_247:
[----:B------:R-:W-:Y:S05]  /*08f0*/  BSYNC.RECONVERGENT B2 ;  /* 0x0000000000027941 */ /* 0x000fea0003800200 */
.L_x_246:
[----:B------:R-:W-:Y:S01]  /*0900*/  IMAD.IADD R0, R4, 0x1, -R5 ;  /* 0x0000000104007824 */ /* 0x000fe200078e0a05 */
[----:B------:R-:W-:Y:S04]  /*0910*/  BSSY.RECONVERGENT B2, `(.L_x_249) ;  /* 0x0000029000027945 */ /* 0x000fe80003800200 */
[----:B------:R-:W-:-:S13]  /*0920*/  ISETP.GT.AND P1, PT, R0, 0x400, PT ;  /* 0x000004000000780c */ /* 0x000fda0003f24270 */
[----:B------:R-:W-:Y:S05]  /*0930*/  @!P1 BRA `(.L_x_250) ;  /* 0x0000000000989947 */ /* 0x000fea0003800000 */
[----:B------:R-:W0:Y:S02]  /*0940*/  LDC.64 R18, c[0x0][0x380] ;  /* 0x0000e000ff127b82 */ /* 0x000e240000000a00 */
        /* <DEDUP_REMOVED lines=11> */
[----:B------:R-:W-:Y:S01]  /*0a00*/  VIADD R5, R5, 0x800 ;  /* 0x0000080005057836 */ /* 0x000fe20000000000 */
        /* <DEDUP_REMOVED lines=20> */
[----:B------:R-:W-:Y:S02]  /*0b50*/  FSEL R7, R25, R7, !P0 ;  /* 0x0000000719077208 */ /* 0x000fe40004000000 */
[----:B------:R-:W-:-:S04]  /*0b60*/  PLOP3.LUT P0, PT, PT, PT, PT, 0x8, 0x80 ;  /* 0x000000000080781c */ /* 0x000fc80003f0e170 */
[----:B------:R-:W-:-:S06]  /*0b70*/  DSETP.GEU.AND P1, PT, R6, R26, PT ;  /* 0x0000001a0600722a */ /* 0x000fcc0003f2e000 */
[----:B------:R-:W-:Y:S02]  /*0b80*/  FSEL R6, R26, R6, !P1 ;  /* 0x000000061a067208 */ /* 0x000fe40004800000 */
[----:B------:R-:W-:-:S07]  /*0b90*/  FSEL R7, R27, R7, !P1 ;  /* 0x000000071b077208 */ /* 0x000fce0004800000 */
.L_x_250:
[----:B------:R-:W-:Y:S05]  /*0ba0*/  BSYNC.RECONVERGENT B2 ;  /* 0x0000000000027941 */ /* 0x000fea0003800200 */
.L_x_249:
[----:B------:R-:W-:-:S13]  /*0bb0*/  ISETP.LT.OR P0, PT, R5, R4, P0 ;  /* 0x000000040500720c */ /* 0x000fda0000701670 */
[----:B------:R-:W-:Y:S05]  /*0bc0*/  @!P0 BRA `(.L_x_242) ;  /* 0x0000000000488947 */ /* 0x000fea0003800000 */
[----:B------:R-:W0:Y:S02]  /*0bd0*/  LDC.64 R8, c[0x0][0x380] ;  /* 0x0000e000ff087b82 */ /* 0x000e240000000a00 */
[----:B0-----:R-:W-:-:S05]  /*0be0*/  IMAD.WIDE R8, R5, 0x8, R8 ;  /* 0x0000000805087825 */ /* 0x001fca00078e0208 */
[----:B------:R-:W2:Y:S04]  /*0bf0*/  LDG.E.64.CONSTANT R10, desc[UR6][R8.64] ;  /* 0x00000006080a7981 */ /* 0x000ea8000c1e9b00 */
[----:B------:R-:W3:Y:S04]  /*0c00*/  LDG.E.64.CONSTANT R12, desc[UR6][R8.64+0x800] ;  /* 0x00080006080c7981 */ /* 0x000ee8000c1e9b00 */
[----:B------:R-:W4:Y:S04]  /*0c10*/  LDG.E.64.CONSTANT R14, desc[UR6][R8.64+0x1000] ;  /* 0x00100006080e7981 */ /* 0x000f28000c1e9b00 */
[----:B------:R-:W4:Y:S01]  /*0c20*/  LDG.E.64.CONSTANT R16, desc[UR6][R8.64+0x1800] ;  /* 0x0018000608107981 */ /* 0x000f22000c1e9b00 */
        /* <DEDUP_REMOVED lines=11> */
[----:B------:R-:W-:-:S07]  /*0ce0*/  FSEL R7, R17, R7, !P0 ;  /* 0x0000000711077208 */ /* 0x000fce0004000000 */
.L_x_242:
[----:B------:R-:W-:Y:S05]  /*0cf0*/  BSYNC.RECONVERGENT B1 ;  /* 0x0000000000017941 */ /* 0x000fea0003800200 */
.L_x_241:
[----:B------:R-:W-:-:S13]  /*0d00*/  ISETP.GE.AND P0, PT, R4, 0x100, PT ;  /* 0x000001000400780c */ /* 0x000fda0003f06270 */
[----:B------:R-:W-:Y:S05]  /*0d10*/  @!P0 BRA `(.L_x_251) ;  /* 0x00000004003c8947 */ /* 0x000fea0003800000 */
[----:B------:R-:W0:Y:S01]  /*0d20*/  S2R R8, SR_LANEID ;  /* 0x0000000000087919 */ /* 0x000e220000000000 */
[----:B-----5:R-:W-:Y:S04]  /*0d30*/  SHFL.DOWN PT, R4, R6, 0x1, 0x1f ;  /* 0x08201f0006047f89 */ /* 0x020fe800000e0000 */
[----:B------:R-:W1:Y:S02]  /*0d40*/  SHFL.DOWN PT, R5, R7, 0x1, 0x1f ;  /* 0x08201f0007057f89 */ /* 0x000e6400000e0000 */
[----:B-1----:R-:W-:Y:S01]  /*0d50*/  DSETP.GEU.AND P1, PT, R6, R4, PT ;  /* 0x000000040600722a */ /* 0x002fe20003f2e000 */
[C---:B0-----:R-:W-:Y:S02]  /*0d60*/  ISETP.GT.AND P0, PT, R8.reuse, 0x1e, PT ;  /* 0x0000001e0800780c */ /* 0x041fe40003f04270 */
[----:B------:R-:W-:-:S03]  /*0d70*/  ISETP.NE.AND P2, PT, R8, RZ, PT ;  /* 0x000000ff0800720c */ /* 0x000fc60003f45270 */
[----:B------:R-:W-:Y:S02]  /*0d80*/  FSEL R9, R4, R6, !P1 ;  /* 0x0000000604097208 */ /* 0x000fe40004800000 */
[----:B------:R-:W-:Y:S02]  /*0d90*/  FSEL R5, R5, R7, !P1 ;  /* 0x0000000705057208 */ /* 0x000fe40004800000 */
[----:B------:R-:W-:Y:S02]  /*0da0*/  FSEL R6, R6, R9, P0 ;  /* 0x0000000906067208 */ /* 0x000fe40000000000 */
[----:B------:R-:W-:Y:S02]  /*0db0*/  FSEL R11, R7, R5, P0 ;  /* 0x00000005070b7208 */ /* 0x000fe40000000000 */
[----:B------:R-:W-:Y:S01]  /*0dc0*/  ISETP.GT.AND P0, PT, R8, 0x1d, PT ;  /* 0x0000001d0800780c */ /* 0x000fe20003f04270 */
[----:B------:R-:W-:Y:S01]  /*0dd0*/  SHFL.DOWN PT, R4, R6, 0x2, 0x1f ;  /* 0x08401f0006047f89 */ /* 0x000fe200000e0000 */
[----:B------:R-:W-:Y:S01]  /*0de0*/  @!P2 MOV R2, 0x400 ;  /* 0x000004000002a802 */ /* 0x000fe20000000f00 */
[----:B------:R-:W-:Y:S01]  /*0df0*/  IMAD.MOV.U32 R7, RZ, RZ, R11 ;  /* 0x000000ffff077224 */ /* 0x000fe200078e000b */
[----:B------:R-:W-:Y:S01]  /*0e00*/  @!P2 SHF.R.U32.HI R0, RZ, 0x2, R3 ;  /* 0x00000002ff00a819 */ /* 0x000fe20000011603 */
[----:B------:R-:W0:Y:S03]  /*0e10*/  SHFL.DOWN PT, R5, R11, 0x2, 0x1f ;  /* 0x08401f000b057f89 */ /* 0x000e2600000e0000 */
[----:B------:R-:W-:Y:S01]  /*0e20*/  @!P2 LOP3.LUT R0, R0, 0xf8, RZ, 0xc0, !PT ;  /* 0x000000f80000a812 */ /* 0x000fe200078ec0ff */
[----:B------:R-:W1:Y:S01]  /*0e30*/  @!P2 S2R R9, SR_CgaCtaId ;  /* 0x000000000009a919 */ /* 0x000e620000008800 */
[----:B0-----:R-:W-:-:S06]  /*0e40*/  DSETP.GEU.AND P1, PT, R6, R4, PT ;  /* 0x000000040600722a */ /* 0x001fcc0003f2e000 */
[----:B------:R-:W-:Y:S02]  /*0e50*/  @!P0 FSEL R6, R4, R6, !P1 ;  /* 0x0000000604068208 */ /* 0x000fe40004800000 */
[----:B------:R-:W-:Y:S02]  /*0e60*/  @!P0 FSEL R11, R5, R11, !P1 ;  /* 0x0000000b050b8208 */ /* 0x000fe40004800000 */
[----:B------:R-:W-:Y:S01]  /*0e70*/  ISETP.GT.AND P0, PT, R8, 0x1b, PT ;  /* 0x0000001b0800780c */ /* 0x000fe20003f04270 */
[----:B------:R-:W-:Y:S02]  /*0e80*/  SHFL.DOWN PT, R4, R6, 0x4, 0x1f ;  /* 0x08801f0006047f89 */ /* 0x000fe400000e0000 */
[----:B------:R-:W-:Y:S02]  /*0e90*/  IMAD.MOV.U32 R7, RZ, RZ, R11 ;  /* 0x000000ffff077224 */ /* 0x000fe400078e000b */
[----:B------:R-:W0:Y:S04]  /*0ea0*/  SHFL.DOWN PT, R5, R11, 0x4, 0x1f ;  /* 0x08801f000b057f89 */ /* 0x000e2800000e0000 */
        /* <DEDUP_REMOVED lines=14> */
[----:B0-----:R-:W-:Y:S01]  /*0f90*/  DSETP.GEU.AND P0, PT, R6, R4, PT ;  /* 0x000000040600722a */ /* 0x001fe20003f0e000 */
[----:B-1----:R-:W-:-:S05]  /*0fa0*/  @!P2 LEA R7, R9, R2, 0x18 ;  /* 0x000000020907a211 */ /* 0x002fca00078ec0ff */
[----:B------:R-:W-:Y:S01]  /*0fb0*/  FSEL R4, R4, R6, !P0 ;  /* 0x0000000604047208 */ /* 0x000fe20004000000 */
[----:B------:R-:W-:Y:S01]  /*0fc0*/  @!P2 IMAD.IADD R9, R0, 0x1, R7 ;  /* 0x000000010009a824 */ /* 0x000fe200078e0207 */
[----:B------:R-:W-:Y:S02]  /*0fd0*/  FSEL R5, R5, R11, !P0 ;  /* 0x0000000b05057208 */ /* 0x000fe40004000000 */
[----:B------:R-:W-:Y:S02]  /*0fe0*/  ISETP.NE.AND P0, PT, R3, RZ, PT ;  /* 0x000000ff0300720c */ /* 0x000fe40003f05270 */
[----:B------:R-:W-:Y:S01]  /*0ff0*/  FSEL R6, R6, R4, P1 ;  /* 0x0000000406067208 */ /* 0x000fe20000800000 */
[----:B------:R3:W-:Y:S01]  /*1000*/  @!P2 STS.64 [R9+0x8], R4 ;  /* 0x000008040900a388 */ /* 0x0007e20000000a00 */
[----:B------:R-:W-:Y:S01]  /*1010*/  FSEL R7, R11, R5, P1 ;  /* 0x000000050b077208 */ /* 0x000fe20000800000 */
[----:B------:R-:W-:Y:S08]  /*1020*/  BAR.SYNC.DEFER_BLOCKING 0x0 ;  /* 0x0000000000007b1d */ /* 0x000ff00000010000 */
[----:B------:R-:W-:Y:S05]  /*1030*/  @P0 BRA `(.L_x_252) ;  /* 0x0000004800f40947 */ /* 0x000fea0003800000 */
[----:B------:R-:W0:Y:S01]  /*1040*/  S2UR UR5, SR_CgaCtaId ;  /* 0x00000000000579c3 */ /* 0x000e220000008800 */
[----:B------:R-:W-:Y:S02]  /*1050*/  UMOV UR4, 0x400 ;  /* 0x0000040000047882 */ /* 0x000fe40000000000 */
[----:B0-----:R-:W-:-:S09]  /*1060*/  ULEA UR4, UR5, UR4, 0x18 ;  /* 0x0000000405047291 */ /* 0x001fd2000f8ec0ff */
[----:B---3--:R-:W0:Y:S04]  /*1070*/  LDS.128 R8, [UR4+0x10] ;  /* 0x00001004ff087984 */ /* 0x008e280008000c00 */
[----:B------:R-:W1:Y:S01]  /*1080*/  LDS.128 R12, [UR4+0x20] ;  /* 0x00002004ff0c7984 */ /* 0x000e620008000c00 */
[----:B0-----:R-:W-:-:S06]  /*1090*/  DSETP.GEU.AND P1, PT, R6, R8, PT ;  /* 0x000000080600722a */ /* 0x001fcc0003f2e000 */
[----:B------:R-:W-:Y:S02]  /*10a0*/  FSEL R2, R8, R6, !P1 ;  /* 0x0000000608027208 */ /* 0x000fe40004800000 */
[----:B------:R-:W-:Y:S02]  /*10b0*/  FSEL R3, R9, R7, !P1 ;  /* 0x0000000709037208 */ /* 0x000fe40004800000 */
[----:B------:R-:W0:Y:S04]  /*10c0*/  LDS.128 R4, [UR4+0x30] ;  /* 0x00003004ff047984 */ /* 0x000e280008000c00 */
[----:B------:R-:W-:-:S06]  /*10d0*/  DSETP.GEU.AND P1, PT, R2, R10, PT ;  /* 0x0000000a0200722a */ /* 0x000fcc0003f2e000 */
[----:B------:R-:W-:Y:S02]  /*10e0*/  FSEL R2, R10, R2, !P1 ;  /* 0x000000020a027208 */ /* 0x000fe40004800000 */
[----:B------:R-:W-:-:S06]  /*10f0*/  FSEL R3, R11, R3, !P1 ;  /* 0x000000030b037208 */ /* 0x000fcc0004800000 */
[----:B-1----:R-:W-:-:S06]  /*1100*/  DSETP.GEU.AND P1, PT, R2, R12, PT ;  /* 0x0000000c0200722a */ /* 0x002fcc0003f2e000 */
[----:B------:R-:W-:Y:S02]  /*1110*/  FSEL R8, R12, R2, !P1 ;  /* 0x000000020c087208 */ /* 0x000fe40004800000 */
[----:B------:R-:W-:Y:S02]  /*1120*/  FSEL R9, R13, R3, !P1 ;  /* 0x000000030d097208 */ /* 0x000fe40004800000 */
[----:B------:R-:W1:Y:S04]  /*1130*/  LDS.64 R2, [UR4+0x40] ;  /* 0x00004004ff027984 */ /* 0x000e680008000a00 */
[----:B------:R-:W-:-:S06]  /*1140*/  DSETP.GEU.AND P1, PT, R8, R14, PT ;  /* 0x0000000e0800722a */ /* 0x000fcc0003f2e000 */
[----:B------:R-:W-:Y:S02]  /*1150*/  FSEL R8, R14, R8, !P1 ;  /* 0x000000080e087208 */ /* 0x000fe40004800000 */
[----:B------:R-:W-:-:S06]  /*1160*/  FSEL R9, R15, R9, !P1 ;  /* 0x000000090f097208 */ /* 0x000fcc0004800000 */
[----:B0-----:R-:W-:-:S06]  /*1170*/  DSETP.GEU.AND P1, PT, R8, R4, PT ;  /* 0x000000040800722a */ /* 0x001fcc0003f2e000 */
[----:B------:R-:W-:Y:S02]  /*1180*/  FSEL R4, R4, R8, !P1 ;  /* 0x0000000804047208 */ /* 0x000fe40004800000 */
[----:B------:R-:W-:-:S06]  /*1190*/  FSEL R5, R5, R9, !P1 ;  /* 0x0000000905057208 */ /* 0x000fcc0004800000 */
[----:B------:R-:W-:-:S06]  /*11a0*/  DSETP.GEU.AND P1, PT, R4, R6, PT ;  /* 0x000000060400722a */ /* 0x000fcc0003f2e000 */
[----:B------:R-:W-:Y:S02]  /*11b0*/  FSEL R4, R6, R4, !P1 ;  /* 0x0000000406047208 */ /* 0x000fe40004800000 */
[----:B------:R-:W-:-:S06]  /*11c0*/  FSEL R5, R7, R5, !P1 ;  /* 0x0000000507057208 */ /* 0x000fcc0004800000 */
[----:B-1----:R-:W-:-:S06]  /*11d0*/  DSETP.GEU.AND P1, PT, R4, R2, PT ;  /* 0x000000020400722a */ /* 0x002fcc0003f2e000 */
[----:B------:R-:W-:Y:S02]  /*11e0*/  FSEL R6, R2, R4, !P1 ;  /* 0x0000000402067208 */ /* 0x000fe40004800000 */
[----:B------:R-:W-:Y:S01]  /*11f0*/  FSEL R7, R3, R5, !P1 ;  /* 0x0000000503077208 */ /* 0x000fe20004800000 */
[----:B------:R-:W-:Y:S06]  /*1200*/  BRA `(.L_x_252) ;  /* 0x0000004800807947 */ /* 0x000fec0003800000 */
.L_x_251:
[----:B------:R-:W-:Y:S01]  /*1210*/  LOP3.LUT R0, R3, 0x3e0, RZ, 0xc0, !PT ;  /* 0x000003e003007812 */ /* 0x000fe200078ec0ff */
[----:B------:R-:W0:Y:S03]  /*1220*/  S2R R10, SR_LANEID ;  /* 0x00000000000a7919 */ /* 0x000e260000000000 */
[----:B------:R-:W-:Y:S01]  /*1230*/  LOP3.LUT R9, RZ, R0, RZ, 0x33, !PT ;  /* 0x00000000ff097212 */ /* 0x000fe200078e33ff */
[----:B------:R-:W-:-:S04]  /*1240*/  VIADD R5, R0, 0x20 ;  /* 0x0000002000057836 */ /* 0x000fc80000000000 */
[----:B------:R-:W-:Y:S01]  /*1250*/  IMAD.IADD R9, R9, 0x1, R4 ;  /* 0x0000000109097824 */ /* 0x000fe200078e0204 */
[----:B------:R-:W-:-:S04]  /*1260*/  ISETP.GT.AND P0, PT, R5, R4, PT ;  /* 0x000000040500720c */ /* 0x000fc80003f04270 */
[----:B------:R-:W-:-:S05]  /*1270*/  SEL R5, R9, 0x1f, P0 ;  /* 0x0000001f09057807 */ /* 0x000fca0000000000 */
[----:B-----5:R-:W-:Y:S04]  /*1280*/  SHFL.DOWN PT, R8, R6, 0x1, R5 ;  /* 0x0820000006087989 */ /* 0x020fe800000e0005 */
[----:B------:R-:W1:Y:S01]  /*1290*/  SHFL.DOWN PT, R9, R7, 0x1, R5 ;  /* 0x0820000007097989 */ /* 0x000e6200000e0005 */
[C---:B0-----:R-:W-:Y:S01]  /*12a0*/  ISETP.GE.AND P0, PT, R10.reuse, R5, PT ;  /* 0x000000050a00720c */ /* 0x041fe20003f06270 */
[----:B------:R-:W-:Y:S01]  /*12b0*/  VIADD R0, R10, 0x2 ;  /* 0x000000020a007836 */ /* 0x000fe20000000000 */
[----:B-1----:R-:W-:-:S06]  /*12c0*/  DSETP.GEU.AND P1, PT, R6, R8, PT ;  /* 0x000000080600722a */ /* 0x002fcc0003f2e000 */
[-C--:B------:R-:W-:Y:S02]  /*12d0*/  FSEL R11, R8, R6.reuse, !P1 ;  /* 0x00000006080b7208 */ /* 0x080fe40004800000 */
[-C--:B------:R-:W-:Y:S02]  /*12e0*/  FSEL R9, R9, R7.reuse, !P1 ;  /* 0x0000000709097208 */ /* 0x080fe40004800000 */
[----:B------:R-:W-:Y:S02]  /*12f0*/  FSEL R2, R11, R6, !P0 ;  /* 0x000000060b027208 */ /* 0x000fe40004000000 */
[----:B------:R-:W-:Y:S02]  /*1300*/  FSEL R11, R9, R7, !P0 ;  /* 0x00000007090b7208 */ /* 0x000fe40004000000 */
[----:B------:R-:W-:Y:S01]  /*1310*/  ISETP.GT.AND P0, PT, R0, R5, PT ;  /* 0x000000050000720c */ /* 0x000fe20003f04270 */
[----:B------:R-:W-:Y:S01]  /*1320*/  SHFL.DOWN PT, R8, R2, 0x2, R5 ;  /* 0x0840000002087989 */ /* 0x000fe200000e0005 */
[----:B------:R-:W-:-:S02]  /*1330*/  IMAD.MOV.U32 R6, RZ, RZ, R2 ;  /* 0x000000ffff067224 */ /* 0x000fc400078e0002 */
[----:B------:R-:W-:Y:S01]  /*1340*/  IMAD.MOV.U32 R7, RZ, RZ, R11 ;  /* 0x000000ffff077224 */ /* 0x000fe200078e000b */
[----:B------:R-:W0:Y:S01]  /*1350*/  SHFL.DOWN PT, R9, R11, 0x2, R5 ;  /* 0x084000000b097989 */ /* 0x000e2200000e0005 */
[----:B------:R-:W-:-:S04]  /*1360*/  VIADD R0, R10, 0x4 ;  /* 0x000000040a007836 */ /* 0x000fc80000000000 */
[----:B0-----:R-:W-:-:S06]  /*1370*/  DSETP.GEU.AND P1, PT, R6, R8, PT ;  /* 0x000000080600722a */ /* 0x001fcc0003f2e000 */
[----:B------:R-:W-:Y:S02]  /*1380*/  @!P0 FSEL R2, R8, R2, !P1 ;  /* 0x0000000208028208 */ /* 0x000fe40004800000 */
[----:B------:R-:W-:Y:S02]  /*1390*/  @!P0 FSEL R11, R9, R11, !P1 ;  /* 0x0000000b090b8208 */ /* 0x000fe40004800000 */
[----:B------:R-:W-:Y:S01]  /*13a0*/  ISETP.GT.AND P0, PT, R0, R5, PT ;  /* 0x000000050000720c */ /* 0x000fe20003f04270 */
[----:B------:R-:W-:Y:S01]  /*13b0*/  SHFL.DOWN PT, R6, R2, 0x4, R5 ;  /* 0x0880000002067989 */ /* 0x000fe200000e0005 */
[----:B------:R-:W-:Y:S02]  /*13c0*/  IMAD.MOV.U32 R8, RZ, RZ, R2 ;  /* 0x000000ffff087224 */ /* 0x000fe400078e0002 */
        /* <DEDUP_REMOVED lines=8> */
[----:B------:R-:W-:Y:S01]  /*1450*/  IMAD.MOV.U32 R8, RZ, RZ, R2 ;  /* 0x000000ffff087224 */ /* 0x000fe200078e0002 */
[C---:B------:R-:W-:Y:S01]  /*1460*/  ISETP.NE.AND P0, PT, R10.reuse, RZ, PT ;  /* 0x000000ff0a00720c */ /* 0x040fe20003f05270 */
[----:B------:R-:W-:Y:S01]  /*1470*/  IMAD.MOV.U32 R9, RZ, RZ, R11 ;  /* 0x000000ffff097224 */ /* 0x000fe200078e000b */
[----:B------:R-:W0:Y:S01]  /*1480*/  SHFL.DOWN PT, R7, R11, 0x8, R5 ;  /* 0x090000000b077989 */ /* 0x000e2200000e0005 */
[----:B------:R-:W-:-:S10]  /*1490*/  VIADD R0, R10, 0x10 ;  /* 0x000000100a007836 */ /* 0x000fd40000000000 */
[----:B------:R-:W1:Y:S01]  /*14a0*/  @!P0 S2R R13, SR_CgaCtaId ;  /* 0x00000000000d8919 */ /* 0x000e620000008800 */
[----:B0-----:R-:W-:-:S06]  /*14b0*/  DSETP.GEU.AND P2, PT, R8, R6, PT ;  /* 0x000000060800722a */ /* 0x001fcc0003f4e000 */
[----:B------:R-:W-:Y:S02]  /*14c0*/  @!P1 FSEL R2, R6, R2, !P2 ;  /* 0x0000000206029208 */ /* 0x000fe40005000000 */
[----:B------:R-:W-:Y:S02]  /*14d0*/  @!P1 FSEL R11, R7, R11, !P2 ;  /* 0x0000000b070b9208 */ /* 0x000fe40005000000 */
[----:B------:R-:W-:Y:S01]  /*14e0*/  ISETP.GT.AND P1, PT, R0, R5, PT ;  /* 0x000000050000720c */ /* 0x000fe20003f24270 */
[----:B------:R-:W-:Y:S01]  /*14f0*/  SHFL.DOWN PT, R6, R2, 0x10, R5 ;  /* 0x0a00000002067989 */ /* 0x000fe200000e0005 */
[----:B------:R-:W-:Y:S01]  /*1500*/  IMAD.MOV.U32 R8, RZ, RZ, R2 ;  /* 0x000000ffff087224 */ /* 0x000fe200078e0002 */
[----:B------:R-:W-:Y:S01]  /*1510*/  @!P0 SHF.R.U32.HI R0, RZ, 0x2, R3 ;  /* 0x00000002ff008819 */ /* 0x000fe20000011603 */
[----:B------:R-:W-:Y:S01]  /*1520*/  IMAD.MOV.U32 R9, RZ, RZ, R11 ;  /* 0x000000ffff097224 */ /* 0x000fe200078e000b */
[----:B------:R-:W0:Y:S02]  /*1530*/  SHFL.DOWN PT, R7, R11, 0x10, R5 ;  /* 0x0a0000000b077989 */ /* 0x000e2400000e0005 */
[----:B------:R-:W-:-:S03]  /*1540*/  @!P0 LOP3.LUT R0, R0, 0xf8, RZ, 0xc0, !PT ;  /* 0x000000f800008812 */ /* 0x000fc600078ec0ff */
[----:B0-----:R-:W-:Y:S01]  /*1550*/  DSETP.GEU.AND P2, PT, R8, R6, PT ;  /* 0x000000060800722a */ /* 0x001fe20003f4e000 */
[----:B------:R-:W-:-:S04]  /*1560*/  @!P0 MOV R8, 0x400 ;  /* 0x0000040000088802 */ /* 0x000fc80000000f00 */
[----:B-1----:R-:W-:Y:S02]  /*1570*/  @!P0 LEA R13, R13, R8, 0x18 ;  /* 0x000000080d0d8211 */ /* 0x002fe400078ec0ff */
[----:B------:R-:W-:Y:S02]  /*1580*/  @!P1 FSEL R2, R6, R2, !P2 ;  /* 0x0000000206029208 */ /* 0x000fe40005000000 */
[----:B------:R-:W-:Y:S01]  /*1590*/  @!P1 FSEL R11, R7, R11, !P2 ;  /* 0x0000000b070b9208 */ /* 0x000fe20005000000 */
[----:B------:R-:W-:Y:S02]  /*15a0*/  @!P0 IMAD.IADD R13, R0, 0x1, R13 ;  /* 0x00000001000d8824 */ /* 0x000fe400078e020d */
[----:B------:R-:W-:Y:S02]  /*15b0*/  IMAD.MOV.U32 R6, RZ, RZ, R2 ;  /* 0x000000ffff067224 */ /* 0x000fe400078e0002 */
[----:B------:R-:W-:-:S05]  /*15c0*/  IMAD.MOV.U32 R7, RZ, RZ, R11 ;  /* 0x000000ffff077224 */ /* 0x000fca00078e000b */
[----:B------:R3:W-:Y:S01]  /*15d0*/  @!P0 STS.64 [R13+0x8], R6 ;  /* 0x000008060d008388 */ /* 0x0007e20000000a00 */
[----:B------:R-:W-:Y:S01]  /*15e0*/  BAR.SYNC.DEFER_BLOCKING 0x0 ;  /* 0x0000000000007b1d */ /* 0x000fe20000010000 */
[----:B------:R-:W-:-:S13]  /*15f0*/  ISETP.NE.AND P0, PT, R3, RZ, PT ;  /* 0x000000ff0300720c */ /* 0x000fda0003f05270 */
[----:B---3--:R-:W-:Y:S05]  /*1600*/  @P0 BRA `(.L_x_252) ;  /* 0x0000004400800947 */ /* 0x008fea0003800000 */
[----:B------:R-:W0:Y:S01]  /*1610*/  S2UR UR5, SR_CgaCtaId ;  /* 0x00000000000579c3 */ /* 0x000e220000008800 */
[----:B------:R-:W-:Y:S01]  /*1620*/  UMOV UR4, 0x400 ;  /* 0x0000040000047882 */ /* 0x000fe20000000000 */
[----:B------:R-:W-:Y:S01]  /*1630*/  ISETP.GT.AND P2, PT, R4, 0x20, PT ;  /* 0x000000200400780c */ /* 0x000fe20003f44270 */
[----:B0-----:R-:W-:-:S09]  /*1640*/  ULEA UR4, UR5, UR4, 0x18 ;  /* 0x0000000405047291 */ /* 0x001fd2000f8ec0ff */
[----:B------:R-:W0:Y:S04]  /*1650*/  LDS.128 R16, [UR4+0x10] ;  /* 0x00001004ff107984 */ /* 0x000e280008000c00 */
[----:B------:R-:W1:Y:S04]  /*1660*/  LDS.128 R12, [UR4+0x20] ;  /* 0x00002004ff0c7984 */ /* 0x000e680008000c00 */
[----:B------:R-:W2:Y:S01]  /*1670*/  LDS.128 R8, [UR4+0x30] ;  /* 0x00003004ff087984 */ /* 0x000ea20008000c00 */
[----:B0-----:R-:W-:-:S06]  /*1680*/  DSETP.GEU.AND P1, PT, R6, R16, PT ;  /* 0x000000100600722a */ /* 0x001fcc0003f2e000 */
[-C--:B------:R-:W-:Y:S02]  /*1690*/  FSEL R3, R16, R6.reuse, !P1 ;  /* 0x0000000610037208 */ /* 0x080fe40004800000 */
[-C--:B------:R-:W-:Y:S02]  /*16a0*/  FSEL R17, R17, R7.reuse, !P1 ;  /* 0x0000000711117208 */ /* 0x080fe40004800000 */
[----:B------:R-:W-:Y:S02]  /*16b0*/  FSEL R6, R3, R6, P2 ;  /* 0x0000000603067208 */ /* 0x000fe40001000000 */
[----:B------:R-:W-:Y:S02]  /*16c0*/  FSEL R7, R17, R7, P2 ;  /* 0x0000000711077208 */ /* 0x000fe40001000000 */
[C---:B------:R-:W-:Y:S01]  /*16d0*/  ISETP.GT.AND P1, PT, R4.reuse, 0x40, PT ;  /* 0x000000400400780c */ /* 0x040fe20003f24270 */
[----:B------:R-:W-:Y:S01]  /*16e0*/  IMAD.MOV.U32 R2, RZ, RZ, R6 ;  /* 0x000000ffff027224 */ /* 0x000fe200078e0006 */
[----:B------:R-:W-:Y:S01]  /*16f0*/  ISETP.GT.AND P2, PT, R4, 0x60, PT ;  /* 0x000000600400780c */ /* 0x000fe20003f44270 */
[----:B------:R-:W-:-:S06]  /*1700*/  IMAD.MOV.U32 R3, RZ, RZ, R7 ;  /* 0x000000ffff037224 */ /* 0x000fcc00078e0007 */
[----:B------:R-:W-:-:S06]  /*1710*/  DSETP.GEU.AND P3, PT, R2, R18, PT ;  /* 0x000000120200722a */ /* 0x000fcc0003f6e000 */
[----:B------:R-:W-:Y:S02]  /*1720*/  @P1 FSEL R6, R18, R6, !P3 ;  /* 0x0000000612061208 */ /* 0x000fe40005800000 */
[----:B------:R-:W-:Y:S02]  /*1730*/  @P1 FSEL R7, R19, R7, !P3 ;  /* 0x0000000713071208 */ /* 0x000fe40005800000 */
[----:B------:R-:W-:Y:S01]  /*1740*/  ISETP.GT.AND P1, PT, R4, 0x80, PT ;  /* 0x000000800400780c */ /* 0x000fe20003f24270 */
[----:B------:R-:W-:Y:S02]  /*1750*/  IMAD.MOV.U32 R2, RZ, RZ, R6 ;  /* 0x000000ffff027224 */ /* 0x000fe400078e0006 */
[----:B------:R-:W-:-:S06]  /*1760*/  IMAD.MOV.U32 R3, RZ, RZ, R7 ;  /* 0x000000ffff037224 */ /* 0x000fcc00078e0007 */
[----:B-1----:R-:W-:Y:S01]  /*1770*/  DSETP.GEU.AND P3, PT, R2, R12, PT ;  /* 0x0000000c0200722a */ /* 0x002fe20003f6e000 */
[----:B------:R-:W0:Y:S05]  /*1780*/  LDS.64 R2, [UR4+0x40] ;  /* 0x00004004ff027984 */ /* 0x000e2a0008000a00 */
[----:B------:R-:W-:Y:S02]  /*1790*/  @P2 FSEL R6, R12, R6, !P3 ;  /* 0x000000060c062208 */ /* 0x000fe40005800000 */
[----:B------:R-:W-:Y:S02]  /*17a0*/  @P2 FSEL R7, R13, R7, !P3 ;  /* 0x000000070d072208 */ /* 0x000fe40005800000 */
[----:B------:R-:W-:-:S04]  /*17b0*/  ISETP.GT.AND P2, PT, R4, 0xa0, PT ;  /* 0x000000a00400780c */ /* 0x000fc80003f44270 */
[----:B------:R-:W-:-:S06]  /*17c0*/  DSETP.GEU.AND P3, PT, R6, R14, PT ;  /* 0x0000000e0600722a */ /* 0x000fcc0003f6e000 */
[----:B------:R-:W-:Y:S02]  /*17d0*/  @P1 FSEL R6, R14, R6, !P3 ;  /* 0x000000060e061208 */ /* 0x000fe40005800000 */
[----:B------:R-:W-:Y:S02]  /*17e0*/  @P1 FSEL R7, R15, R7, !P3 ;  /* 0x000000070f071208 */ /* 0x000fe40005800000 */
[----:B------:R-:W-:-:S04]  /*17f0*/  ISETP.GT.AND P1, PT, R4, 0xc0, PT ;  /* 0x000000c00400780c */ /* 0x000fc80003f24270 */
[----:B--2---:R-:W-:-:S06]  /*1800*/  DSETP.GEU.AND P3, PT, R6, R8, PT ;  /* 0x000000080600722a */ /* 0x004fcc0003f6e000 */
[----:B------:R-:W-:Y:S02]  /*1810*/  @P2 FSEL R6, R8, R6, !P3 ;  /* 0x0000000608062208 */ /* 0x000fe40005800000 */
[----:B------:R-:W-:Y:S02]  /*1820*/  @P2 FSEL R7, R9, R7, !P3 ;  /* 0x0000000709072208 */ /* 0x000fe40005800000 */
[----:B------:R-:W-:-:S04]  /*1830*/  ISETP.GT.AND P2, PT, R4, 0xe0, PT ;  /* 0x000000e00400780c */ /* 0x000fc80003f44270 */
[----:B------:R-:W-:-:S06]  /*1840*/  DSETP.GEU.AND P3, PT, R6, R10, PT ;  /* 0x0000000a0600722a */ /* 0x000fcc0003f6e000 */
[----:B------:R-:W-:Y:S02]  /*1850*/  @P1 FSEL R6, R10, R6, !P3 ;  /* 0x000000060a061208 */ /* 0x000fe40005800000 */
[----:B------:R-:W-:-:S03]  /*1860*/  @P1 FSEL R7, R11, R7, !P3 ;  /* 0x000000070b071208 */ /* 0x000fc60005800000 */
[----:B------:R-:W-:Y:S02]  /*1870*/  IMAD.MOV.U32 R4, RZ, RZ, R6 ;  /* 0x000000ffff047224 */ /* 0x000fe400078e0006 */
[----:B------:R-:W-:-:S06]  /*1880*/  IMAD.MOV.U32 R5, RZ, RZ, R7 ;  /* 0x000000ffff057224 */ /* 0x000fcc00078e0007 */
[----:B0-----:R-:W-:-:S06]  /*1890*/  DSETP.GEU.AND P1, PT, R4, R2, PT ;  /* 0x000000020400722a */ /* 0x001fcc0003f2e000 */
[----:B------:R-:W-:Y:S02]  /*18a0*/  @P2 FSEL R6, R2, R6, !P1 ;  /* 0x0000000602062208 */ /* 0x000fe40004800000 */
[----:B------:R-:W-:Y:S01]  /*18b0*/  @P2 FSEL R7, R3, R7, !P1 ;  /* 0x0000000703072208 */ /* 0x000fe20004800000 */
[----:B------:R-:W-:Y:S06]  /*18c0*/  BRA `(.L_x_252) ;  /* 0x0000004000d07947 */ /* 0x000fec0003800000 */
.L_x_238:
[----:B------:R-:W0:Y:S01]  /*18d0*/  S2R R0, SR_TID.X ;  /* 0x0000000000007919 */ /* 0x000e220000002100 */
[----:B------:R-:W1:Y:S02]  /*18e0*/  LDCU.64 UR4, c[0x0][0x380] ;  /* 0x00007000ff0477ac */ /* 0x000e640008000a00 */
[----:B-1----:R-:W-:Y:S02]  /*18f0*/  IMAD.U32 R2, RZ, RZ, UR4 ;  /* 0x00000004ff027e24 */ /* 0x002fe4000f8e00ff */
[----:B------:R-:W-:Y:S02]  /*1900*/  IMAD.U32 R3, RZ, RZ, UR5 ;  /* 0x00000005ff037e24 */ /* 0x000fe4000f8e00ff */
[----:B0-----:R-:W-:-:S04]  /*1910*/  IMAD.SHL.U32 R5, R0, 0x4, RZ ;  /* 0x0000000400057824 */ /* 0x001fc800078e00ff */
[----:B------:R-:W-:-:S05]  /*1920*/  IMAD.WIDE.U32 R6, R5, 0x8, R2 ;  /* 0x0000000805067825 */ /* 0x000fca00078e0002 */
[----:B------:R-:W2:Y:S04]  /*1930*/  LDG.E.128.CONSTANT R20, desc[UR6][R6.64] ;  /* 0x0000000606147981 */ /* 0x000ea8000c1e9d00 */
[----:B------:R-:W3:Y:S04]  /*1940*/  LDG.E.128.CONSTANT R12, desc[UR6][R6.64+0x10] ;  /* 0x00001006060c7981 */ /* 0x000ee8000c1e9d00 */
[----:B------:R-:W4:Y:S04]  /*1950*/  LDG.E.128.CONSTANT R8, desc[UR6][R6.64+0x2000] ;  /* 0x0020000606087981 */ /* 0x000f28000c1e9d00 */
[----:B------:R0:W5:Y:S01]  /*1960*/  LDG.E.128.CONSTANT R16, desc[UR6][R6.64+0x2010] ;  /* 0x0020100606107981 */ /* 0x000162000c1e9d00 */
[----:B------:R-:W-:Y:S01]  /*1970*/  ISETP.GE.U32.AND P1, PT, R4, 0x1000, PT ;  /* 0x000010000400780c */ /* 0x000fe20003f26070 */
[----:B------:R-:W-:Y:S01]  /*1980*/  UMOV UR4, 0x800 ;  /* 0x0000080000047882 */ /* 0x000fe20000000000 */
[----:B--2---:R-:W-:-:S06]  /*1990*/  DSETP.GEU.AND P0, PT, R20, R22, PT ;  /* 0x000000161400722a */ /* 0x004fcc0003f0e000 */
[----:B------:R-:W-:Y:S02]  /*19a0*/  FSEL R20, R22, R20, !P0 ;  /* 0x0000001416147208 */ /* 0x000fe40004000000 */
[----:B------:R-:W-:-:S06]  /*19b0*/  FSEL R21, R23, R21, !P0 ;  /* 0x0000001517157208 */ /* 0x000fcc0004000000 */
[----:B---3--:R-:W-:-:S06]  /*19c0*/  DSETP.GEU.AND P0, PT, R20, R12, PT ;  /* 0x0000000c1400722a */ /* 0x008fcc0003f0e000 */
[----:B------:R-:W-:Y:S02]  /*19d0*/  FSEL R12, R12, R20, !P0 ;  /* 0x000000140c0c7208 */ /* 0x000fe40004000000 */
[----:B------:R-:W-:-:S06]  /*19e0*/  FSEL R13, R13, R21, !P0 ;  /* 0x000000150d0d7208 */ /* 0x000fcc0004000000 */
[----:B------:R-:W-:-:S06]  /*19f0*/  DSETP.GEU.AND P0, PT, R12, R14, PT ;  /* 0x0000000e0c00722a */ /* 0x000fcc0003f0e000 */
[----:B------:R-:W-:Y:S02]  /*1a00*/  FSEL R12, R14, R12, !P0 ;  /* 0x0000000c0e0c7208 */ /* 0x000fe40004000000 */
[----:B------:R-:W-:-:S06]  /*1a10*/  FSEL R13, R15, R13, !P0 ;  /* 0x0000000d0f0d7208 */ /* 0x000fcc0004000000 */
[----:B----4-:R-:W-:-:S06]  /*1a20*/  DSETP.GEU.AND P0, PT, R12, R8, PT ;  /* 0x000000080c00722a */ /* 0x010fcc0003f0e000 */
[----:B0-----:R-:W-:Y:S02]  /*1a30*/  FSEL R6, R8, R12, !P0 ;  /* 0x0000000c08067208 */ /* 0x001fe40004000000 */
[----:B------:R-:W-:-:S06]  /*1a40*/  FSEL R7, R9, R13, !P0 ;  /* 0x0000000d09077208 */ /* 0x000fcc0004000000 */
[----:B------:R-:W-:-:S06]  /*1a50*/  DSETP.GEU.AND P0, PT, R6, R10, PT ;  /* 0x0000000a0600722a */ /* 0x000fcc0003f0e000 */
[----:B------:R-:W-:Y:S02]  /*1a60*/  FSEL R6, R10, R6, !P0 ;  /* 0x000000060a067208 */ /* 0x000fe40004000000 */
[----:B------:R-:W-:-:S06]  /*1a70*/  FSEL R7, R11, R7, !P0 ;  /* 0x000000070b077208 */ /* 0x000fcc0004000000 */
[----:B-----5:R-:W-:-:S06]  /*1a80*/  DSETP.GEU.AND P0, PT, R6, R16, PT ;  /* 0x000000100600722a */ /* 0x020fcc0003f0e000 */
[----:B------:R-:W-:Y:S02]  /*1a90*/  FSEL R6, R16, R6, !P0 ;  /* 0x0000000610067208 */ /* 0x000fe40004000000 */
[----:B------:R-:W-:-:S06]  /*1aa0*/  FSEL R7, R17, R7, !P0 ;  /* 0x0000000711077208 */ /* 0x000fcc0004000000 */
[----:B------:R-:W-:-:S06]  /*1ab0*/  DSETP.GEU.AND P0, PT, R6, R18, PT ;  /* 0x000000120600722a */ /* 0x000fcc0003f0e000 */
[----:B------:R-:W-:Y:S02]  /*1ac0*/  FSEL R6, R18, R6, !P0 ;  /* 0x0000000612067208 */ /* 0x000fe40004000000 */
[----:B------:R-:W-:Y:S01]  /*1ad0*/  FSEL R7, R19, R7, !P0 ;  /* 0x0000000713077208 */ /* 0x000fe20004000000 */
[----:B------:R-:W-:Y:S06]  /*1ae0*/  @!P1 BRA `(.L_x_253) ;  /* 0x0000000000a49947 */ /* 0x000fec0003800000 */
[----:B------:R-:W0:Y:S01]  /*1af0*/  LDC R24, c[0x0][0x390] ;  /* 0x0000e400ff187b82 */ /* 0x000e220000000800 */
[----:B------:R-:W-:Y:S01]  /*1b00*/  VIADD R25, R4, 0xfffff800 ;  /* 0xfffff80004197836 */ /* 0x000fe20000000000 */
[----:B------:R-:W-:-:S06]  /*1b10*/  UMOV UR4, 0x800 ;  /* 0x0000080000047882 */ /* 0x000fcc0000000000 */
[----:B------:R-:W1:Y:S02]  /*1b20*/  LDC.64 R2, c[0x0][0x380] ;  /* 0x0000e000ff027b82 */ /* 0x000e640000000a00 */
.L_x_255:
[----:B------:R-:W-:-:S04]  /*1b30*/  VIADD R27, R5, UR4 ;  /* 0x00000004051b7c36 */ /* 0x000fc80008000000 */
[----:B-1----:R-:W-:-:S05]  /*1b40*/  IMAD.WIDE.U32 R26, R27, 0x8, R2 ;  /* 0x000000081b1a7825 */ /* 0x002fca00078e0002 */
[----:B------:R-:W2:Y:S04]  /*1b50*/  LDG.E.128.CONSTANT R12, desc[UR6][R26.64] ;  /* 0x000000061a0c7981 */ /* 0x000ea8000c1e9d00 */
[----:B------:R-:W3:Y:S04]  /*1b60*/  LDG.E.128.CONSTANT R16, desc[UR6][R26.64+0x10] ;  /* 0x000010061a107981 */ /* 0x000ee8000c1e9d00 */
[----:B------:R-:W4:Y:S04]  /*1b70*/  LDG.E.128.CONSTANT R20, desc[UR6][R26.64+0x2000] ;  /* 0x002000061a147981 */ /* 0x000f28000c1e9d00 */
[----:B------:R-:W5:Y:S01]  /*1b80*/  LDG.E.128.CONSTANT R8, desc[UR6][R26.64+0x2010] ;  /* 0x002010061a087981 */ /* 0x000f62000c1e9d00 */
[----:B0-----:R-:W-:Y:S01]  /*1b90*/  IMAD.MOV.U32 R4, RZ, RZ, R24 ;  /* 0x000000ffff047224 */ /* 0x001fe200078e0018 */
[----:B--2---:R-:W-:-:S06]  /*1ba0*/  DSETP.GEU.AND P0, PT, R6, R12, PT ;  /* 0x0000000c0600722a */ /* 0x004fcc0003f0e000 */
[----:B------:R-:W-:Y:S02]  /*1bb0*/  FSEL R6, R12, R6, !P0 ;  /* 0x000000060c067208 */ /* 0x000fe40004000000 */
[----:B------:R-:W-:-:S06]  /*1bc0*/  FSEL R7, R13, R7, !P0 ;  /* 0x000000070d077208 */ /* 0x000fcc0004000000 */
[----:B------:R-:W-:-:S06]  /*1bd0*/  DSETP.GEU.AND P0, PT, R6, R14, PT ;  /* 0x0000000e0600722a */ /* 0x000fcc0003f0e000 */
        /* <DEDUP_REMOVED lines=14> */
[----:B-----5:R-:W-:-:S06]  /*1cc0*/  DSETP.GEU.AND P0, PT, R6, R8, PT ;  /* 0x000000080600722a */ /* 0x020fcc0003f0e000 */
[----:B------:R-:W-:Y:S01]  /*1cd0*/  FSEL R6, R8, R6, !P0 ;  /* 0x0000000608067208 */ /* 0x000fe20004000000 */
[----:B------:R-:W-:Y:S01]  /*1ce0*/  VIADD R8, R4, -UR4 ;  /* 0x8000000404087c36 */ /* 0x000fe20008000000 */
[----:B------:R-:W-:-:S04]  /*1cf0*/  FSEL R7, R9, R7, !P0 ;  /* 0x0000000709077208 */ /* 0x000fc80004000000 */
[----:B------:R-:W-:Y:S02]  /*1d00*/  ISETP.GE.AND P1, PT, R8, 0x800, PT ;  /* 0x000008000800780c */ /* 0x000fe40003f26270 */
[----:B------:R-:W-:-:S06]  /*1d10*/  DSETP.GEU.AND P0, PT, R6, R10, PT ;  /* 0x0000000a0600722a */ /* 0x000fcc0003f0e000 */
[----:B------:R-:W-:Y:S02]  /*1d20*/  FSEL R6, R10, R6, !P0 ;  /* 0x000000060a067208 */ /* 0x000fe40004000000 */
[----:B------:R-:W-:-:S03]  /*1d30*/  FSEL R7, R11, R7, !P0 ;  /* 0x000000070b077208 */ /* 0x000fc60004000000 */
[----:B------:R-:W-:Y:S05]  /*1d40*/  @!P1 BRA `(.L_x_254) ;  /* 0x0000000c00009947 */ /* 0x000fea0003800000 */
[----:B------:R-:W-:-:S06]  /*1d50*/  UIADD3 UR4, UPT, UPT, UR4, 0x800, URZ ;  /* 0x0000080004047890 */ /* 0x000fcc000fffe0ff */
[----:B------:R-:W-:-:S13]  /*1d60*/  ISETP.LT.AND P0, PT, R25, UR4, PT ;  /* 0x0000000419007c0c */ /* 0x000fda000bf01270 */
[----:B------:R-:W-:Y:S05]  /*1d70*/  @!P0 BRA `(.L_x_255) ;  /* 0xfffffffc006c8947 */ /* 0x000fea000383ffff */
.L_x_253:
[----:B------:R-:W-:-:S13]  /*1d80*/  ISETP.LE.AND P0, PT, R4, UR4, PT ;  /* 0x0000000404007c0c */ /* 0x000fda000bf03270 */
[----:B------:R-:W-:Y:S05]  /*1d90*/  @P0 BRA `(.L_x_254) ;  /* 0x0000000800ec0947 */ /* 0x000fea0003800000 */
[----:B------:R-:W-:Y:S01]  /*1da0*/  VIADD R41, R4, -UR4 ;  /* 0x8000000404297c36 */ /* 0x000fe20008000000 */
[----:B------:R-:W-:Y:S04]  /*1db0*/  BSSY.RECONVERGENT B1, `(.L_x_254) ;  /* 0x00000b9000017945 */ /* 0x000fe80003800200 */
[----:B------:R-:W-:-:S13]  /*1dc0*/  ISETP.GE.AND P0, PT, R0, R41, PT ;  /* 0x000000290000720c */ /* 0x000fda0003f06270 */
[----:B------:R-:W-:Y:S05]  /*1dd0*/  @P0 BRA `(.L_x_256) ;  /* 0x0000000800d80947 */ /* 0x000fea0003800000 */
[----:B------:R-:W-:Y:S01]  /*1de0*/  LOP3.LUT R5, RZ, R0, RZ, 0x33, !PT ;  /* 0x00000000ff057212 */ /* 0x000fe200078e33ff */
[----:B------:R-:W-:Y:S01]  /*1df0*/  BSSY.RECONVERGENT B2, `(.L_x_257) ;  /* 0x0000016000027945 */ /* 0x000fe20003800200 */
[----:B------:R-:W-:Y:S02]  /*1e00*/  IMAD.MOV.U32 R40, RZ, RZ, R0 ;  /* 0x000000ffff287224 */ /* 0x000fe400078e0000 */
[----:B------:R-:W-:-:S04]  /*1e10*/  IADD3 R4, PT, PT, R4, -UR4, R5 ;  /* 0x8000000404047c10 */ /* 0x000fc8000fffe005 */
[C---:B------:R-:W-:Y:S02]  /*1e20*/  LOP3.LUT R5, R4.reuse, 0x300, RZ, 0xc0, !PT ;  /* 0x0000030004057812 */ /* 0x040fe400078ec0ff */
[----:B------:R-:W-:Y:S02]  /*1e30*/  ISETP.GE.U32.AND P2, PT, R4, 0x300, PT ;  /* 0x000003000400780c */ /* 0x000fe40003f46070 */
[----:B------:R-:W-:-:S13]  /*1e40*/  ISETP.NE.AND P0, PT, R5, 0x300, PT ;  /* 0x000003000500780c */ /* 0x000fda0003f05270 */
[----:B------:R-:W-:Y:S05]  /*1e50*/  @!P0 BRA `(.L_x_258) ;  /* 0x00000000003c8947 */ /* 0x000fea0003800000 */
[----:B------:R-:W-:Y:S01]  /*1e60*/  LEA.HI R4, R4, 0x1, RZ, 0x18 ;  /* 0x0000000104047811 */ /* 0x000fe200078fc0ff */
[----:B------:R-:W-:Y:S02]  /*1e70*/  VIADD R9, R0, UR4 ;  /* 0x0000000400097c36 */ /* 0x000fe40008000000 */
[----:B------:R-:W-:Y:S01]  /*1e80*/  IMAD.MOV.U32 R40, RZ, RZ, R0 ;  /* 0x000000ffff287224 */ /* 0x000fe200078e0000 */
[----:B------:R-:W-:-:S05]  /*1e90*/  LOP3.LUT R4, R4, 0x3, RZ, 0xc0, !PT ;  /* 0x0000000304047812 */ /* 0x000fca00078ec0ff */
[----:B------:R-:W-:-:S07]  /*1ea0*/  IMAD.MOV R8, RZ, RZ, -R4 ;  /* 0x000000ffff087224 */ /* 0x000fce00078e0a04 */
.L_x_259:
[----:B------:R-:W-:-:S06]  /*1eb0*/  IMAD.WIDE.U32 R4, R9, 0x8, R2 ;  /* 0x0000000809047825 */ /* 0x000fcc00078e0002 */
[----:B------:R-:W2:Y:S01]  /*1ec0*/  LDG.E.64.CONSTANT R4, desc[UR6][R4.64] ;  /* 0x0000000604047981 */ /* 0x000ea2000c1e9b00 */
[----:B------:R-:W-:Y:S02]  /*1ed0*/  VIADD R8, R8, 0x1 ;  /* 0x0000000108087836 */ /* 0x000fe40000000000 */
[----:B------:R-:W-:Y:S02]  /*1ee0*/  VIADD R40, R40, 0x100 ;  /* 0x0000010028287836 */ /* 0x000fe40000000000 */
[----:B------:R-:W-:Y:S01]  /*1ef0*/  VIADD R9, R9, 0x100 ;  /* 0x0000010009097836 */ /* 0x000fe20000000000 */
[----:B------:R-:W-:Y:S01]  /*1f00*/  ISETP.NE.AND P1, PT, R8, RZ, PT ;  /* 0x000000ff0800720c */ /* 0x000fe20003f25270 */
[----:B--2---:R-:W-:-:S06]  /*1f10*/  DSETP.GEU.AND P0, PT, R6, R4, PT ;  /* 0x000000040600722a */ /* 0x004fcc0003f0e000 */
[----:B------:R-:W-:Y:S02]  /*1f20*/  FSEL R6, R4, R6, !P0 ;  /* 0x0000000604067208 */ /* 0x000fe40004000000 */
[----:B------:R-:W-:-:S04]  /*1f30*/  FSEL R7, R5, R7, !P0 ;  /* 0x0000000705077208 */ /* 0x000fc80004000000 */
[----:B------:R-:W-:Y:S05]  /*1f40*/  @P1 BRA `(.L_x_259) ;  /* 0xfffffffc00d81947 */ /* 0x000fea000383ffff */
.L_x_258:
[----:B------:R-:W-:Y:S05]  /*1f50*/  BSYNC.RECONVERGENT B2 ;  /* 0x0000000000027941 */ /* 0x000fea0003800200 */
.L_x_257:
[----:B------:R-:W-:Y:S05]  /*1f60*/  @!P2 BRA `(.L_x_256) ;  /* 0x000000080074a947 */ /* 0x000fea0003800000 */
[----:B------:R-:W0:Y:S01]  /*1f70*/  LDCU.64 UR8, c[0x0][0x380] ;  /* 0x00007000ff0877ac */ /* 0x000e220008000a00 */
[----:B------:R-:W-:Y:S01]  /*1f80*/  IMAD.IADD R9, R41, 0x1, -R40 ;  /* 0x0000000129097824 */ /* 0x000fe200078e0a28 */
[C---:B------:R-:W-:Y:S01]  /*1f90*/  IADD3 R5, P0, PT, R40.reuse, UR4, RZ ;  /* 0x0000000428057c10 */ /* 0x040fe2000ff1e0ff */
[----:B------:R-:W-:Y:S01]  /*1fa0*/  BSSY.RECONVERGENT B2, `(.L_x_260) ;  /* 0x0000059000027945 */ /* 0x000fe20003800200 */
[----:B------:R-:W-:Y:S02]  /*1fb0*/  VIADD R43, R40, UR4 ;  /* 0x00000004282b7c36 */ /* 0x000fe40008000000 */
[----:B------:R-:W-:Y:S01]  /*1fc0*/  ISETP.GT.AND P1, PT, R9, 0xc00, PT ;  /* 0x00000c000900780c */ /* 0x000fe20003f24270 */
[----:B------:R-:W-:Y:S01]  /*1fd0*/  IMAD.X R8, RZ, RZ, RZ, P0 ;  /* 0x000000ffff087224 */ /* 0x000fe200000e06ff */
[----:B0-----:R-:W-:-:S04]  /*1fe0*/  LEA R4, P0, R5, UR8, 0x3 ;  /* 0x0000000805047c11 */ /* 0x001fc8000f8018ff */
[----:B------:R-:W-:Y:S02]  /*1ff0*/  LEA.HI.X R5, R5, UR9, R8, 0x3, P0 ;  /* 0x0000000905057c11 */ /* 0x000fe400080f1c08 */
[----:B------:R-:W-:-:S05]  /*2000*/  IADD3 R4, P0, PT, R4, 0x1000, RZ ;  /* 0x0000100004047810 */ /* 0x000fca0007f1e0ff */
[----:B------:R-:W-:Y:S01]  /*2010*/  IMAD.X R5, RZ, RZ, R5, P0 ;  /* 0x000000ffff057224 */ /* 0x000fe200000e0605 */
[----:B------:R-:W-:Y:S01]  /*2020*/  PLOP3.LUT P0, PT, PT, PT, PT, 0x80, 0x8 ;  /* 0x000000000008781c */ /* 0x000fe20003f0f070 */
[----:B------:R-:W-:-:S12]  /*2030*/  @!P1 BRA `(.L_x_261) ;  /* 0x00000004003c9947 */ /* 0x000fd80003800000 */
[----:B------:R-:W-:Y:S01]  /*2040*/  PLOP3.LUT P0, PT, PT, PT, PT, 0x8, 0x80 ;  /* 0x000000000080781c */ /* 0x000fe20003f0e170 */
[----:B------:R-:W-:-:S12]  /*2050*/  VIADD R45, R41, 0xfffff400 ;  /* 0xfffff400292d7836 */ /* 0x000fd80000000000 */
.L_x_262:
[C---:B------:R-:W-:Y:S01]  /*2060*/  IMAD.WIDE.U32 R38, R43.reuse, 0x8, R2 ;  /* 0x000000082b267825 */ /* 0x040fe200078e0002 */
[----:B------:R-:W2:Y:S04]  /*2070*/  LDG.E.64.CONSTANT R8, desc[UR6][R4.64+-0x800] ;  /* 0xfff8000604087981 */ /* 0x000ea8000c1e9b00 */
[----:B------:R-:W3:Y:S04]  /*2080*/  LDG.E.64.CONSTANT R10, desc[UR6][R4.64] ;  /* 0x00000006040a7981 */ /* 0x000ee8000c1e9b00 */
[----:B------:R-:W4:Y:S01]  /*2090*/  LDG.E.64.CONSTANT R38, desc[UR6][R38.64] ;  /* 0x0000000626267981 */ /* 0x000f22000c1e9b00 */
[----:B------:R-:W-:-:S03]  /*20a0*/  VIADD R15, R43, 0x400 ;  /* 0x000004002b0f7836 */ /* 0x000fc60000000000 */
[----:B------:R-:W5:Y:S01]  /*20b0*/  LDG.E.64.CONSTANT R12, desc[UR6][R4.64+0x800] ;  /* 0x00080006040c7981 */ /* 0x000f62000c1e9b00 */
[----:B------:R-:W-:-:S03]  /*20c0*/  IMAD.WIDE.U32 R14, R15, 0x8, R2 ;  /* 0x000000080f0e7825 */ /* 0x000fc600078e0002 */
[----:B------:R-:W5:Y:S04]  /*20d0*/  LDG.E.64.CONSTANT R16, desc[UR6][R4.64+0x1800] ;  /* 0x0018000604107981 */ /* 0x000f68000c1e9b00 */
[----:B------:R-:W5:Y:S04]  /*20e0*/  LDG.E.64.CONSTANT R14, desc[UR6][R14.64] ;  /* 0x000000060e0e7981 */ /* 0x000f68000c1e9b00 */
[----:B------:R-:W5:Y:S01]  /*20f0*/  LDG.E.64.CONSTANT R18, desc[UR6][R4.64+0x2000] ;  /* 0x0020000604127981 */ /* 0x000f62000c1e9b00 */
        /* <DEDUP_REMOVED lines=11> */
[----:B------:R-:W5:Y:S04]  /*21b0*/  LDG.E.64.CONSTANT R34, desc[UR6][R4.64+0x6000] ;  /* 0x0060000604227981 */ /* 0x000f68000c1e9b00 */
[----:B------:R0:W5:Y:S01]  /*21c0*/  LDG.E.64.CONSTANT R36, desc[UR6][R4.64+0x6800] ;  /* 0x0068000604247981 */ /* 0x000162000c1e9b00 */
[----:B------:R-:W-:-:S05]  /*21d0*/  VIADD R40, R40, 0x1000 ;  /* 0x0000100028287836 */ /* 0x000fca0000000000 */
[----:B------:R-:W-:Y:S02]  /*21e0*/  ISETP.GE.AND P2, PT, R40, R45, PT ;  /* 0x0000002d2800720c */ /* 0x000fe40003f46270 */
[----:B0-----:R-:W-:Y:S01]  /*21f0*/  IADD3 R4, P3, PT, R4, 0x8000, RZ ;  /* 0x0000800004047810 */ /* 0x001fe20007f7e0ff */
[----:B------:R-:W-:-:S04]  /*2200*/  VIADD R43, R43, 0x1000 ;  /* 0x000010002b2b7836 */ /* 0x000fc80000000000 */
[----:B------:R-:W-:Y:S01]  /*2210*/  IMAD.X R5, RZ, RZ, R5, P3 ;  /* 0x000000ffff057224 */ /* 0x000fe200018e0605 */
[----:B----4-:R-:W-:-:S06]  /*2220*/  DSETP.GEU.AND P1, PT, R6, R38, PT ;  /* 0x000000260600722a */ /* 0x010fcc0003f2e000 */
[----:B------:R-:W-:Y:S02]  /*2230*/  FSEL R6, R38, R6, !P1 ;  /* 0x0000000626067208 */ /* 0x000fe40004800000 */
[----:B------:R-:W-:-:S06]  /*2240*/  FSEL R7, R39, R7, !P1 ;  /* 0x0000000727077208 */ /* 0x000fcc0004800000 */
[----:B--2---:R-:W-:-:S06]  /*2250*/  DSETP.GEU.AND P1, PT, R6, R8, PT ;  /* 0x000000080600722a */ /* 0x004fcc0003f2e000 */
[----:B------:R-:W-:Y:S02]  /*2260*/  FSEL R6, R8, R6, !P1 ;  /* 0x0000000608067208 */ /* 0x000fe40004800000 */
[----:B------:R-:W-:-:S06]  /*2270*/  FSEL R7, R9, R7, !P1 ;  /* 0x0000000709077208 */ /* 0x000fcc0004800000 */
[----:B---3--:R-:W-:-:S06]  /*2280*/  DSETP.GEU.AND P1, PT, R6, R10, PT ;  /* 0x0000000a0600722a */ /* 0x008fcc0003f2e000 */
[----:B------:R-:W-:Y:S02]  /*2290*/  FSEL R6, R10, R6, !P1 ;  /* 0x000000060a067208 */ /* 0x000fe40004800000 */
[----:B------:R-:W-:-:S06]  /*22a0*/  FSEL R7, R11, R7, !P1 ;  /* 0x000000070b077208 */ /* 0x000fcc0004800000 */
[----:B-----5:R-:W-:-:S06]  /*22b0*/  DSETP.GEU.AND P1, PT, R6, R12, PT ;  /* 0x0000000c0600722a */ /* 0x020fcc0003f2e000 */
        /* <DEDUP_REMOVED lines=39> */
.L_x_261:
[----:B------:R-:W-:Y:S05]  /*2530*/  BSYNC.RECONVERGENT B2 ;  /* 0x0000000000027941 */ /* 0x000fea0003800200 */
.L_x_260:
[----:B------:R-:W-:Y:S01]  /*2540*/  IMAD.IADD R8, R41, 0x1, -R40 ;  /* 0x0000000129087824 */ /* 0x000fe200078e0a28 */
[----:B------:R-:W-:Y:S04]  /*2550*/  BSSY.RECONVERGENT B2, `(.L_x_263) ;  /* 0x000002b000027945 */ /* 0x000fe80003800200 */
[----:B------:R-:W-:-:S13]  /*2560*/  ISETP.GT.AND P1, PT, R8, 0x400, PT ;  /* 0x000004000800780c */ /* 0x000fda0003f24270 */
[----:B------:R-:W-:Y:S05]  /*2570*/  @!P1 BRA `(.L_x_264) ;  /* 0x0000000000a09947 */ /* 0x000fea0003800000 */
        /* <DEDUP_REMOVED lines=9> */
[----:B------:R-:W5:Y:S04]  /*2610*/  LDG.E.64.CONSTANT R22, desc[UR6][R4.64+0x2000] ;  /* 0x0020000604167981 */ /* 0x000f68000c1e9b00 */
[----:B------:R0:W5:Y:S01]  /*2620*/  LDG.E.64.CONSTANT R8, desc[UR6][R4.64+0x2800] ;  /* 0x0028000604087981 */ /* 0x000162000c1e9b00 */
[----:B------:R-:W-:-:S02]  /*2630*/  VIADD R40, R40, 0x800 ;  /* 0x0000080028287836 */ /* 0x000fc40000000000 */
[----:B------:R-:W-:Y:S01]  /*2640*/  VIADD R43, R43, 0x800 ;  /* 0x000008002b2b7836 */ /* 0x000fe20000000000 */
[----:B0-----:R-:W-:-:S05]  /*2650*/  IADD3 R4, P2, PT, R4, 0x4000, RZ ;  /* 0x0000400004047810 */ /* 0x001fca0007f5e0ff */
        /* <DEDUP_REMOVED lines=22> */
[----:B------:R-:W-:Y:S01]  /*27c0*/  DSETP.GEU.AND P1, PT, R6, R8, PT ;  /* 0x000000080600722a */ /* 0x000fe20003f2e000 */
[----:B------:R-:W-:-:S05]  /*27d0*/  PLOP3.LUT P0, PT, PT, PT, PT, 0x8, 0x80 ;  /* 0x000000000080781c */ /* 0x000fca0003f0e170 */
[----:B------:R-:W-:Y:S02]  /*27e0*/  FSEL R6, R8, R6, !P1 ;  /* 0x0000000608067208 */ /* 0x000fe40004800000 */
[----:B------:R-:W-:-:S07]  /*27f0*/  FSEL R7, R9, R7, !P1 ;  /* 0x0000000709077208 */ /* 0x000fce0004800000 */
.L_x_264:
[----:B------:R-:W-:Y:S05]  /*2800*/  BSYNC.RECONVERGENT B2 ;  /* 0x0000000000027941 */ /* 0x000fea0003800200 */
.L_x_263:
[----:B------:R-:W-:-:S13]  /*2810*/  ISETP.LT.OR P0, PT, R40, R41, P0 ;  /* 0x000000292800720c */ /* 0x000fda0000701670 */
[----:B------:R-:W-:Y:S05]  /*2820*/  @!P0 BRA `(.L_x_256) ;  /* 0x0000000000448947 */ /* 0x000fea0003800000 */
[----:B------:R-:W-:Y:S01]  /*2830*/  IMAD.WIDE.U32 R2, R43, 0x8, R2 ;  /* 0x000000082b027825 */ /* 0x000fe200078e0002 */
[----:B------:R-:W2:Y:S04]  /*2840*/  LDG.E.64.CONSTANT R8, desc[UR6][R4.64+-0x800] ;  /* 0xfff8000604087981 */ /* 0x000ea8000c1e9b00 */
[----:B------:R-:W3:Y:S04]  /*2850*/  LDG.E.64.CONSTANT R10, desc[UR6][R4.64] ;  /* 0x00000006040a7981 */ /* 0x000ee8000c1e9b00 */
[----:B------:R-:W4:Y:S04]  /*2860*/  LDG.E.64.CONSTANT R2, desc[UR6][R2.64] ;  /* 0x0000000602027981 */ /* 0x000f28000c1e9b00 */
[----:B------:R-:W5:Y:S01]  /*2870*/  LDG.E.64.CONSTANT R12, desc[UR6][R4.64+0x800] ;  /* 0x00080006040c7981 */ /* 0x000f62000c1e9b00 */
        /* <DEDUP_REMOVED lines=11> */
[----:B------:R-:W-:-:S07]  /*2930*/  FSEL R7, R13, R3, !P0 ;  /* 0x000000030d077208 */ /* 0x000fce0004000000 */
.L_x_256:
[----:B------:R-:W-:Y:S05]  /*2940*/  BSYNC.RECONVERGENT B1 ;  /* 0x0000000000017941 */ /* 0x000fea0003800200 */
.L_x_254:
[----:B------:R-:W0:Y:S01]  /*2950*/  S2R R10, SR_LANEID ;  /* 0x00000000000a7919 */ /* 0x000e220000000000 */
[----:B------:R-:W-:Y:S04]  /*2960*/  SHFL.DOWN PT, R2, R6, 0x1, 0x1f ;  /* 0x08201f0006027f89 */ /* 0x000fe800000e0000 */
        /* <DEDUP_REMOVED lines=10> */
[----:B------:R-:W-:-:S02]  /*2a10*/  @!P2 MOV R7, 0x400 ;  /* 0x000004000007a802 */ /* 0x000fc40000000f00 */
        /* <DEDUP_REMOVED lines=8> */
[----:B------:R-:W-:Y:S01]  /*2aa0*/  SHFL.DOWN PT, R2, R4, 0x4, 0x1f ;  /* 0x08801f0004027f89 */ /* 0x000fe200000e0000 */
[----:B-1----:R-:W-:-:S03]  /*2ab0*/  @!P2 LEA R7, R8, R7, 0x18 ;  /* 0x000000070807a211 */ /* 0x002fc600078ec0ff */
[----:B------:R-:W0:Y:S02]  /*2ac0*/  SHFL.DOWN PT, R3, R5, 0x4, 0x1f ;  /* 0x08801f0005037f89 */ /* 0x000e2400000e0000 */
[----:B------:R-:W-:Y:S01]  /*2ad0*/  @!P2 IMAD.IADD R9, R6, 0x1, R7 ;  /* 0x000000010609a824 */ /* 0x000fe200078e0207 */
[----:B0-----:R-:W-:-:S06]  /*2ae0*/  DSETP.GEU.AND P0, PT, R4, R2, PT ;  /* 0x000000020400722a */ /* 0x001fcc0003f0e000 */
[----:B------:R-:W-:Y:S02]  /*2af0*/  @!P1 FSEL R4, R2, R4, !P0 ;  /* 0x0000000402049208 */ /* 0x000fe40004000000 */
[----:B------:R-:W-:Y:S02]  /*2b00*/  @!P1 FSEL R5, R3, R5, !P0 ;  /* 0x0000000503059208 */ /* 0x000fe40004000000 */
[----:B------:R-:W-:Y:S01]  /*2b10*/  ISETP.GT.AND P1, PT, R10, 0x17, PT ;  /* 0x000000170a00780c */ /* 0x000fe20003f24270 */
[----:B------:R-:W-:Y:S04]  /*2b20*/  SHFL.DOWN PT, R2, R4, 0x8, 0x1f ;  /* 0x09001f0004027f89 */ /* 0x000fe800000e0000 */
[----:B------:R-:W0:Y:S02]  /*2b30*/  SHFL.DOWN PT, R3, R5, 0x8, 0x1f ;  /* 0x09001f0005037f89 */ /* 0x000e2400000e0000 */
[----:B0-----:R-:W-:-:S06]  /*2b40*/  DSETP.GEU.AND P0, PT, R4, R2, PT ;  /* 0x000000020400722a */ /* 0x001fcc0003f0e000 */
[----:B------:R-:W-:Y:S02]  /*2b50*/  @!P1 FSEL R4, R2, R4, !P0 ;  /* 0x0000000402049208 */ /* 0x000fe40004000000 */
[----:B------:R-:W-:Y:S02]  /*2b60*/  @!P1 FSEL R5, R3, R5, !P0 ;  /* 0x0000000503059208 */ /* 0x000fe40004000000 */
[----:B------:R-:W-:Y:S01]  /*2b70*/  ISETP.GT.AND P1, PT, R10, 0xf, PT ;  /* 0x0000000f0a00780c */ /* 0x000fe20003f24270 */
[----:B------:R-:W-:Y:S04]  /*2b80*/  SHFL.DOWN PT, R2, R4, 0x10, 0x1f ;  /* 0x0a001f0004027f89 */ /* 0x000fe800000e0000 */
[----:B------:R-:W0:Y:S02]  /*2b90*/  SHFL.DOWN PT, R3, R5, 0x10, 0x1f ;  /* 0x0a001f0005037f89 */ /* 0x000e2400000e0000 */
[----:B0-----:R-:W-:-:S06]  /*2ba0*/  DSETP.GEU.AND P0, PT, R4, R2, PT ;  /* 0x000000020400722a */ /* 0x001fcc0003f0e000 */
[----:B------:R-:W-:Y:S02]  /*2bb0*/  FSEL R2, R2, R4, !P0 ;  /* 0x0000000402027208 */ /* 0x000fe40004000000 */
        /* <DEDUP_REMOVED lines=10> */
[----:B--2---:R-:W0:Y:S04]  /*2c60*/  LDS.128 R8, [UR4+0x10] ;  /* 0x00001004ff087984 */ /* 0x004e280008000c00 */
        /* <DEDUP_REMOVED lines=25> */
.L_x_237:
        /* <DEDUP_REMOVED lines=12> */
.L_x_267:
[----:B------:R-:W-:Y:S05]  /*2ec0*/  BSYNC.RECONVERGENT B1 ;  /* 0x0000000000017941 */ /* 0x000fea0003800200 */
.L_x_266:
        /* <DEDUP_REMOVED lines=17> */
.L_x_272:
        /* <DEDUP_REMOVED lines=12> */
.L_x_271:
[----:B------:R-:W-:Y:S05]  /*30a0*/  BSYNC.RECONVERGENT B2 ;  /* 0x0000000000027941 */ /* 0x000fea0003800200 */
.L_x_270:
        /* <DEDUP_REMOVED lines=9> */
.L_x_275:
        /* <DEDUP_REMOVED lines=74> */
.L_x_274:
[----:B------:R-:W-:Y:S05]  /*35e0*/  BSYNC.RECONVERGENT B2 ;  /* 0x0000000000027941 */ /* 0x000fea0003800200 */
.L_x_273:
        /* <DEDUP_REMOVED lines=42> */
.L_x_277:
[----:B------:R-:W-:Y:S05]  /*3890*/  BSYNC.RECONVERGENT B2 ;  /* 0x0000000000027941 */ /* 0x000fea0003800200 */
.L_x_276:
        /* <DEDUP_REMOVED lines=20> */
.L_x_269:
[----:B------:R-:W-:Y:S05]  /*39e0*/  BSYNC.RECONVERGENT B1 ;  /* 0x0000000000017941 */ /* 0x000fea0003800200 */
.L_x_268:
        /* <DEDUP_REMOVED lines=14> */
[----:B------:R-:W-:Y:S01]  /*3ad0*/  IMAD.MOV.U32 R2, RZ, RZ, R9 ;  /* 0x000000ffff027224 */ /* 0x000fe200078e0009 */
[----:B------:R-:W-:Y:S01]  /*3ae0*/  @!P2 MOV R4, 0x400 ;  /* 0x000004000004a802 */ /* 0x000fe20000000f00 */
[----:B------:R-:W-:Y:S01]  /*3af0*/  IMAD.MOV.U32 R3, RZ, RZ, R11 ;  /* 0x000000ffff037224 */ /* 0x000fe200078e000b */
[----:B------:R-:W0:Y:S01]  /*3b00*/  SHFL.DOWN PT, R7, R11, 0x2, 0x1f ;  /* 0x08401f000b077f89 */ /* 0x000e2200000e0000 */
[----:B------:R-:W-:Y:S01]  /*3b10*/  @!P2 SHF.R.U32.HI R0, RZ, 0x2, R5 ;  /* 0x00000002ff00a819 */ /* 0x000fe20000011605 */
[----:B------:R-:W1:Y:S03]  /*3b20*/  @!P2 S2R R13, SR_CgaCtaId ;  /* 0x00000000000da919 */ /* 0x000e660000008800 */
[----:B------:R-:W-:Y:S01]  /*3b30*/  @!P2 LOP3.LUT R0, R0, 0xf8, RZ, 0xc0, !PT ;  /* 0x000000f80000a812 */ /* 0x000fe200078ec0ff */
[----:B0-----:R-:W-:-:S06]  /*3b40*/  DSETP.GEU.AND P0, PT, R2, R6, PT ;  /* 0x000000060200722a */ /* 0x001fcc0003f0e000 */
[----:B------:R-:W-:Y:S02]  /*3b50*/  @!P1 FSEL R9, R6, R9, !P0 ;  /* 0x0000000906099208 */ /* 0x000fe40004000000 */
[----:B------:R-:W-:Y:S02]  /*3b60*/  @!P1 FSEL R11, R7, R11, !P0 ;  /* 0x0000000b070b9208 */ /* 0x000fe40004000000 */
[----:B------:R-:W-:Y:S01]  /*3b70*/  ISETP.GT.AND P1, PT, R8, 0x1b, PT ;  /* 0x0000001b0800780c */ /* 0x000fe20003f24270 */
[----:B------:R-:W-:Y:S01]  /*3b80*/  SHFL.DOWN PT, R2, R9, 0x4, 0x1f ;  /* 0x08801f0009027f89 */ /* 0x000fe200000e0000 */
[----:B------:R-:W-:Y:S01]  /*3b90*/  IMAD.MOV.U32 R6, RZ, RZ, R9 ;  /* 0x000000ffff067224 */ /* 0x000fe200078e0009 */
[----:B-1----:R-:W-:Y:S01]  /*3ba0*/  @!P2 LEA R13, R13, R4, 0x18 ;  /* 0x000000040d0da211 */ /* 0x002fe200078ec0ff */
[----:B------:R-:W-:Y:S01]  /*3bb0*/  IMAD.MOV.U32 R7, RZ, RZ, R11 ;  /* 0x000000ffff077224 */ /* 0x000fe200078e000b */
[----:B------:R-:W0:Y:S03]  /*3bc0*/  SHFL.DOWN PT, R3, R11, 0x4, 0x1f ;  /* 0x08801f000b037f89 */ /* 0x000e2600000e0000 */
[----:B------:R-:W-:-:S02]  /*3bd0*/  @!P2 IMAD.IADD R13, R0, 0x1, R13 ;  /* 0x00000001000da824 */ /* 0x000fc400078e020d */
[----:B0-----:R-:W-:-:S06]  /*3be0*/  DSETP.GEU.AND P0, PT, R6, R2, PT ;  /* 0x000000020600722a */ /* 0x001fcc0003f0e000 */
[----:B------:R-:W-:Y:S02]  /*3bf0*/  @!P1 FSEL R9, R2, R9, !P0 ;  /* 0x0000000902099208 */ /* 0x000fe40004000000 */
[----:B------:R-:W-:Y:S02]  /*3c00*/  @!P1 FSEL R11, R3, R11, !P0 ;  /* 0x0000000b030b9208 */ /* 0x000fe40004000000 */
[----:B------:R-:W-:Y:S01]  /*3c10*/  ISETP.GT.AND P1, PT, R8, 0x17, PT ;  /* 0x000000170800780c */ /* 0x000fe20003f24270 */
[----:B------:R-:W-:Y:S01]  /*3c20*/  SHFL.DOWN PT, R2, R9, 0x8, 0x1f ;  /* 0x09001f0009027f89 */ /* 0x000fe200000e0000 */
[----:B------:R-:W-:Y:S02]  /*3c30*/  IMAD.MOV.U32 R6, RZ, RZ, R9 ;  /* 0x000000ffff067224 */ /* 0x000fe400078e0009 */
[----:B------:R-:W-:Y:S01]  /*3c40*/  IMAD.MOV.U32 R7, RZ, RZ, R11 ;  /* 0x000000ffff077224 */ /* 0x000fe200078e000b */
[----:B------:R-:W0:Y:S05]  /*3c50*/  SHFL.DOWN PT, R3, R11, 0x8, 0x1f ;  /* 0x09001f000b037f89 */ /* 0x000e2a00000e0000 */
        /* <DEDUP_REMOVED lines=20> */
[----:B------:R-:W0:Y:S04]  /*3da0*/  LDS.128 R8, [UR4+0x10] ;  /* 0x00001004ff087984 */ /* 0x000e280008000c00 */
[----:B-1----:R-:W1:Y:S01]  /*3db0*/  LDS.128 R12, [UR4+0x20] ;  /* 0x00002004ff0c7984 */ /* 0x002e620008000c00 */
        /* <DEDUP_REMOVED lines=24> */
.L_x_278:
        /* <DEDUP_REMOVED lines=20> */
[----:B------:R-:W0:Y:S05]  /*4080*/  SHFL.DOWN PT, R7, R0, 0x2, R11 ;  /* 0x0840000000077989 */ /* 0x000e2a00000e000b */
[----:B0-----:R-:W-:-:S06]  /*4090*/  DSETP.GEU.AND P0, PT, R2, R6, PT ;  /* 0x000000060200722a */ /* 0x001fcc0003f0e000 */
[----:B------:R-:W-:Y:S01]  /*40a0*/  @!P1 FSEL R9, R6, R9, !P0 ;  /* 0x0000000906099208 */ /* 0x000fe20004000000 */
[----:B------:R-:W-:Y:S01]  /*40b0*/  VIADD R6, R8, 0x4 ;  /* 0x0000000408067836 */ /* 0x000fe20000000000 */
[----:B------:R-:W-:-:S03]  /*40c0*/  @!P1 FSEL R0, R7, R0, !P0 ;  /* 0x0000000007009208 */ /* 0x000fc60004000000 */
[----:B------:R-:W-:Y:S01]  /*40d0*/  SHFL.DOWN PT, R2, R9, 0x4, R11 ;  /* 0x0880000009027989 */ /* 0x000fe200000e000b */
[----:B------:R-:W-:Y:S01]  /*40e0*/  ISETP.GT.AND P1, PT, R6, R11, PT ;  /* 0x0000000b0600720c */ /* 0x000fe20003f24270 */
[----:B------:R-:W-:Y:S02]  /*40f0*/  IMAD.MOV.U32 R6, RZ, RZ, R9 ;  /* 0x000000ffff067224 */ /* 0x000fe400078e0009 */
[----:B------:R-:W0:Y:S01]  /*4100*/  SHFL.DOWN PT, R3, R0, 0x4, R11 ;  /* 0x0880000000037989 */ /* 0x000e2200000e000b */
[----:B------:R-:W-:-:S06]  /*4110*/  IMAD.MOV.U32 R7, RZ, RZ, R0 ;  /* 0x000000ffff077224 */ /* 0x000fcc00078e0000 */
[----:B0-----:R-:W-:Y:S01]  /*4120*/  DSETP.GEU.AND P0, PT, R6, R2, PT ;  /* 0x000000020600722a */ /* 0x001fe20003f0e000 */
[----:B------:R-:W-:-:S05]  /*4130*/  VIADD R6, R8, 0x8 ;  /* 0x0000000808067836 */ /* 0x000fca0000000000 */
        /* <DEDUP_REMOVED lines=15> */
[----:B------:R-:W-:Y:S02]  /*4230*/  IMAD.MOV.U32 R6, RZ, RZ, R9 ;  /* 0x000000ffff067224 */ /* 0x000fe400078e0009 */
[----:B------:R-:W-:Y:S01]  /*4240*/  IMAD.MOV.U32 R7, RZ, RZ, R0 ;  /* 0x000000ffff077224 */ /* 0x000fe200078e0000 */
[----:B------:R-:W0:Y:S05]  /*4250*/  SHFL.DOWN PT, R3, R0, 0x10, R11 ;  /* 0x0a00000000037989 */ /* 0x000e2a00000e000b */
[----:B0-----:R-:W-:Y:S01]  /*4260*/  DSETP.GEU.AND P1, PT, R6, R2, PT ;  /* 0x000000020600722a */ /* 0x001fe20003f2e000 */
[----:B------:R-:W-:-:S02]  /*4270*/  @!P0 MOV R7, 0x400 ;  /* 0x0000040000078802 */ /* 0x000fc40000000f00 */
[----:B------:R-:W-:Y:S02]  /*4280*/  @!P0 SHF.R.U32.HI R6, RZ, 0x2, R5 ;  /* 0x00000002ff068819 */ /* 0x000fe40000011605 */
[----:B-1----:R-:W-:Y:S02]  /*4290*/  @!P0 LEA R7, R10, R7, 0x18 ;  /* 0x000000070a078211 */ /* 0x002fe400078ec0ff */
[----:B------:R-:W-:Y:S02]  /*42a0*/  @!P0 LOP3.LUT R6, R6, 0xf8, RZ, 0xc0, !PT ;  /* 0x000000f806068812 */ /* 0x000fe400078ec0ff */
[----:B------:R-:W-:Y:S02]  /*42b0*/  @!P2 FSEL R9, R2, R9, !P1 ;  /* 0x000000090209a208 */ /* 0x000fe40004800000 */
[----:B------:R-:W-:Y:S01]  /*42c0*/  @!P2 FSEL R0, R3, R0, !P1 ;  /* 0x000000000300a208 */ /* 0x000fe20004800000 */
[----:B------:R-:W-:Y:S02]  /*42d0*/  @!P0 IMAD.IADD R3, R6, 0x1, R7 ;  /* 0x0000000106038824 */ /* 0x000fe400078e0207 */
[----:B------:R-:W-:-:S02]  /*42e0*/  IMAD.MOV.U32 R6, RZ, RZ, R9 ;  /* 0x000000ffff067224 */ /* 0x000fc400078e0009 */
[----:B------:R-:W-:-:S05]  /*42f0*/  IMAD.MOV.U32 R7, RZ, RZ, R0 ;  /* 0x000000ffff077224 */ /* 0x000fca00078e0000 */
[----:B------:R1:W-:Y:S01]  /*4300*/  @!P0 STS.64 [R3+0x8], R6 ;  /* 0x0000080603008388 */ /* 0x0003e20000000a00 */
[----:B------:R-:W-:Y:S01]  /*4310*/  BAR.SYNC.DEFER_BLOCKING 0x0 ;  /* 0x0000000000007b1d */ /* 0x000fe20000010000 */
[----:B------:R-:W-:-:S13]  /*4320*/  ISETP.NE.AND P0, PT, R5, RZ, PT ;  /* 0x000000ff0500720c */ /* 0x000fda0003f05270 */
[----:B-1----:R-:W-:Y:S05]  /*4330*/  @P0 BRA `(.L_x_252) ;  /* 0x0000001800340947 */ /* 0x002fea0003800000 */
[----:B------:R-:W0:Y:S01]  /*4340*/  S2UR UR5, SR_CgaCtaId ;  /* 0x00000000000579c3 */ /* 0x000e220000008800 */
[----:B------:R-:W-:Y:S01]  /*4350*/  UMOV UR4, 0x400 ;  /* 0x0000040000047882 */ /* 0x000fe20000000000 */
[C---:B------:R-:W-:Y:S02]  /*4360*/  ISETP.GT.AND P3, PT, R4.reuse, 0x20, PT ;  /* 0x000000200400780c */ /* 0x040fe40003f64270 */
        /* <DEDUP_REMOVED lines=10> */
[----:B------:R-:W-:Y:S01]  /*4410*/  ISETP.GT.AND P1, PT, R4, 0x60, PT ;  /* 0x000000600400780c */ /* 0x000fe20003f24270 */
[----:B------:R-:W-:Y:S02]  /*4420*/  IMAD.MOV.U32 R2, RZ, RZ, R6 ;  /* 0x000000ffff027224 */ /* 0x000fe400078e0006 */
        /* <DEDUP_REMOVED lines=29> */
.L_x_265:
        /* <DEDUP_REMOVED lines=12> */
[----:B------:R-:W-:Y:S01]  /*46c0*/  IMAD.MOV.U32 R45, RZ, RZ, 0x800 ;  /* 0x00000800ff2d7424 */ /* 0x000fe200078e00ff */
[----:B--2---:R-:W-:-:S06]  /*46d0*/  DSETP.GEU.AND P0, PT, R20, R2, PT ;  /* 0x000000021400722a */ /* 0x004fcc0003f0e000 */
        /* <DEDUP_REMOVED lines=21> */
[----:B------:R-:W0:Y:S01]  /*4830*/  LDC R24, c[0x0][0x390] ;  /* 0x0000e400ff187b82 */ /* 0x000e220000000800 */
[----:B------:R-:W-:Y:S02]  /*4840*/  VIADD R0, R4, 0xfffff800 ;  /* 0xfffff80004007836 */ /* 0x000fe40000000000 */
[----:B------:R-:W-:-:S07]  /*4850*/  IMAD.MOV.U32 R45, RZ, RZ, 0x800 ;  /* 0x00000800ff2d7424 */ /* 0x000fce00078e00ff */
.L_x_281:
        /* <DEDUP_REMOVED lines=8> */
[----:B------:R0:W5:Y:S02]  /*48e0*/  LDG.E.64.CONSTANT R8, desc[UR6][R4.64+0x3800] ;  /* 0x0038000604087981 */ /* 0x000164000c1e9b00 */
[----:B0-----:R-:W-:-:S04]  /*48f0*/  IMAD.MOV.U32 R4, RZ, RZ, R24 ;  /* 0x000000ffff047224 */ /* 0x001fc800078e0018 */
[----:B------:R-:W-:-:S05]  /*4900*/  IMAD.IADD R5, R4, 0x1, -R45 ;  /* 0x0000000104057824 */ /* 0x000fca00078e0a2d */
[----:B------:R-:W-:Y:S01]  /*4910*/  ISETP.GE.AND P1, PT, R5, 0x800, PT ;  /* 0x000008000500780c */ /* 0x000fe20003f26270 */
        /* <DEDUP_REMOVED lines=25> */
[----:B------:R-:W-:-:S05]  /*4ab0*/  VIADD R45, R45, 0x800 ;  /* 0x000008002d2d7836 */ /* 0x000fca0000000000 */
[----:B------:R-:W-:-:S13]  /*4ac0*/  ISETP.GT.AND P0, PT, R45, R0, PT ;  /* 0x000000002d00720c */ /* 0x000fda0003f04270 */
[----:B------:R-:W-:Y:S05]  /*4ad0*/  @!P0 BRA `(.L_x_281) ;  /* 0xfffffffc00608947 */ /* 0x000fea000383ffff */
.L_x_279:
[----:B------:R-:W-:-:S13]  /*4ae0*/  ISETP.GE.AND P0, PT, R45, R4, PT ;  /* 0x000000042d00720c */ /* 0x000fda0003f06270 */
[----:B------:R-:W-:Y:S05]  /*4af0*/  @P0 BRA `(.L_x_280) ;  /* 0x0000000800fc0947 */ /* 0x000fea0003800000 */
[----:B------:R-:W-:Y:S01]  /*4b00*/  IMAD.IADD R0, R4, 0x1, -R45 ;  /* 0x0000000104007824 */ /* 0x000fe200078e0a2d */
[----:B------:R-:W-:Y:S04]  /*4b10*/  BSSY.RECONVERGENT B1, `(.L_x_280) ;  /* 0x00000bd000017945 */ /* 0x000fe80003800200 */
[----:B------:R-:W-:-:S13]  /*4b20*/  ISETP.GE.AND P0, PT, R41, R0, PT ;  /* 0x000000002900720c */ /* 0x000fda0003f06270 */
[----:B------:R-:W-:Y:S05]  /*4b30*/  @P0 BRA `(.L_x_282) ;  /* 0x0000000800e80947 */ /* 0x000fea0003800000 */
[----:B------:R-:W-:Y:S01]  /*4b40*/  LOP3.LUT R5, RZ, R41, RZ, 0x33, !PT ;  /* 0x00000029ff057212 */ /* 0x000fe200078e33ff */
[----:B------:R-:W-:Y:S01]  /*4b50*/  BSSY.RECONVERGENT B2, `(.L_x_283) ;  /* 0x0000017000027945 */ /* 0x000fe20003800200 */
[----:B------:R-:W-:Y:S02]  /*4b60*/  IMAD.MOV.U32 R43, RZ, RZ, R41 ;  /* 0x000000ffff2b7224 */ /* 0x000fe400078e0029 */
[----:B------:R-:W-:-:S04]  /*4b70*/  IADD3 R4, PT, PT, -R45, R4, R5 ;  /* 0x000000042d047210 */ /* 0x000fc80007ffe105 */
[C---:B------:R-:W-:Y:S02]  /*4b80*/  LOP3.LUT R5, R4.reuse, 0x300, RZ, 0xc0, !PT ;  /* 0x0000030004057812 */ /* 0x040fe400078ec0ff */
[----:B------:R-:W-:Y:S02]  /*4b90*/  ISETP.GE.U32.AND P2, PT, R4, 0x300, PT ;  /* 0x000003000400780c */ /* 0x000fe40003f46070 */
[----:B------:R-:W-:-:S13]  /*4ba0*/  ISETP.NE.AND P0, PT, R5, 0x300, PT ;  /* 0x000003000500780c */ /* 0x000fda0003f05270 */
[----:B------:R-:W-:Y:S05]  /*4bb0*/  @!P0 BRA `(.L_x_284) ;  /* 0x0000000000408947 */ /* 0x000fea0003800000 */
[----:B------:R-:W0:Y:S01]  /*4bc0*/  LDC.64 R6, c[0x0][0x380] ;  /* 0x0000e000ff067b82 */ /* 0x000e220000000a00 */
[----:B------:R-:W-:Y:S01]  /*4bd0*/  LEA.HI R4, R4, 0x1, RZ, 0x18 ;  /* 0x0000000104047811 */ /* 0x000fe200078fc0ff */
[----:B------:R-:W-:Y:S02]  /*4be0*/  IMAD.IADD R9, R41, 0x1, R45 ;  /* 0x0000000129097824 */ /* 0x000fe400078e022d */
[----:B------:R-:W-:Y:S01]  /*4bf0*/  IMAD.MOV.U32 R43, RZ, RZ, R41 ;  /* 0x000000ffff2b7224 */ /* 0x000fe200078e0029 */
[----:B------:R-:W-:-:S05]  /*4c00*/  LOP3.LUT R4, R4, 0x3, RZ, 0xc0, !PT ;  /* 0x0000000304047812 */ /* 0x000fca00078ec0ff */
[----:B------:R-:W-:-:S07]  /*4c10*/  IMAD.MOV R8, RZ, RZ, -R4 ;  /* 0x000000ffff087224 */ /* 0x000fce00078e0a04 */
.L_x_285:
[----:B0-----:R-:W-:-:S06]  /*4c20*/  IMAD.WIDE.U32 R4, R9, 0x8, R6 ;  /* 0x0000000809047825 */ /* 0x001fcc00078e0006 */
        /* <DEDUP_REMOVED lines=9> */
.L_x_284:
[----:B------:R-:W-:Y:S05]  /*4cc0*/  BSYNC.RECONVERGENT B2 ;  /* 0x0000000000027941 */ /* 0x000fea0003800200 */
.L_x_283:
[----:B------:R-:W-:Y:S05]  /*4cd0*/  @!P2 BRA `(.L_x_282) ;  /* 0x000000080080a947 */ /* 0x000fea0003800000 */
[----:B------:R-:W0:Y:S01]  /*4ce0*/  LDCU.64 UR4, c[0x0][0x380] ;  /* 0x00007000ff0477ac */ /* 0x000e220008000a00 */
[----:B------:R-:W-:Y:S01]  /*4cf0*/  IMAD.IADD R7, R0, 0x1, -R43 ;  /* 0x0000000100077824 */ /* 0x000fe200078e0a2b */
[C---:B------:R-:W-:Y:S01]  /*4d00*/  IADD3 R5, P0, PT, R43.reuse, R45, RZ ;  /* 0x0000002d2b057210 */ /* 0x040fe20007f1e0ff */
[----:B------:R-:W-:Y:S01]  /*4d10*/  BSSY.RECONVERGENT B2, `(.L_x_286) ;  /* 0x000005a000027945 */ /* 0x000fe20003800200 */
[----:B------:R-:W-:Y:S02]  /*4d20*/  IMAD.IADD R45, R43, 0x1, R45 ;  /* 0x000000012b2d7824 */ /* 0x000fe400078e022d */
        /* <DEDUP_REMOVED lines=8> */
[----:B------:R-:W0:Y:S01]  /*4db0*/  LDC.64 R6, c[0x0][0x380] ;  /* 0x0000e000ff067b82 */ /* 0x000e220000000a00 */
[----:B------:R-:W-:Y:S01]  /*4dc0*/  PLOP3.LUT P0, PT, PT, PT, PT, 0x8, 0x80 ;  /* 0x000000000080781c */ /* 0x000fe20003f0e170 */
[----:B------:R-:W-:-:S12]  /*4dd0*/  VIADD R40, R0, 0xfffff400 ;  /* 0xfffff40000287836 */ /* 0x000fd80000000000 */
.L_x_288:
[C---:B0-----:R-:W-:Y:S01]  /*4de0*/  IMAD.WIDE.U32 R38, R45.reuse, 0x8, R6 ;  /* 0x000000082d267825 */ /* 0x041fe200078e0006 */
        /* <DEDUP_REMOVED lines=76> */
.L_x_287:
[----:B------:R-:W-:Y:S05]  /*52b0*/  BSYNC.RECONVERGENT B2 ;  /* 0x0000000000027941 */ /* 0x000fea0003800200 */
.L_x_286:
[----:B------:R-:W-:Y:S01]  /*52c0*/  IMAD.IADD R6, R0, 0x1, -R43 ;  /* 0x0000000100067824 */ /* 0x000fe200078e0a2b */
[----:B------:R-:W-:Y:S04]  /*52d0*/  BSSY.RECONVERGENT B2, `(.L_x_289) ;  /* 0x000002c000027945 */ /* 0x000fe80003800200 */
[----:B------:R-:W-:-:S13]  /*52e0*/  ISETP.GT.AND P1, PT, R6, 0x400, PT ;  /* 0x000004000600780c */ /* 0x000fda0003f24270 */
[----:B------:R-:W-:Y:S05]  /*52f0*/  @!P1 BRA `(.L_x_290) ;  /* 0x0000000000a49947 */ /* 0x000fea0003800000 */
[----:B------:R-:W0:Y:S01]  /*5300*/  LDC.64 R16, c[0x0][0x380] ;  /* 0x0000e000ff107b82 */ /* 0x000e220000000a00 */
[----:B------:R-:W2:Y:S04]  /*5310*/  LDG.E.64.CONSTANT R10, desc[UR6][R4.64+-0x800] ;  /* 0xfff80006040a7981 */ /* 0x000ea8000c1e9b00 */
[----:B------:R-:W3:Y:S01]  /*5320*/  LDG.E.64.CONSTANT R12, desc[UR6][R4.64] ;  /* 0x00000006040c7981 */ /* 0x000ee2000c1e9b00 */
[----:B------:R-:W-:-:S03]  /*5330*/  VIADD R7, R45, 0x400 ;  /* 0x000004002d077836 */ /* 0x000fc60000000000 */
        /* <DEDUP_REMOVED lines=8> */
[----:B------:R-:W-:Y:S01]  /*53c0*/  VIADD R43, R43, 0x800 ;  /* 0x000008002b2b7836 */ /* 0x000fe20000000000 */
[----:B0-----:R-:W-:Y:S01]  /*53d0*/  IADD3 R4, P2, PT, R4, 0x4000, RZ ;  /* 0x0000400004047810 */ /* 0x001fe20007f5e0ff */
[----:B------:R-:W-:-:S04]  /*53e0*/  VIADD R45, R45, 0x800 ;  /* 0x000008002d2d7836 */ /* 0x000fc80000000000 */
[----:B------:R-:W-:Y:S01]  /*53f0*/  IMAD.X R5, RZ, RZ, R5, P2 ;  /* 0x000000ffff057224 */ /* 0x000fe200010e0605 */
        /* <DEDUP_REMOVED lines=25> */
.L_x_290:
[----:B------:R-:W-:Y:S05]  /*5590*/  BSYNC.RECONVERGENT B2 ;  /* 0x0000000000027941 */ /* 0x000fea0003800200 */
.L_x_289:
[----:B------:R-:W-:-:S13]  /*55a0*/  ISETP.LT.OR P0, PT, R43, R0, P0 ;  /* 0x000000002b00720c */ /* 0x000fda0000701670 */
[----:B------:R-:W-:Y:S05]  /*55b0*/  @!P0 BRA `(.L_x_282) ;  /* 0x0000000000488947 */ /* 0x000fea0003800000 */
[----:B------:R-:W0:Y:S01]  /*55c0*/  LDC.64 R6, c[0x0][0x380] ;  /* 0x0000e000ff067b82 */ /* 0x000e220000000a00 */
[----:B------:R-:W2:Y:S04]  /*55d0*/  LDG.E.64.CONSTANT R8, desc[UR6][R4.64+-0x800] ;  /* 0xfff8000604087981 */ /* 0x000ea8000c1e9b00 */
[----:B------:R-:W3:Y:S04]  /*55e0*/  LDG.E.64.CONSTANT R10, desc[UR6][R4.64] ;  /* 0x00000006040a7981 */ /* 0x000ee8000c1e9b00 */
[----:B------:R-:W4:Y:S01]  /*55f0*/  LDG.E.64.CONSTANT R12, desc[UR6][R4.64+0x800] ;  /* 0x00080006040c7981 */ /* 0x000f22000c1e9b00 */
[----:B0-----:R-:W-:-:S06]  /*5600*/  IMAD.WIDE.U32 R6, R45, 0x8, R6 ;  /* 0x000000082d067825 */ /* 0x001fcc00078e0006 */
[----:B------:R-:W5:Y:S02]  /*5610*/  LDG.E.64.CONSTANT R6, desc[UR6][R6.64] ;  /* 0x0000000606067981 */ /* 0x000f64000c1e9b00 */
[----:B-----5:R-:W-:-:S06]  /*5620*/  DSETP.GEU.AND P0, PT, R2, R6, PT ;  /* 0x000000060200722a */ /* 0x020fcc0003f0e000 */
        /* <DEDUP_REMOVED lines=10> */
[----:B------:R-:W-:-:S07]  /*56d0*/  FSEL R3, R13, R3, !P0 ;  /* 0x000000030d037208 */ /* 0x000fce0004000000 */
.L_x_282:
[----:B------:R-:W-:Y:S05]  /*56e0*/  BSYNC.RECONVERGENT B1 ;  /* 0x0000000000017941 */ /* 0x000fea0003800200 */
.L_x_280:
        /* <DEDUP_REMOVED lines=54> */
[----:B------:R-:W1:Y:S01]  /*5a50*/  S2UR UR5, SR_CgaCtaId ;  /* 0x00000000000579c3 */ /* 0x000e620000008800 */
[----:B------:R-:W-:Y:S02]  /*5a60*/  UMOV UR4, 0x400 ;  /* 0x0000040000047882 */ /* 0x000fe40000000000 */
[----:B-1----:R-:W-:-:S09]  /*5a70*/  ULEA UR4, UR5, UR4, 0x18 ;  /* 0x0000000405047291 */ /* 0x002fd2000f8ec0ff */
[----:B0-----:R-:W0:Y:S04]  /*5a80*/  LDS.128 R8, [UR4+0x10] ;  /* 0x00001004ff087984 */ /* 0x001e280008000c00 */
        /* <DEDUP_REMOVED lines=23> */
[----:B------:R-:W-:-:S07]  /*5c00*/  FSEL R7, R3, R5, !P1 ;  /* 0x0000000503077208 */ /* 0x000fce0004800000 */
.L_x_252:
[----:B------:R-:W-:Y:S05]  /*5c10*/  BSYNC.RECONVERGENT B0 ;  /* 0x0000000000007941 */ /* 0x000fea0003800200 */
.L_x_236:
[----:B------:R-:W-:Y:S05]  /*5c20*/  @P0 EXIT ;  /* 0x000000000000094d */ /* 0x000fea0003800000 */
[----:B------:R-:W4:Y:S01]  /*5c30*/  LDCU.64 UR8, c[0x0][0x398] ;  /* 0x00007300ff0877ac */ /* 0x000f220008000a00 */
[----:B---3--:R-:W3:Y:S01]  /*5c40*/  LDC.64 R4, c[0x0][0x388] ;  /* 0x0000e200ff047b82 */ /* 0x008ee20000000a00 */
[----:B------:R-:W0:Y:S01]  /*5c50*/  LDCU.64 UR4, c[0x0][0x398] ;  /* 0x00007300ff0477ac */ /* 0x000e220008000a00 */
[----:B----4-:R-:W-:-:S06]  /*5c60*/  DSETP.GT.AND P0, PT, R6, UR8, PT ;  /* 0x0000000806007e2a */ /* 0x010fcc000bf04000 */
[----:B012---:R-:W-:Y:S02]  /*5c70*/  FSEL R2, R6, UR4, P0 ;  /* 0x0000000406027c08 */ /* 0x007fe40008000000 */
[----:B------:R-:W-:-:S05]  /*5c80*/  FSEL R3, R7, UR5, P0 ;  /* 0x0000000507037c08 */ /* 0x000fca0008000000 */
[----:B---3--:R-:W-:Y:S01]  /*5c90*/  STG.E.64 desc[UR6][R4.64], R2 ;  /* 0x0000000204007986 */ /* 0x008fe2000c101b06 */
[----:B------:R-:W-:Y:S05]  /*5ca0*/  EXIT ;  /* 0x000000000000794d */ /* 0x000fea0003800000 */
.L_x_291:
        /* <DEDUP_REMOVED lines=13> */
.L_x_902:


//--------------------- .text._ZN3cub18CUB_300001_SM_10006detail6reduce18DeviceReduceKernelINS2_10policy_hubIdy11max_functorIdEE10Policy1000EN6thrust24THRUST_300001_SM_1000_NS6detail15normal_iteratorINSA_10device_ptrIdEEEEyS6_dN4cuda3std3__410__identityEEEvT0_PT3_T1_NS0_13GridEvenShareISN_EET2_T4_ --------------------------
	.section	.text._ZN3cub18CUB_300001_SM_10006detail6reduce18DeviceReduceKernelINS2_10policy_hubIdy11max_functorIdEE10Policy1000EN6thrust24THRUST_300001_SM_1000_NS6detail15normal_iteratorINSA_10device_ptrIdEEEEyS6_dN4cuda3std3__410__identityEEEvT0_PT3_T1_NS0_13GridEvenShareISN_EET2_T4_,"ax",@progbits
	.align	128
        .global         _ZN3cub18CUB_300001_SM_10006detail6reduce18DeviceReduceKernelINS2_10policy_hubIdy11max_functorIdEE10Policy1000EN6thrust24THRUST_300001_SM_1000_NS6detail15normal_iteratorINSA_10device_ptrIdEEEEyS6_dN4cuda3std3__410__identityEEEvT0_PT3_T1_NS0_13GridEvenShareISN_EET2_T4_
        .type           _ZN3cub18CUB_300001_SM_10006detail6reduce18DeviceReduceKernelINS2_10policy_hubIdy11max_functorIdEE10Policy1000EN6thrust24THRUST_300001_SM_1000_NS6detail15normal_iteratorINSA_10device_ptrIdEEEEyS6_dN4cuda3std3__410__identityEEEvT0_PT3_T1_NS0_13GridEvenShareISN_EET2_T4_,@function
        .size           _ZN3cub18CUB_300001_SM_10006detail6reduce18DeviceReduceKernelINS2_10policy_hubIdy11max_functorIdEE10Policy1000EN6thrust24THRUST_300001_SM_1000_NS6detail15normal_iteratorINSA_10device_ptrIdEEEEyS6_dN4cuda3std3__410__identityEEEvT0_PT3_T1_NS0_13GridEvenShareISN_EET2_T4_,(.L_x_903 - _ZN3cub18CUB_300001_SM_10006detail6reduce18DeviceReduceKernelINS2_10policy_hubIdy11max_functorIdEE10Policy1000EN6thrust24THRUST_300001_SM_1000_NS6detail15normal_iteratorINSA_10device_ptrIdEEEEyS6_dN4cuda3std3__410__identityEEEvT0_PT3_T1_NS0_13GridEvenShareISN_EET2_T4_)
        .other          _ZN3cub18CUB_300001_SM_10006detail6reduce18DeviceReduceKernelINS2_10policy_hubIdy11max_functorIdEE10Policy1000EN6thrust24THRUST_300001_SM_1000_NS6detail15normal_iteratorINSA_10device_ptrIdEEEEyS6_dN4cuda3std3__410__identityEEEvT0_PT3_T1_NS0_13GridEvenShareISN_EET2_T4_,@"STO_CUDA_ENTRY STV_DEFAULT"
_ZN3cub18CUB_300001_SM_10006detail6reduce18DeviceReduceKernelINS2_10policy_hubIdy11max_functorIdEE10Policy1000EN6thrust24THRUST_300001_SM_1000_NS6detail15normal_iteratorINSA_10device_ptrIdEEEEyS6_dN4cuda3std3__410__identityEEEvT0_PT3_T1_NS0_13GridEvenShareISN_EET2_T4_:
.text._ZN3cub18CUB_300001_SM_10006detail6reduce18DeviceReduceKernelINS2_10policy_hubIdy11max_functorIdEE10Policy1000EN6thrust24THRUST_300001_SM_1000_NS6detail15normal_iteratorINSA_10device_ptrIdEEEEyS6_dN4cuda3std3__410__identityEEEvT0_PT3_T1_NS0_13GridEvenShareISN_EET2_T4_:
[----:B------:R-:W-:Y:S08]  /*0000*/  LDC R1, c[0x0][0x37c] ;  /* 0x0000df00ff017b82 */ /* 0x000ff00000000800 */
[----:B------:R-:W0:Y:S01]  /*0010*/  S2UR UR16, SR_CTAID.X ;  /* 0x00000000001079c3 */ /* 0x000e220000002500 */
[----:B------:R-:W1:Y:S01]  /*0020*/  LDCU.64 UR8, c[0x0][0x3b8] ;  /* 0x00007700ff0877ac */ /* 0x000e620008000a00 */
[----:B------:R-:W-:Y:S01]  /*0030*/  BSSY.RECONVERGENT B0, `(.L_x_292) ;  /* 0x000030b000007945 */ /* 0x000fe20003800200 */
[----:B------:R-:W2:Y:S01]  /*0040*/  LDCU UR5, c[0x0][0x3c0] ;  /* 0x00007800ff0577ac */ /* 0x000ea20008000800 */
[----:B------:R-:W3:Y:S01]  /*0050*/  LDCU.64 UR14, c[0x0][0x358] ;  /* 0x00006b00ff0e77ac */ /* 0x000ee20008000a00 */
[----:B-1----:R-:W-:-:S02]  /*0060*/  IMAD.U32 R4, RZ, RZ, UR8 ;  /* 0x00000008ff047e24 */ /* 0x002fc4000f8e00ff */
[----:B------:R-:W-:Y:S01]  /*0070*/  IMAD.U32 R3, RZ, RZ, UR9 ;  /* 0x00000009ff037e24 */ /* 0x000fe2000f8e00ff */
[----:B--2---:R-:W-:Y:S02]  /*0080*/  USHF.L.U32 UR5, UR5, 0xb, URZ ;  /* 0x0000000b05057899 */ /* 0x004fe400080006ff */
[----:B0-----:R-:W-:Y:S02]  /*0090*/  USHF.L.U32 UR7, UR16, 0xb, URZ ;  /* 0x0000000b10077899 */ /* 0x001fe400080006ff */
[----:B------:R-:W-:-:S04]  /*00a0*/  USHF.R.S32.HI UR4, URZ, 0x1f, UR5 ;  /* 0x0000001fff047899 */ /* 0x000fc80008011405 */
[----:B------:R-:W-:-:S04]  /*00b0*/  IADD3 R5, P1, PT, R4, -UR7, RZ ;  /* 0x8000000704057c10 */ /* 0x000fc8000ff3e0ff */
[----:B------:R-:W-:Y:S02]  /*00c0*/  ISETP.GT.U32.AND P0, PT, R5, 0x7ff, PT ;  /* 0x000007ff0500780c */ /* 0x000fe40003f04070 */
[----:B------:R-:W-:-:S04]  /*00d0*/  IADD3.X R2, PT, PT, R3, -0x1, RZ, P1, !PT ;  /* 0xffffffff03027810 */ /* 0x000fc80000ffe4ff */
[----:B------:R-:W-:-:S13]  /*00e0*/  ISETP.GT.U32.AND.EX P0, PT, R2, RZ, PT, P0 ;  /* 0x000000ff0200720c */ /* 0x000fda0003f04100 */
[----:B---3--:R-:W-:Y:S05]  /*00f0*/  @P0 BRA `(.L_x_293) ;  /* 0x0000001400ec0947 */ /* 0x008fea0003800000 */
[----:B------:R-:W0:Y:S01]  /*0100*/  S2R R0, SR_TID.X ;  /* 0x0000000000007919 */ /* 0x000e220000002100 */
[----:B------:R-:W-:Y:S01]  /*0110*/  VIADD R3, R4, -UR7 ;  /* 0x8000000704037c36 */ /* 0x000fe20008000000 */
[----:B------:R-:W-:Y:S01]  /*0120*/  BSSY.RECONVERGENT B1, `(.L_x_294) ;  /* 0x000000a000017945 */ /* 0x000fe20003800200 */
[----:B------:R-:W-:-:S03]  /*0130*/  CS2R R10, SRZ ;  /* 0x00000000000a7805 */ /* 0x000fc6000001ff00 */
[----:B0-----:R-:W-:Y:S01]  /*0140*/  ISETP.GE.AND P0, PT, R0, R3, PT ;  /* 0x000000030000720c */ /* 0x001fe20003f06270 */
[----:B------:R-:W-:-:S12]  /*0150*/  IMAD.MOV.U32 R2, RZ, RZ, R0 ;  /* 0x000000ffff027224 */ /* 0x000fd800078e0000 */
[----:B------:R-:W-:Y:S05]  /*0160*/  @P0 BRA `(.L_x_295) ;  /* 0x0000000000140947 */ /* 0x000fea0003800000 */
[----:B------:R-:W0:Y:S01]  /*0170*/  LDC.64 R10, c[0x0][0x380] ;  /* 0x0000e000ff0a7b82 */ /* 0x000e220000000a00 */
[----:B------:R-:W-:-:S04]  /*0180*/  VIADD R5, R0, UR7 ;  /* 0x0000000700057c36 */ /* 0x000fc80008000000 */
[----:B0-----:R-:W-:-:S06]  /*0190*/  IMAD.WIDE.U32 R10, R5, 0x8, R10 ;  /* 0x00000008050a7825 */ /* 0x001fcc00078e000a */
[----:B------:R-:W5:Y:S01]  /*01a0*/  LDG.E.64 R10, desc[UR14][R10.64] ;  /* 0x0000000e0a0a7981 */ /* 0x000f62000c1e1b00 */
[----:B------:R-:W-:-:S07]  /*01b0*/  VIADD R2, R0, 0x100 ;  /* 0x0000010000027836 */ /* 0x000fce0000000000 */
.L_x_295:
[----:B------:R-:W-:Y:S05]  /*01c0*/  BSYNC.RECONVERGENT B1 ;  /* 0x0000000000017941 */ /* 0x000fea0003800200 */
.L_x_294:
[----:B------:R-:W-:Y:S01]  /*01d0*/  ISETP.GE.AND P0, PT, R2, R3, PT ;  /* 0x000000030200720c */ /* 0x000fe20003f06270 */
[----:B------:R-:W-:-:S12]  /*01e0*/  BSSY.RECONVERGENT B1, `(.L_x_296) ;  /* 0x00000b3000017945 */ /* 0x000fd80003800200 */
[----:B------:R-:W-:Y:S05]  /*01f0*/  @P0 BRA `(.L_x_297) ;  /* 0x0000000800c40947 */ /* 0x000fea0003800000 */
[----:B------:R-:W-:Y:S01]  /*0200*/  LOP3.LUT R5, RZ, R2, RZ, 0x33, !PT ;  /* 0x00000002ff057212 */ /* 0x000fe200078e33ff */
[----:B------:R-:W-:Y:S03]  /*0210*/  BSSY.RECONVERGENT B2, `(.L_x_298) ;  /* 0x0000057000027945 */ /* 0x000fe60003800200 */
[----:B------:R-:W-:-:S04]  /*0220*/  IADD3 R6, PT, PT, R4, -UR7, R5 ;  /* 0x8000000704067c10 */ /* 0x000fc8000fffe005 */
[C---:B------:R-:W-:Y:S02]  /*0230*/  ISETP.GE.U32.AND P1, PT, R6.reuse, 0xf00, PT ;  /* 0x00000f000600780c */ /* 0x040fe40003f26070 */
[----:B------:R-:W-:-:S04]  /*0240*/  LEA.HI R4, R6, 0x1, RZ, 0x18 ;  /* 0x0000000106047811 */ /* 0x000fc800078fc0ff */
[----:B------:R-:W-:-:S04]  /*0250*/  LOP3.LUT R5, R4, 0xf, RZ, 0xc0, !PT ;  /* 0x0000000f04057812 */ /* 0x000fc800078ec0ff */
[----:B------:R-:W-:-:S03]  /*0260*/  ISETP.NE.AND P0, PT, R5, RZ, PT ;  /* 0x000000ff0500720c */ /* 0x000fc60003f05270 */
[----:B------:R-:W-:Y:S10]  /*0270*/  @!P1 BRA `(.L_x_299) ;  /* 0x0000000400409947 */ /* 0x000ff40003800000 */
[----:B------:R-:W0:Y:S01]  /*0280*/  LDCU.64 UR8, c[0x0][0x380] ;  /* 0x00007000ff0877ac */ /* 0x000e220008000a00 */
[----:B------:R-:W-:Y:S01]  /*0290*/  IMAD.WIDE.U32 R6, R2, 0x8, RZ ;  /* 0x0000000802067825 */ /* 0x000fe200078e00ff */
[----:B------:R-:W-:Y:S01]  /*02a0*/  LOP3.LUT R26, R4, 0x1fffff0, RZ, 0xc0, !PT ;  /* 0x01fffff0041a7812 */ /* 0x000fe200078ec0ff */
[----:B------:R-:W-:-:S04]  /*02b0*/  UIMAD.WIDE.U32 UR4, UR16, 0x4000, URZ ;  /* 0x00004000100478a5 */ /* 0x000fc8000f8e00ff */
[----:B------:R-:W-:Y:S02]  /*02c0*/  IMAD.MOV R26, RZ, RZ, -R26 ;  /* 0x000000ffff1a7224 */ /* 0x000fe400078e0a1a */
[----:B------:R-:W-:Y:S02]  /*02d0*/  LOP3.LUT R6, R6, UR4, RZ, 0xfc, !PT ;  /* 0x0000000406067c12 */ /* 0x000fe4000f8efcff */
[----:B------:R-:W-:Y:S02]  /*02e0*/  LOP3.LUT R7, R7, UR5, RZ, 0xfc, !PT ;  /* 0x0000000507077c12 */ /* 0x000fe4000f8efcff */
[----:B0-----:R-:W-:-:S04]  /*02f0*/  IADD3 R6, P1, PT, R6, UR8, RZ ;  /* 0x0000000806067c10 */ /* 0x001fc8000ff3e0ff */
[----:B------:R-:W-:-:S04]  /*0300*/  IADD3 R6, P2, PT, R6, 0x4000, RZ ;  /* 0x0000400006067810 */ /* 0x000fc80007f5e0ff */
[----:B------:R-:W-:-:S09]  /*0310*/  IADD3.X R7, PT, PT, RZ, UR9, R7, P2, P1 ;  /* 0x00000009ff077c10 */ /* 0x000fd200097e2407 */
.L_x_300:
[----:B------:R-:W2:Y:S04]  /*0320*/  LDG.E.64 R8, desc[UR14][R6.64+-0x4000] ;  /* 0xffc0000e06087981 */ /* 0x000ea8000c1e1b00 */
[----:B------:R-:W3:Y:S04]  /*0330*/  LDG.E.64 R12, desc[UR14][R6.64+-0x3800] ;  /* 0xffc8000e060c7981 */ /* 0x000ee8000c1e1b00 */
[----:B------:R-:W4:Y:S04]  /*0340*/  LDG.E.64 R14, desc[UR14][R6.64+-0x3000] ;  /* 0xffd0000e060e7981 */ /* 0x000f28000c1e1b00 */
[----:B------:R-:W4:Y:S04]  /*0350*/  LDG.E.64 R16, desc[UR14][R6.64+-0x2800] ;  /* 0xffd8000e06107981 */ /* 0x000f28000c1e1b00 */
[----:B------:R-:W4:Y:S04]  /*0360*/  LDG.E.64 R18, desc[UR14][R6.64+-0x2000] ;  /* 0xffe0000e06127981 */ /* 0x000f28000c1e1b00 */
[----:B------:R-:W4:Y:S04]  /*0370*/  LDG.E.64 R20, desc[UR14][R6.64+-0x1800] ;  /* 0xffe8000e06147981 */ /* 0x000f28000c1e1b00 */
[----:B------:R-:W4:Y:S04]  /*0380*/  LDG.E.64 R22, desc[UR14][R6.64+-0x1000] ;  /* 0xfff0000e06167981 */ /* 0x000f28000c1e1b00 */
[----:B------:R-:W4:Y:S01]  /*0390*/  LDG.E.64 R24, desc[UR14][R6.64+-0x800] ;  /* 0xfff8000e06187981 */ /* 0x000f22000c1e1b00 */
[----:B--2--5:R-:W-:-:S06]  /*03a0*/  DSETP.GEU.AND P1, PT, R10, R8, PT ;  /* 0x000000080a00722a */ /* 0x024fcc0003f2e000 */
[----:B------:R-:W-:Y:S02]  /*03b0*/  FSEL R10, R8, R10, !P1 ;  /* 0x0000000a080a7208 */ /* 0x000fe40004800000 */
[----:B------:R-:W-:Y:S02]  /*03c0*/  FSEL R11, R9, R11, !P1 ;  /* 0x0000000b090b7208 */ /* 0x000fe40004800000 */
[----:B------:R-:W2:Y:S04]  /*03d0*/  LDG.E.64 R8, desc[UR14][R6.64] ;  /* 0x0000000e06087981 */ /* 0x000ea8000c1e1b00 */
[----:B---3--:R-:W-:-:S06]  /*03e0*/  DSETP.GEU.AND P1, PT, R10, R12, PT ;  /* 0x0000000c0a00722a */ /* 0x008fcc0003f2e000 */
[----:B------:R-:W-:Y:S02]  /*03f0*/  FSEL R12, R12, R10, !P1 ;  /* 0x0000000a0c0c7208 */ /* 0x000fe40004800000 */
[----:B------:R-:W-:Y:S02]  /*0400*/  FSEL R13, R13, R11, !P1 ;  /* 0x0000000b0d0d7208 */ /* 0x000fe40004800000 */
[----:B------:R-:W3:Y:S04]  /*0410*/  LDG.E.64 R10, desc[UR14][R6.64+0x800] ;  /* 0x0008000e060a7981 */ /* 0x000ee8000c1e1b00 */
[----:B----4-:R-:W-:-:S06]  /*0420*/  DSETP.GEU.AND P1, PT, R12, R14, PT ;  /* 0x0000000e0c00722a */ /* 0x010fcc0003f2e000 */
[----:B------:R-:W-:Y:S02]  /*0430*/  FSEL R14, R14, R12, !P1 ;  /* 0x0000000c0e0e7208 */ /* 0x000fe40004800000 */
[----:B------:R-:W-:Y:S02]  /*0440*/  FSEL R15, R15, R13, !P1 ;  /* 0x0000000d0f0f7208 */ /* 0x000fe40004800000 */
[----:B------:R-:W4:Y:S04]  /*0450*/  LDG.E.64 R12, desc[UR14][R6.64+0x1000] ;  /* 0x0010000e060c7981 */ /* 0x000f28000c1e1b00 */
[----:B------:R-:W-:-:S06]  /*0460*/  DSETP.GEU.AND P1, PT, R14, R16, PT ;  /* 0x000000100e00722a */ /* 0x000fcc0003f2e000 */
        /* <DEDUP_REMOVED lines=18> */
[----:B------:R0:W4:Y:S01]  /*0590*/  LDG.E.64 R24, desc[UR14][R6.64+0x3800] ;  /* 0x0038000e06187981 */ /* 0x000122000c1e1b00 */
[----:B------:R-:W-:-:S05]  /*05a0*/  VIADD R26, R26, 0x10 ;  /* 0x000000101a1a7836 */ /* 0x000fca0000000000 */
[----:B------:R-:W-:Y:S02]  /*05b0*/  ISETP.NE.AND P2, PT, R26, RZ, PT ;  /* 0x000000ff1a00720c */ /* 0x000fe40003f45270 */
[----:B0-----:R-:W-:Y:S01]  /*05c0*/  IADD3 R6, P3, PT, R6, 0x8000, RZ ;  /* 0x0000800006067810 */ /* 0x001fe20007f7e0ff */
[----:B------:R-:W-:-:S04]  /*05d0*/  VIADD R2, R2, 0x1000 ;  /* 0x0000100002027836 */ /* 0x000fc80000000000 */
[----:B------:R-:W-:Y:S01]  /*05e0*/  IMAD.X R7, RZ, RZ, R7, P3 ;  /* 0x000000ffff077224 */ /* 0x000fe200018e0607 */
        /* <DEDUP_REMOVED lines=24> */
[----:B------:R-:W-:Y:S06]  /*0770*/  @P2 BRA `(.L_x_300) ;  /* 0xfffffff800e82947 */ /* 0x000fec000383ffff */
.L_x_299:
[----:B------:R-:W-:Y:S05]  /*0780*/  BSYNC.RECONVERGENT B2 ;  /* 0x0000000000027941 */ /* 0x000fea0003800200 */
.L_x_298:
[----:B------:R-:W-:Y:S05]  /*0790*/  @!P0 BRA `(.L_x_297) ;  /* 0x00000004005c8947 */ /* 0x000fea0003800000 */
[----:B------:R-:W-:Y:S01]  /*07a0*/  ISETP.GE.U32.AND P1, PT, R5, 0x8, PT ;  /* 0x000000080500780c */ /* 0x000fe20003f26070 */
[----:B------:R-:W-:Y:S01]  /*07b0*/  BSSY.RECONVERGENT B2, `(.L_x_301) ;  /* 0x000002a000027945 */ /* 0x000fe20003800200 */
[----:B------:R-:W-:-:S04]  /*07c0*/  LOP3.LUT R26, R4, 0x7, RZ, 0xc0, !PT ;  /* 0x00000007041a7812 */ /* 0x000fc800078ec0ff */
[----:B------:R-:W-:-:S07]  /*07d0*/  ISETP.NE.AND P0, PT, R26, RZ, PT ;  /* 0x000000ff1a00720c */ /* 0x000fce0003f05270 */
[----:B------:R-:W-:Y:S06]  /*07e0*/  @!P1 BRA `(.L_x_302) ;  /* 0x0000000000989947 */ /* 0x000fec0003800000 */
[----:B------:R-:W0:Y:S01]  /*07f0*/  LDCU.64 UR4, c[0x0][0x380] ;  /* 0x00007000ff0477ac */ /* 0x000e220008000a00 */
[----:B------:R-:W-:-:S04]  /*0800*/  IADD3 R5, P1, PT, R2, UR7, RZ ;  /* 0x0000000702057c10 */ /* 0x000fc8000ff3e0ff */
[----:B------:R-:W-:Y:S02]  /*0810*/  LEA.HI.X.SX32 R6, R2, RZ, 0x1, P1 ;  /* 0x000000ff02067211 */ /* 0x000fe400008f0eff */
[----:B0-----:R-:W-:-:S04]  /*0820*/  LEA R24, P1, R5, UR4, 0x3 ;  /* 0x0000000405187c11 */ /* 0x001fc8000f8218ff */
[----:B------:R-:W-:-:S05]  /*0830*/  LEA.HI.X R25, R5, UR5, R6, 0x3, P1 ;  /* 0x0000000505197c11 */ /* 0x000fca00088f1c06 */
        /* <DEDUP_REMOVED lines=32> */
[----:B------:R-:W-:-:S07]  /*0a40*/  FSEL R11, R23, R7, !P1 ;  /* 0x00000007170b7208 */ /* 0x000fce0004800000 */
.L_x_302:
[----:B------:R-:W-:Y:S05]  /*0a50*/  BSYNC.RECONVERGENT B2 ;  /* 0x0000000000027941 */ /* 0x000fea0003800200 */
.L_x_301:
        /* <DEDUP_REMOVED lines=28> */
.L_x_304:
[----:B------:R-:W-:Y:S05]  /*0c20*/  BSYNC.RECONVERGENT B2 ;  /* 0x0000000000027941 */ /* 0x000fea0003800200 */
.L_x_303:
[----:B------:R-:W-:Y:S05]  /*0c30*/  @!P0 BRA `(.L_x_297) ;  /* 0x0000000000348947 */ /* 0x000fea0003800000 */
[----:B------:R-:W0:Y:S01]  /*0c40*/  LDC.64 R6, c[0x0][0x380] ;  /* 0x0000e000ff067b82 */ /* 0x000e220000000a00 */
[----:B------:R-:W-:Y:S02]  /*0c50*/  IMAD.U32 R5, RZ, RZ, UR16 ;  /* 0x00000010ff057e24 */ /* 0x000fe4000f8e00ff */
[----:B------:R-:W-:Y:S02]  /*0c60*/  IMAD.MOV R8, RZ, RZ, -R4 ;  /* 0x000000ffff087224 */ /* 0x000fe400078e0a04 */
[----:B0-----:R-:W-:-:S07]  /*0c70*/  IMAD.WIDE.U32 R4, R5, 0x4000, R6 ;  /* 0x0000400005047825 */ /* 0x001fce00078e0006 */
.L_x_305:
[----:B------:R-:W-:-:S06]  /*0c80*/  IMAD.WIDE R6, R2, 0x8, R4 ;  /* 0x0000000802067825 */ /* 0x000fcc00078e0204 */
[----:B------:R-:W2:Y:S01]  /*0c90*/  LDG.E.64 R6, desc[UR14][R6.64] ;  /* 0x0000000e06067981 */ /* 0x000ea2000c1e1b00 */
[----:B------:R-:W-:Y:S02]  /*0ca0*/  VIADD R8, R8, 0x1 ;  /* 0x0000000108087836 */ /* 0x000fe40000000000 */
[----:B------:R-:W-:-:S03]  /*0cb0*/  VIADD R2, R2, 0x100 ;  /* 0x0000010002027836 */ /* 0x000fc60000000000 */
[----:B------:R-:W-:Y:S01]  /*0cc0*/  ISETP.NE.AND P1, PT, R8, RZ, PT ;  /* 0x000000ff0800720c */ /* 0x000fe20003f25270 */
[----:B--2--5:R-:W-:-:S06]  /*0cd0*/  DSETP.GEU.AND P0, PT, R10, R6, PT ;  /* 0x000000060a00722a */ /* 0x024fcc0003f0e000 */
[----:B------:R-:W-:Y:S02]  /*0ce0*/  FSEL R10, R6, R10, !P0 ;  /* 0x0000000a060a7208 */ /* 0x000fe40004000000 */
[----:B------:R-:W-:-:S04]  /*0cf0*/  FSEL R11, R7, R11, !P0 ;  /* 0x0000000b070b7208 */ /* 0x000fc80004000000 */
[----:B------:R-:W-:Y:S05]  /*0d00*/  @P1 BRA `(.L_x_305) ;  /* 0xfffffffc00dc1947 */ /* 0x000fea000383ffff */
.L_x_297:
[----:B------:R-:W-:Y:S05]  /*0d10*/  BSYNC.RECONVERGENT B1 ;  /* 0x0000000000017941 */ /* 0x000fea0003800200 */
.L_x_296:
        /* <DEDUP_REMOVED lines=16> */
[----:B------:R-:W0:Y:S01]  /*0e20*/  SHFL.DOWN PT, R5, R3, 0x2, 0x1f ;  /* 0x08401f0003057f89 */ /* 0x000e2200000e0000 */
[----:B------:R-:W1:Y:S01]  /*0e30*/  @!P2 S2R R8, SR_CgaCtaId ;  /* 0x000000000008a919 */ /* 0x000e620000008800 */
[----:B0-----:R-:W-:-:S06]  /*0e40*/  DSETP.GEU.AND P1, PT, R2, R4, PT ;  /* 0x000000040200722a */ /* 0x001fcc0003f2e000 */
[----:B------:R-:W-:Y:S02]  /*0e50*/  @!P0 FSEL R2, R4, R2, !P1 ;  /* 0x0000000204028208 */ /* 0x000fe40004800000 */
[----:B------:R-:W-:Y:S02]  /*0e60*/  @!P0 FSEL R3, R5, R3, !P1 ;  /* 0x0000000305038208 */ /* 0x000fe40004800000 */
[----:B------:R-:W-:Y:S01]  /*0e70*/  ISETP.GT.AND P0, PT, R9, 0x1b, PT ;  /* 0x0000001b0900780c */ /* 0x000fe20003f04270 */
[----:B------:R-:W-:Y:S01]  /*0e80*/  SHFL.DOWN PT, R4, R2, 0x4, 0x1f ;  /* 0x08801f0002047f89 */ /* 0x000fe200000e0000 */
[----:B-1----:R-:W-:Y:S02]  /*0e90*/  @!P2 LEA R11, R8, R7, 0x18 ;  /* 0x00000007080ba211 */ /* 0x002fe400078ec0ff */
[----:B------:R-:W-:Y:S01]  /*0ea0*/  @!P2 LOP3.LUT R8, R6, 0xf8, RZ, 0xc0, !PT ;  /* 0x000000f80608a812 */ /* 0x000fe200078ec0ff */
[----:B------:R-:W0:Y:S04]  /*0eb0*/  SHFL.DOWN PT, R5, R3, 0x4, 0x1f ;  /* 0x08801f0003057f89 */ /* 0x000e2800000e0000 */
        /* <DEDUP_REMOVED lines=51> */
.L_x_306:
[----:B------:R-:W-:-:S05]  /*11f0*/  LOP3.LUT R2, R0, 0x3e0, RZ, 0xc0, !PT ;  /* 0x000003e000027812 */ /* 0x000fca00078ec0ff */
[----:B------:R-:W-:Y:S01]  /*1200*/  VIADD R4, R2, 0x20 ;  /* 0x0000002002047836 */ /* 0x000fe20000000000 */
[----:B------:R-:W-:-:S04]  /*1210*/  LOP3.LUT R2, RZ, R2, RZ, 0x33, !PT ;  /* 0x00000002ff027212 */ /* 0x000fc800078e33ff */
[----:B------:R-:W-:Y:S01]  /*1220*/  ISETP.GT.AND P0, PT, R4, R3, PT ;  /* 0x000000030400720c */ /* 0x000fe20003f04270 */
[----:B------:R-:W-:-:S05]  /*1230*/  IMAD.IADD R2, R3, 0x1, R2 ;  /* 0x0000000103027824 */ /* 0x000fca00078e0202 */
[----:B------:R-:W-:Y:S02]  /*1240*/  SEL R5, R2, 0x1f, P0 ;  /* 0x0000001f02057807 */ /* 0x000fe40000000000 */
[----:B------:R-:W0:Y:S03]  /*1250*/  S2R R2, SR_LANEID ;  /* 0x0000000000027919 */ /* 0x000e260000000000 */
[----:B-----5:R-:W-:Y:S04]  /*1260*/  SHFL.DOWN PT, R6, R10, 0x1, R5 ;  /* 0x082000000a067989 */ /* 0x020fe800000e0005 */
[----:B------:R-:W1:Y:S02]  /*1270*/  SHFL.DOWN PT, R7, R11, 0x1, R5 ;  /* 0x082000000b077989 */ /* 0x000e6400000e0005 */
[----:B-1----:R-:W-:Y:S01]  /*1280*/  DSETP.GEU.AND P1, PT, R10, R6, PT ;  /* 0x000000060a00722a */ /* 0x002fe20003f2e000 */
[----:B0-----:R-:W-:-:S05]  /*1290*/  ISETP.GE.AND P0, PT, R2, R5, PT ;  /* 0x000000050200720c */ /* 0x001fca0003f06270 */
[-C--:B------:R-:W-:Y:S01]  /*12a0*/  FSEL R9, R6, R10.reuse, !P1 ;  /* 0x0000000a06097208 */ /* 0x080fe20004800000 */
[----:B------:R-:W-:Y:S01]  /*12b0*/  VIADD R6, R2, 0x2 ;  /* 0x0000000202067836 */ /* 0x000fe20000000000 */
[-C--:B------:R-:W-:Y:S02]  /*12c0*/  FSEL R7, R7, R11.reuse, !P1 ;  /* 0x0000000b07077208 */ /* 0x080fe40004800000 */
[----:B------:R-:W-:Y:S02]  /*12d0*/  FSEL R4, R9, R10, !P0 ;  /* 0x0000000a09047208 */ /* 0x000fe40004000000 */
[----:B------:R-:W-:Y:S02]  /*12e0*/  FSEL R7, R7, R11, !P0 ;  /* 0x0000000b07077208 */ /* 0x000fe40004000000 */
[----:B------:R-:W-:Y:S01]  /*12f0*/  ISETP.GT.AND P0, PT, R6, R5, PT ;  /* 0x000000050600720c */ /* 0x000fe20003f04270 */
[----:B------:R-:W-:Y:S01]  /*1300*/  SHFL.DOWN PT, R8, R4, 0x2, R5 ;  /* 0x0840000004087989 */ /* 0x000fe200000e0005 */
[----:B------:R-:W-:-:S03]  /*1310*/  IMAD.MOV.U32 R6, RZ, RZ, R4 ;  /* 0x000000ffff067224 */ /* 0x000fc600078e0004 */
[----:B------:R-:W0:Y:S03]  /*1320*/  SHFL.DOWN PT, R9, R7, 0x2, R5 ;  /* 0x0840000007097989 */ /* 0x000e2600000e0005 */
[----:B0-----:R-:W-:Y:S01]  /*1330*/  DSETP.GEU.AND P1, PT, R6, R8, PT ;  /* 0x000000080600722a */ /* 0x001fe20003f2e000 */
[----:B------:R-:W-:-:S05]  /*1340*/  VIADD R6, R2, 0x4 ;  /* 0x0000000402067836 */ /* 0x000fca0000000000 */
[----:B------:R-:W-:Y:S02]  /*1350*/  @!P0 FSEL R4, R8, R4, !P1 ;  /* 0x0000000408048208 */ /* 0x000fe40004800000 */
[----:B------:R-:W-:Y:S02]  /*1360*/  @!P0 FSEL R7, R9, R7, !P1 ;  /* 0x0000000709078208 */ /* 0x000fe40004800000 */
        /* <DEDUP_REMOVED lines=12> */
[----:B------:R-:W-:Y:S01]  /*1430*/  VIADD R2, R2, 0x10 ;  /* 0x0000001002027836 */ /* 0x000fe20000000000 */
[----:B------:R-:W0:Y:S11]  /*1440*/  SHFL.DOWN PT, R9, R7, 0x8, R5 ;  /* 0x0900000007097989 */ /* 0x000e3600000e0005 */
[----:B------:R-:W1:Y:S01]  /*1450*/  @!P0 S2R R11, SR_CgaCtaId ;  /* 0x00000000000b8919 */ /* 0x000e620000008800 */
[----:B0-----:R-:W-:Y:S01]  /*1460*/  DSETP.GEU.AND P2, PT, R6, R8, PT ;  /* 0x000000080600722a */ /* 0x001fe20003f4e000 */
[----:B------:R-:W-:-:S05]  /*1470*/  @!P0 MOV R6, 0x400 ;  /* 0x0000040000068802 */ /* 0x000fca0000000f00 */
[----:B------:R-:W-:Y:S02]  /*1480*/  @!P1 FSEL R4, R8, R4, !P2 ;  /* 0x0000000408049208 */ /* 0x000fe40005000000 */
[----:B------:R-:W-:Y:S02]  /*1490*/  @!P1 FSEL R7, R9, R7, !P2 ;  /* 0x0000000709079208 */ /* 0x000fe40005000000 */
[----:B------:R-:W-:Y:S01]  /*14a0*/  ISETP.GT.AND P1, PT, R2, R5, PT ;  /* 0x000000050200720c */ /* 0x000fe20003f24270 */
[----:B------:R-:W-:Y:S01]  /*14b0*/  SHFL.DOWN PT, R8, R4, 0x10, R5 ;  /* 0x0a00000004087989 */ /* 0x000fe200000e0005 */
[----:B------:R-:W-:-:S03]  /*14c0*/  @!P0 SHF.R.U32.HI R2, RZ, 0x2, R0 ;  /* 0x00000002ff028819 */ /* 0x000fc60000011600 */
[----:B------:R0:W2:Y:S01]  /*14d0*/  SHFL.DOWN PT, R9, R7, 0x10, R5 ;  /* 0x0a00000007097989 */ /* 0x0000a200000e0005 */
[----:B------:R-:W-:Y:S02]  /*14e0*/  @!P0 LOP3.LUT R2, R2, 0xf8, RZ, 0xc0, !PT ;  /* 0x000000f802028812 */ /* 0x000fe400078ec0ff */
[----:B-1----:R-:W-:-:S05]  /*14f0*/  @!P0 LEA R11, R11, R6, 0x18 ;  /* 0x000000060b0b8211 */ /* 0x002fca00078ec0ff */
[----:B------:R-:W-:Y:S02]  /*1500*/  @!P0 IMAD.IADD R11, R2, 0x1, R11 ;  /* 0x00000001020b8824 */ /* 0x000fe400078e020b */
[----:B0-----:R-:W-:-:S06]  /*1510*/  IMAD.MOV.U32 R5, RZ, RZ, R7 ;  /* 0x000000ffff057224 */ /* 0x001fcc00078e0007 */
[----:B--2---:R-:W-:-:S06]  /*1520*/  DSETP.GEU.AND P2, PT, R4, R8, PT ;  /* 0x000000080400722a */ /* 0x004fcc0003f4e000 */
[----:B------:R-:W-:Y:S02]  /*1530*/  @!P1 FSEL R7, R9, R7, !P2 ;  /* 0x0000000709079208 */ /* 0x000fe40005000000 */
[----:B------:R-:W-:-:S03]  /*1540*/  @!P1 FSEL R4, R8, R4, !P2 ;  /* 0x0000000408049208 */ /* 0x000fc60005000000 */
[----:B------:R-:W-:-:S05]  /*1550*/  IMAD.MOV.U32 R5, RZ, RZ, R7 ;  /* 0x000000ffff057224 */ /* 0x000fca00078e0007 */
[----:B------:R1:W-:Y:S01]  /*1560*/  @!P0 STS.64 [R11+0x8], R4 ;  /* 0x000008040b008388 */ /* 0x0003e20000000a00 */
[----:B------:R-:W-:Y:S01]  /*1570*/  BAR.SYNC.DEFER_BLOCKING 0x0 ;  /* 0x0000000000007b1d */ /* 0x000fe20000010000 */
[----:B------:R-:W-:-:S13]  /*1580*/  ISETP.NE.AND P0, PT, R0, RZ, PT ;  /* 0x000000ff0000720c */ /* 0x000fda0003f05270 */
[----:B-1----:R-:W-:Y:S05]  /*1590*/  @P0 BRA `(.L_x_307) ;  /* 0x0000001800d00947 */ /* 0x002fea0003800000 */
[----:B------:R-:W0:Y:S01]  /*15a0*/  S2UR UR5, SR_CgaCtaId ;  /* 0x00000000000579c3 */ /* 0x000e220000008800 */
[----:B------:R-:W-:Y:S01]  /*15b0*/  UMOV UR4, 0x400 ;  /* 0x0000040000047882 */ /* 0x000fe20000000000 */
[----:B------:R-:W-:Y:S01]  /*15c0*/  ISETP.GT.AND P2, PT, R3, 0x20, PT ;  /* 0x000000200300780c */ /* 0x000fe20003f44270 */
[----:B0-----:R-:W-:-:S09]  /*15d0*/  ULEA UR4, UR5, UR4, 0x18 ;  /* 0x0000000405047291 */ /* 0x001fd2000f8ec0ff */
[----:B------:R-:W0:Y:S04]  /*15e0*/  LDS.128 R12, [UR4+0x10] ;  /* 0x00001004ff0c7984 */ /* 0x000e280008000c00 */
[----:B------:R-:W1:Y:S01]  /*15f0*/  LDS.128 R8, [UR4+0x20] ;  /* 0x00002004ff087984 */ /* 0x000e620008000c00 */
[----:B0-----:R-:W-:-:S06]  /*1600*/  DSETP.GEU.AND P1, PT, R4, R12, PT ;  /* 0x0000000c0400722a */ /* 0x001fcc0003f2e000 */
[-C--:B------:R-:W-:Y:S02]  /*1610*/  FSEL R7, R12, R4.reuse, !P1 ;  /* 0x000000040c077208 */ /* 0x080fe40004800000 */
[-C--:B------:R-:W-:Y:S02]  /*1620*/  FSEL R13, R13, R5.reuse, !P1 ;  /* 0x000000050d0d7208 */ /* 0x080fe40004800000 */
[----:B------:R-:W-:Y:S02]  /*1630*/  FSEL R0, R7, R4, P2 ;  /* 0x0000000407007208 */ /* 0x000fe40001000000 */
[----:B------:R-:W-:Y:S02]  /*1640*/  ISETP.GT.AND P1, PT, R3, 0x40, PT ;  /* 0x000000400300780c */ /* 0x000fe40003f24270 */
[----:B------:R-:W-:Y:S01]  /*1650*/  FSEL R13, R13, R5, P2 ;  /* 0x000000050d0d7208 */ /* 0x000fe20001000000 */
[----:B------:R-:W-:Y:S01]  /*1660*/  IMAD.MOV.U32 R12, RZ, RZ, R0 ;  /* 0x000000ffff0c7224 */ /* 0x000fe200078e0000 */
[----:B------:R-:W-:Y:S01]  /*1670*/  ISETP.GT.AND P2, PT, R3, 0x60, PT ;  /* 0x000000600300780c */ /* 0x000fe20003f44270 */
[----:B------:R-:W0:Y:S04]  /*1680*/  LDS.128 R4, [UR4+0x30] ;  /* 0x00003004ff047984 */ /* 0x000e280008000c00 */
[----:B------:R-:W-:-:S06]  /*1690*/  DSETP.GEU.AND P3, PT, R12, R14, PT ;  /* 0x0000000e0c00722a */ /* 0x000fcc0003f6e000 */
[----:B------:R-:W-:Y:S02]  /*16a0*/  @P1 FSEL R0, R14, R0, !P3 ;  /* 0x000000000e001208 */ /* 0x000fe40005800000 */
[----:B------:R-:W-:Y:S02]  /*16b0*/  @P1 FSEL R13, R15, R13, !P3 ;  /* 0x0000000d0f0d1208 */ /* 0x000fe40005800000 */
[----:B------:R-:W-:Y:S01]  /*16c0*/  ISETP.GT.AND P1, PT, R3, 0x80, PT ;  /* 0x000000800300780c */ /* 0x000fe20003f24270 */
[----:B------:R-:W-:-:S06]  /*16d0*/  IMAD.MOV.U32 R12, RZ, RZ, R0 ;  /* 0x000000ffff0c7224 */ /* 0x000fcc00078e0000 */
[----:B-1----:R-:W-:-:S06]  /*16e0*/  DSETP.GEU.AND P3, PT, R12, R8, PT ;  /* 0x000000080c00722a */ /* 0x002fcc0003f6e000 */
[----:B------:R-:W-:Y:S02]  /*16f0*/  @P2 FSEL R0, R8, R0, !P3 ;  /* 0x0000000008002208 */ /* 0x000fe40005800000 */
[----:B------:R-:W-:Y:S02]  /*1700*/  @P2 FSEL R13, R9, R13, !P3 ;  /* 0x0000000d090d2208 */ /* 0x000fe40005800000 */
[----:B------:R-:W-:Y:S01]  /*1710*/  ISETP.GT.AND P2, PT, R3, 0xa0, PT ;  /* 0x000000a00300780c */ /* 0x000fe20003f44270 */
[----:B------:R-:W-:Y:S01]  /*1720*/  IMAD.MOV.U32 R12, RZ, RZ, R0 ;  /* 0x000000ffff0c7224 */ /* 0x000fe200078e0000 */
[----:B------:R-:W1:Y:S05]  /*1730*/  LDS.64 R8, [UR4+0x40] ;  /* 0x00004004ff087984 */ /* 0x000e6a0008000a00 */
[----:B------:R-:W-:-:S06]  /*1740*/  DSETP.GEU.AND P3, PT, R12, R10, PT ;  /* 0x0000000a0c00722a */ /* 0x000fcc0003f6e000 */
[----:B------:R-:W-:Y:S02]  /*1750*/  @P1 FSEL R0, R10, R0, !P3 ;  /* 0x000000000a001208 */ /* 0x000fe40005800000 */
[----:B------:R-:W-:Y:S02]  /*1760*/  @P1 FSEL R13, R11, R13, !P3 ;  /* 0x0000000d0b0d1208 */ /* 0x000fe40005800000 */
[----:B------:R-:W-:Y:S01]  /*1770*/  ISETP.GT.AND P1, PT, R3, 0xc0, PT ;  /* 0x000000c00300780c */ /* 0x000fe20003f24270 */
[----:B------:R-:W-:Y:S02]  /*1780*/  IMAD.MOV.U32 R10, RZ, RZ, R0 ;  /* 0x000000ffff0a7224 */ /* 0x000fe400078e0000 */
[----:B------:R-:W-:-:S06]  /*1790*/  IMAD.MOV.U32 R11, RZ, RZ, R13 ;  /* 0x000000ffff0b7224 */ /* 0x000fcc00078e000d */
[----:B0-----:R-:W-:-:S06]  /*17a0*/  DSETP.GEU.AND P3, PT, R10, R4, PT ;  /* 0x000000040a00722a */ /* 0x001fcc0003f6e000 */
[----:B------:R-:W-:Y:S02]  /*17b0*/  @P2 FSEL R0, R4, R0, !P3 ;  /* 0x0000000004002208 */ /* 0x000fe40005800000 */
[----:B------:R-:W-:Y:S02]  /*17c0*/  @P2 FSEL R13, R5, R13, !P3 ;  /* 0x0000000d050d2208 */ /* 0x000fe40005800000 */
[----:B------:R-:W-:Y:S01]  /*17d0*/  ISETP.GT.AND P2, PT, R3, 0xe0, PT ;  /* 0x000000e00300780c */ /* 0x000fe20003f44270 */
[----:B------:R-:W-:Y:S02]  /*17e0*/  IMAD.MOV.U32 R4, RZ, RZ, R0 ;  /* 0x000000ffff047224 */ /* 0x000fe400078e0000 */
[----:B------:R-:W-:-:S06]  /*17f0*/  IMAD.MOV.U32 R5, RZ, RZ, R13 ;  /* 0x000000ffff057224 */ /* 0x000fcc00078e000d */
[----:B------:R-:W-:-:S06]  /*1800*/  DSETP.GEU.AND P3, PT, R4, R6, PT ;  /* 0x000000060400722a */ /* 0x000fcc0003f6e000 */
[----:B------:R-:W-:Y:S02]  /*1810*/  @P1 FSEL R0, R6, R0, !P3 ;  /* 0x0000000006001208 */ /* 0x000fe40005800000 */
[----:B------:R-:W-:-:S03]  /*1820*/  @P1 FSEL R13, R7, R13, !P3 ;  /* 0x0000000d070d1208 */ /* 0x000fc60005800000 */
[----:B------:R-:W-:Y:S02]  /*1830*/  IMAD.MOV.U32 R2, RZ, RZ, R0 ;  /* 0x000000ffff027224 */ /* 0x000fe400078e0000 */
[----:B------:R-:W-:-:S06]  /*1840*/  IMAD.MOV.U32 R3, RZ, RZ, R13 ;  /* 0x000000ffff037224 */ /* 0x000fcc00078e000d */
[----:B-1----:R-:W-:-:S06]  /*1850*/  DSETP.GEU.AND P1, PT, R2, R8, PT ;  /* 0x000000080200722a */ /* 0x002fcc0003f2e000 */
[----:B------:R-:W-:Y:S02]  /*1860*/  @P2 FSEL R0, R8, R0, !P1 ;  /* 0x0000000008002208 */ /* 0x000fe40004800000 */
[----:B------:R-:W-:-:S03]  /*1870*/  @P2 FSEL R13, R9, R13, !P1 ;  /* 0x0000000d090d2208 */ /* 0x000fc60004800000 */
[----:B------:R-:W-:Y:S02]  /*1880*/  IMAD.MOV.U32 R4, RZ, RZ, R0 ;  /* 0x000000ffff047224 */ /* 0x000fe400078e0000 */
[----:B------:R-:W-:Y:S01]  /*1890*/  IMAD.MOV.U32 R5, RZ, RZ, R13 ;  /* 0x000000ffff057224 */ /* 0x000fe200078e000d */
[----:B------:R-:W-:Y:S06]  /*18a0*/  BRA `(.L_x_307) ;  /* 0x00000018000c7947 */ /* 0x000fec0003800000 */
.L_x_293:
[----:B------:R-:W0:Y:S01]  /*18b0*/  S2R R0, SR_TID.X ;  /* 0x0000000000007919 */ /* 0x000e220000002100 */
[----:B------:R-:W1:Y:S01]  /*18c0*/  LDC.64 R6, c[0x0][0x380] ;  /* 0x0000e000ff067b82 */ /* 0x000e620000000a00 */
[----:B0-----:R-:W-:-:S04]  /*18d0*/  VIADD R23, R0, UR7 ;  /* 0x0000000700177c36 */ /* 0x001fc80008000000 */
[----:B-1----:R-:W-:-:S05]  /*18e0*/  IMAD.WIDE.U32 R22, R23, 0x8, R6 ;  /* 0x0000000817167825 */ /* 0x002fca00078e0006 */
[----:B------:R-:W2:Y:S04]  /*18f0*/  LDG.E.64 R18, desc[UR14][R22.64] ;  /* 0x0000000e16127981 */ /* 0x000ea8000c1e1b00 */
[----:B------:R-:W2:Y:S04]  /*1900*/  LDG.E.64 R20, desc[UR14][R22.64+0x800] ;  /* 0x0008000e16147981 */ /* 0x000ea8000c1e1b00 */
[----:B------:R-:W3:Y:S04]  /*1910*/  LDG.E.64 R16, desc[UR14][R22.64+0x1000] ;  /* 0x0010000e16107981 */ /* 0x000ee8000c1e1b00 */
[----:B------:R-:W4:Y:S04]  /*1920*/  LDG.E.64 R14, desc[UR14][R22.64+0x1800] ;  /* 0x0018000e160e7981 */ /* 0x000f28000c1e1b00 */
[----:B------:R-:W5:Y:S04]  /*1930*/  LDG.E.64 R12, desc[UR14][R22.64+0x2000] ;  /* 0x0020000e160c7981 */ /* 0x000f68000c1e1b00 */
[----:B------:R-:W5:Y:S04]  /*1940*/  LDG.E.64 R10, desc[UR14][R22.64+0x2800] ;  /* 0x0028000e160a7981 */ /* 0x000f68000c1e1b00 */
[----:B------:R-:W5:Y:S04]  /*1950*/  LDG.E.64 R8, desc[UR14][R22.64+0x3000] ;  /* 0x0030000e16087981 */ /* 0x000f68000c1e1b00 */
[----:B------:R-:W5:Y:S01]  /*1960*/  LDG.E.64 R6, desc[UR14][R22.64+0x3800] ;  /* 0x0038000e16067981 */ /* 0x000f62000c1e1b00 */
        /* <DEDUP_REMOVED lines=18> */
[----:B------:R-:W-:-:S04]  /*1a90*/  ISETP.GE.U32.AND P0, PT, R5, UR5, PT ;  /* 0x0000000505007c0c */ /* 0x000fc8000bf06070 */
[----:B------:R-:W-:Y:S01]  /*1aa0*/  ISETP.GE.U32.AND.EX P0, PT, R2, UR4, PT, P0 ;  /* 0x0000000402007c0c */ /* 0x000fe2000bf06100 */
[----:B------:R-:W-:-:S06]  /*1ab0*/  DSETP.GEU.AND P1, PT, R8, R6, PT ;  /* 0x000000060800722a */ /* 0x000fcc0003f2e000 */
[----:B------:R-:W-:Y:S02]  /*1ac0*/  FSEL R10, R6, R8, !P1 ;  /* 0x00000008060a7208 */ /* 0x000fe40004800000 */
[----:B------:R-:W-:-:S04]  /*1ad0*/  FSEL R11, R7, R9, !P1 ;  /* 0x00000009070b7208 */ /* 0x000fc80004800000 */
[----:B------:R-:W-:Y:S05]  /*1ae0*/  @!P0 BRA `(.L_x_308) ;  /* 0x0000001000408947 */ /* 0x000fea0003800000 */
[----:B------:R-:W-:Y:S01]  /*1af0*/  UIADD3 UR8, UP0, UPT, UR5, UR7, URZ ;  /* 0x0000000705087290 */ /* 0x000fe2000ff1e0ff */
[----:B------:R-:W-:Y:S01]  /*1b00*/  IADD3 R27, P1, PT, R4, -0x800, RZ ;  /* 0xfffff800041b7810 */ /* 0x000fe20007f3e0ff */
[----:B------:R-:W0:Y:S01]  /*1b10*/  LDCU.64 UR12, c[0x0][0x380] ;  /* 0x00007000ff0c77ac */ /* 0x000e220008000a00 */
[----:B------:R-:W-:Y:S02]  /*1b20*/  LOP3.LUT R5, RZ, R0, RZ, 0x33, !PT ;  /* 0x00000000ff057212 */ /* 0x000fe400078e33ff */
[----:B------:R-:W-:Y:S01]  /*1b30*/  IADD3.X R26, PT, PT, R3, -0x1, RZ, P1, !PT ;  /* 0xffffffff031a7810 */ /* 0x000fe20000ffe4ff */
[----:B------:R-:W-:Y:S01]  /*1b40*/  UIADD3.X UR9, UPT, UPT, URZ, UR4, URZ, UP0, !UPT ;  /* 0x00000004ff097290 */ /* 0x000fe200087fe4ff */
[----:B------:R-:W-:Y:S01]  /*1b50*/  ISETP.LT.U32.AND P0, PT, R27, UR8, PT ;  /* 0x000000081b007c0c */ /* 0x000fe2000bf01070 */
[----:B------:R-:W-:Y:S01]  /*1b60*/  UMOV UR6, UR5 ;  /* 0x0000000500067c82 */ /* 0x000fe20008000000 */
[----:B------:R-:W-:Y:S01]  /*1b70*/  IADD3 R9, P2, PT, R0, UR8, RZ ;  /* 0x0000000800097c10 */ /* 0x000fe2000ff5e0ff */
[----:B------:R-:W-:Y:S01]  /*1b80*/  UMOV UR4, URZ ;  /* 0x000000ff00047c82 */ /* 0x000fe20008000000 */
[----:B------:R-:W-:Y:S01]  /*1b90*/  IADD3 R5, PT, PT, R4, -UR5, R5 ;  /* 0x8000000504057c10 */ /* 0x000fe2000fffe005 */
[----:B------:R-:W-:Y:S01]  /*1ba0*/  IMAD.U32 R7, RZ, RZ, UR9 ;  /* 0x00000009ff077e24 */ /* 0x000fe2000f8e00ff */
[----:B------:R-:W-:Y:S01]  /*1bb0*/  UMOV UR10, UR8 ;  /* 0x00000008000a7c82 */ /* 0x000fe20008000000 */
[----:B------:R-:W-:-:S03]  /*1bc0*/  IMAD.X R0, RZ, RZ, UR9, P2 ;  /* 0x00000009ff007e24 */ /* 0x000fc600090e06ff */
[----:B------:R-:W-:Y:S02]  /*1bd0*/  ISETP.GT.U32.AND.EX P0, PT, R7, R26, PT, P0 ;  /* 0x0000001a0700720c */ /* 0x000fe40003f04100 */
[----:B0-----:R-:W-:-:S04]  /*1be0*/  LEA R8, P1, R9, UR12, 0x3 ;  /* 0x0000000c09087c11 */ /* 0x001fc8000f8218ff */
[----:B------:R-:W-:Y:S02]  /*1bf0*/  IADD3 R8, P2, PT, R8, 0x4000, RZ ;  /* 0x0000400008087810 */ /* 0x000fe40007f5e0ff */
[----:B------:R-:W-:Y:S01]  /*1c00*/  LEA.HI.X R9, R9, UR13, R0, 0x3, P1 ;  /* 0x0000000d09097c11 */ /* 0x000fe200088f1c00 */
[----:B------:R-:W-:Y:S01]  /*1c10*/  VIADD R0, R5, -UR7 ;  /* 0x8000000705007c36 */ /* 0x000fe20008000000 */
[----:B------:R-:W-:-:S03]  /*1c20*/  UMOV UR7, UR9 ;  /* 0x0000000900077c82 */ /* 0x000fc60008000000 */
[----:B------:R-:W-:Y:S01]  /*1c30*/  IMAD.X R9, RZ, RZ, R9, P2 ;  /* 0x000000ffff097224 */ /* 0x000fe200010e0609 */
[----:B------:R-:W-:Y:S06]  /*1c40*/  @P0 BRA `(.L_x_309) ;  /* 0x0000000000f40947 */ /* 0x000fec0003800000 */
[----:B------:R-:W0:Y:S01]  /*1c50*/  LDC.64 R2, c[0x0][0x3b8] ;  /* 0x0000ee00ff027b82 */ /* 0x000e220000000a00 */
[----:B------:R-:W1:Y:S01]  /*1c60*/  LDCU.64 UR12, c[0x0][0x380] ;  /* 0x00007000ff0c77ac */ /* 0x000e620008000a00 */
[----:B------:R-:W-:Y:S01]  /*1c70*/  NOP ;  /* 0x0000000000007918 */ /* 0x000fe20000000000 */
.L_x_310:
[----:B------:R-:W2:Y:S02]  /*1c80*/  S2R R4, SR_TID.X ;  /* 0x0000000000047919 */ /* 0x000ea40000002100 */
[----:B--2---:R-:W-:-:S05]  /*1c90*/  IADD3 R4, P0, PT, R4, UR8, RZ ;  /* 0x0000000804047c10 */ /* 0x004fca000ff1e0ff */
[----:B------:R-:W-:Y:S01]  /*1ca0*/  IMAD.X R5, RZ, RZ, UR9, P0 ;  /* 0x00000009ff057e24 */ /* 0x000fe200080e06ff */
[----:B-1----:R-:W-:-:S04]  /*1cb0*/  LEA R24, P0, R4, UR12, 0x3 ;  /* 0x0000000c04187c11 */ /* 0x002fc8000f8018ff */
[----:B------:R-:W-:-:S05]  /*1cc0*/  LEA.HI.X R25, R4, UR13, R5, 0x3, P0 ;  /* 0x0000000d04197c11 */ /* 0x000fca00080f1c05 */
[----:B------:R-:W2:Y:S04]  /*1cd0*/  LDG.E.64 R4, desc[UR14][R24.64] ;  /* 0x0000000e18047981 */ /* 0x000ea8000c1e1b00 */
[----:B------:R-:W3:Y:S04]  /*1ce0*/  LDG.E.64 R6, desc[UR14][R24.64+0x800] ;  /* 0x0008000e18067981 */ /* 0x000ee8000c1e1b00 */
[----:B------:R-:W4:Y:S04]  /*1cf0*/  LDG.E.64 R12, desc[UR14][R24.64+0x1000] ;  /* 0x0010000e180c7981 */ /* 0x000f28000c1e1b00 */
[----:B------:R-:W5:Y:S04]  /*1d00*/  LDG.E.64 R14, desc[UR14][R24.64+0x1800] ;  /* 0x0018000e180e7981 */ /* 0x000f68000c1e1b00 */
[----:B------:R-:W5:Y:S04]  /*1d10*/  LDG.E.64 R16, desc[UR14][R24.64+0x2000] ;  /* 0x0020000e18107981 */ /* 0x000f68000c1e1b00 */
[----:B------:R-:W5:Y:S04]  /*1d20*/  LDG.E.64 R18, desc[UR14][R24.64+0x2800] ;  /* 0x0028000e18127981 */ /* 0x000f68000c1e1b00 */
[----:B------:R-:W5:Y:S04]  /*1d30*/  LDG.E.64 R20, desc[UR14][R24.64+0x3000] ;  /* 0x0030000e18147981 */ /* 0x000f68000c1e1b00 */
[----:B------:R-:W5:Y:S01]  /*1d40*/  LDG.E.64 R22, desc[UR14][R24.64+0x3800] ;  /* 0x0038000e18167981 */ /* 0x000f62000c1e1b00 */
[----:B------:R-:W-:-:S02]  /*1d50*/  USHF.R.S32.HI UR11, URZ, 0x1f, UR5 ;  /* 0x0000001fff0b7899 */ /* 0x000fc40008011405 */
[----:B------:R-:W-:-:S04]  /*1d60*/  UIADD3 UR6, UP0, UPT, UR5, UR10, URZ ;  /* 0x0000000a05067290 */ /* 0x000fc8000ff1e0ff */
[----:B------:R-:W-:Y:S01]  /*1d70*/  UIADD3.X UR7, UPT, UPT, UR11, UR7, URZ, UP0, !UPT ;  /* 0x000000070b077290 */ /* 0x000fe200087fe4ff */
        /* <DEDUP_REMOVED lines=16> */
[----:B------:R-:W-:Y:S01]  /*1e80*/  FSEL R6, R18, R4, !P0 ;  /* 0x0000000412067208 */ /* 0x000fe20004000000 */
[----:B0-----:R-:W-:Y:S01]  /*1e90*/  IMAD.MOV.U32 R4, RZ, RZ, R2 ;  /* 0x000000ffff047224 */ /* 0x001fe200078e0002 */
[----:B------:R-:W-:-:S04]  /*1ea0*/  FSEL R7, R19, R5, !P0 ;  /* 0x0000000513077208 */ /* 0x000fc80004000000 */
[----:B------:R-:W-:Y:S02]  /*1eb0*/  IADD3 R5, P2, PT, R4, -UR8, RZ ;  /* 0x8000000804057c10 */ /* 0x000fe4000ff5e0ff */
[----:B------:R-:W-:-:S06]  /*1ec0*/  DSETP.GEU.AND P0, PT, R6, R20, PT ;  /* 0x000000140600722a */ /* 0x000fcc0003f0e000 */
[----:B------:R-:W-:Y:S02]  /*1ed0*/  FSEL R6, R20, R6, !P0 ;  /* 0x0000000614067208 */ /* 0x000fe40004000000 */
[----:B------:R-:W-:Y:S02]  /*1ee0*/  FSEL R7, R21, R7, !P0 ;  /* 0x0000000715077208 */ /* 0x000fe40004000000 */
[----:B------:R-:W-:Y:S02]  /*1ef0*/  ISETP.GE.U32.AND P0, PT, R5, UR5, PT ;  /* 0x0000000505007c0c */ /* 0x000fe4000bf06070 */
[----:B------:R-:W-:Y:S02]  /*1f00*/  IADD3.X R5, PT, PT, R3, ~UR9, RZ, P2, !PT ;  /* 0x8000000903057c10 */ /* 0x000fe400097fe4ff */
[----:B------:R-:W-:Y:S02]  /*1f10*/  DSETP.GEU.AND P1, PT, R6, R22, PT ;  /* 0x000000160600722a */ /* 0x000fe40003f2e000 */
[----:B------:R-:W-:-:S04]  /*1f20*/  ISETP.GE.U32.AND.EX P0, PT, R5, UR11, PT, P0 ;  /* 0x0000000b05007c0c */ /* 0x000fc8000bf06100 */
[----:B------:R-:W-:Y:S02]  /*1f30*/  FSEL R10, R22, R6, !P1 ;  /* 0x00000006160a7208 */ /* 0x000fe40004800000 */
[----:B------:R-:W-:-:S07]  /*1f40*/  FSEL R11, R23, R7, !P1 ;  /* 0x00000007170b7208 */ /* 0x000fce0004800000 */
[----:B------:R-:W-:Y:S05]  /*1f50*/  @!P0 BRA `(.L_x_308) ;  /* 0x0000000c00248947 */ /* 0x000fea0003800000 */
[----:B------:R-:W-:Y:S02]  /*1f60*/  UIADD3 UR8, UP0, UPT, UR5, UR8, URZ ;  /* 0x0000000805087290 */ /* 0x000fe4000ff1e0ff */
[----:B------:R-:W-:Y:S01]  /*1f70*/  IMAD.U32 R5, RZ, RZ, UR5 ;  /* 0x00000005ff057e24 */ /* 0x000fe2000f8e00ff */
[----:B------:R-:W-:Y:S01]  /*1f80*/  UIADD3 UR4, UPT, UPT, UR4, 0x1, URZ ;  /* 0x0000000104047890 */ /* 0x000fe2000fffe0ff */
[----:B------:R-:W-:Y:S01]  /*1f90*/  VIADD R0, R0, -UR5 ;  /* 0x8000000500007c36 */ /* 0x000fe20008000000 */
[----:B------:R-:W-:Y:S01]  /*1fa0*/  UIADD3.X UR9, UPT, UPT, UR11, UR9, URZ, UP0, !UPT ;  /* 0x000000090b097290 */ /* 0x000fe200087fe4ff */
[----:B------:R-:W-:Y:S01]  /*1fb0*/  IMAD.WIDE R8, R5, 0x8, R8 ;  /* 0x0000000805087825 */ /* 0x000fe200078e0208 */
[----:B------:R-:W-:Y:S01]  /*1fc0*/  ISETP.LT.U32.AND P0, PT, R27, UR8, PT ;  /* 0x000000081b007c0c */ /* 0x000fe2000bf01070 */
[----:B------:R-:W-:-:S03]  /*1fd0*/  UMOV UR10, UR6 ;  /* 0x00000006000a7c82 */ /* 0x000fc60008000000 */
[----:B------:R-:W-:-:S05]  /*1fe0*/  IMAD.U32 R7, RZ, RZ, UR9 ;  /* 0x00000009ff077e24 */ /* 0x000fca000f8e00ff */
[----:B------:R-:W-:-:S13]  /*1ff0*/  ISETP.GT.U32.AND.EX P0, PT, R7, R26, PT, P0 ;  /* 0x0000001a0700720c */ /* 0x000fda0003f04100 */
[----:B------:R-:W-:Y:S05]  /*2000*/  @!P0 BRA `(.L_x_310) ;  /* 0xfffffffc001c8947 */ /* 0x000fea000383ffff */
[----:B------:R-:W-:-:S05]  /*2010*/  UMOV UR6, UR5 ;  /* 0x0000000500067c82 */ /* 0x000fca0008000000 */
.L_x_309:
[----:B------:R-:W0:Y:S01]  /*2020*/  S2R R7, SR_TID.X ;  /* 0x0000000000077919 */ /* 0x000e220000002100 */
[C---:B------:R-:W-:Y:S01]  /*2030*/  VIADD R2, R4.reuse, -UR8 ;  /* 0x8000000804027c36 */ /* 0x040fe20008000000 */
[----:B------:R-:W-:Y:S01]  /*2040*/  ISETP.LE.U32.AND P1, PT, R4, UR8, PT ;  /* 0x0000000804007c0c */ /* 0x000fe2000bf23070 */
[----:B------:R-:W-:Y:S01]  /*2050*/  IMAD.U32 R6, RZ, RZ, UR9 ;  /* 0x00000009ff067e24 */ /* 0x000fe2000f8e00ff */
[----:B------:R-:W-:Y:S02]  /*2060*/  BSSY.RECONVERGENT B1, `(.L_x_308) ;  /* 0x00000b8000017945 */ /* 0x000fe40003800200 */
[----:B0-----:R-:W-:-:S04]  /*2070*/  ISETP.GE.AND P0, PT, R7, R2, PT ;  /* 0x000000020700720c */ /* 0x001fc80003f06270 */
[----:B------:R-:W-:-:S13]  /*2080*/  ISETP.GE.U32.OR.EX P0, PT, R6, R3, P0, P1 ;  /* 0x000000030600720c */ /* 0x000fda0000706510 */
[----:B------:R-:W-:Y:S05]  /*2090*/  @P0 BRA `(.L_x_311) ;  /* 0x0000000800d00947 */ /* 0x000fea0003800000 */
[----:B------:R-:W0:Y:S01]  /*20a0*/  LDC R2, c[0x0][0x3c0] ;  /* 0x0000f000ff027b82 */ /* 0x000e220000000800 */
[----:B------:R-:W-:Y:S01]  /*20b0*/  USHF.L.U32 UR5, UR16, 0xb, URZ ;  /* 0x0000000b10057899 */ /* 0x000fe200080006ff */
[----:B------:R-:W-:Y:S01]  /*20c0*/  LOP3.LUT R3, RZ, R7, RZ, 0x33, !PT ;  /* 0x00000007ff037212 */ /* 0x000fe200078e33ff */
[----:B------:R-:W-:Y:S02]  /*20d0*/  BSSY.RECONVERGENT B2, `(.L_x_312) ;  /* 0x0000055000027945 */ /* 0x000fe40003800200 */
[----:B------:R-:W-:-:S06]  /*20e0*/  UIADD3 UR5, UPT, UPT, UR5, UR6, URZ ;  /* 0x0000000605057290 */ /* 0x000fcc000fffe0ff */
[----:B------:R-:W-:Y:S01]  /*20f0*/  IADD3 R4, PT, PT, R4, -UR5, R3 ;  /* 0x8000000504047c10 */ /* 0x000fe2000fffe003 */
        /* <DEDUP_REMOVED lines=9> */
[----:B------:R-:W-:Y:S01]  /*2190*/  LOP3.LUT R5, R2, 0x1fffff0, RZ, 0xc0, !PT ;  /* 0x01fffff002057812 */ /* 0x000fe200078ec0ff */
[----:B------:R-:W-:-:S04]  /*21a0*/  IMAD.MOV.U32 R2, RZ, RZ, R7 ;  /* 0x000000ffff027224 */ /* 0x000fc800078e0007 */
[----:B------:R-:W-:-:S07]  /*21b0*/  IMAD.MOV R5, RZ, RZ, -R5 ;  /* 0x000000ffff057224 */ /* 0x000fce00078e0a05 */
.L_x_314:
        /* <DEDUP_REMOVED lines=8> */
[----:B--2---:R-:W-:-:S06]  /*2240*/  DSETP.GEU.AND P1, PT, R10, R6, PT ;  /* 0x000000060a00722a */ /* 0x004fcc0003f2e000 */
        /* <DEDUP_REMOVED lines=11> */
[----:B-----5:R-:W-:-:S06]  /*2300*/  DSETP.GEU.AND P1, PT, R10, R16, PT ;  /* 0x000000100a00722a */ /* 0x020fcc0003f2e000 */
[----:B------:R-:W-:Y:S02]  /*2310*/  FSEL R10, R16, R10, !P1 ;  /* 0x0000000a100a7208 */ /* 0x000fe40004800000 */
[----:B------:R-:W-:Y:S02]  /*2320*/  FSEL R11, R17, R11, !P1 ;  /* 0x0000000b110b7208 */ /* 0x000fe40004800000 */
[----:B------:R-:W5:Y:S04]  /*2330*/  LDG.E.64 R16, desc[UR14][R8.64+0x1800] ;  /* 0x0018000e08107981 */ /* 0x000f68000c1e1b00 */
[----:B------:R-:W-:-:S06]  /*2340*/  DSETP.GEU.AND P1, PT, R10, R14, PT ;  /* 0x0000000e0a00722a */ /* 0x000fcc0003f2e000 */
        /* <DEDUP_REMOVED lines=14> */
[----:B------:R0:W5:Y:S01]  /*2430*/  LDG.E.64 R24, desc[UR14][R8.64+0x3800] ;  /* 0x0038000e08187981 */ /* 0x000162000c1e1b00 */
        /* <DEDUP_REMOVED lines=30> */
.L_x_313:
[----:B------:R-:W-:Y:S05]  /*2620*/  BSYNC.RECONVERGENT B2 ;  /* 0x0000000000027941 */ /* 0x000fea0003800200 */
.L_x_312:
[----:B------:R-:W-:Y:S05]  /*2630*/  @!P0 BRA `(.L_x_311) ;  /* 0x0000000400688947 */ /* 0x000fea0003800000 */
[----:B------:R-:W-:Y:S01]  /*2640*/  ISETP.GE.U32.AND P1, PT, R4, 0x8, PT ;  /* 0x000000080400780c */ /* 0x000fe20003f26070 */
[----:B------:R-:W-:Y:S01]  /*2650*/  BSSY.RECONVERGENT B2, `(.L_x_315) ;  /* 0x0000029000027945 */ /* 0x000fe20003800200 */
[----:B------:R-:W-:-:S04]  /*2660*/  LOP3.LUT R24, R3, 0x7, RZ, 0xc0, !PT ;  /* 0x0000000703187812 */ /* 0x000fc800078ec0ff */
[----:B------:R-:W-:-:S07]  /*2670*/  ISETP.NE.AND P0, PT, R24, RZ, PT ;  /* 0x000000ff1800720c */ /* 0x000fce0003f05270 */
[----:B------:R-:W-:Y:S06]  /*2680*/  @!P1 BRA `(.L_x_316) ;  /* 0x0000000000949947 */ /* 0x000fec0003800000 */
[----:B------:R-:W-:-:S05]  /*2690*/  IADD3 R4, P1, PT, R2, UR8, RZ ;  /* 0x0000000802047c10 */ /* 0x000fca000ff3e0ff */
[----:B------:R-:W-:Y:S01]  /*26a0*/  IMAD.X R5, RZ, RZ, UR9, P1 ;  /* 0x00000009ff057e24 */ /* 0x000fe200088e06ff */
[----:B------:R-:W-:-:S04]  /*26b0*/  LEA R20, P1, R4, UR12, 0x3 ;  /* 0x0000000c04147c11 */ /* 0x000fc8000f8218ff */
        /* <DEDUP_REMOVED lines=9> */
[----:B------:R-:W-:Y:S01]  /*2750*/  VIADD R2, R2, 0x800 ;  /* 0x0000080002027836 */ /* 0x000fe20000000000 */
        /* <DEDUP_REMOVED lines=24> */
.L_x_316:
[----:B------:R-:W-:Y:S05]  /*28e0*/  BSYNC.RECONVERGENT B2 ;  /* 0x0000000000027941 */ /* 0x000fea0003800200 */
.L_x_315:
[----:B------:R-:W-:Y:S05]  /*28f0*/  @!P0 BRA `(.L_x_311) ;  /* 0x0000000000b88947 */ /* 0x000fea0003800000 */
[----:B------:R-:W-:Y:S01]  /*2900*/  ISETP.GE.U32.AND P1, PT, R24, 0x4, PT ;  /* 0x000000041800780c */ /* 0x000fe20003f26070 */
[----:B------:R-:W-:Y:S01]  /*2910*/  BSSY.RECONVERGENT B2, `(.L_x_317) ;  /* 0x0000018000027945 */ /* 0x000fe20003800200 */
[----:B------:R-:W-:-:S11]  /*2920*/  LOP3.LUT P0, RZ, R3, 0x3, RZ, 0xc0, !PT ;  /* 0x0000000303ff7812 */ /* 0x000fd6000780c0ff */
[----:B------:R-:W-:Y:S05]  /*2930*/  @!P1 BRA `(.L_x_318) ;  /* 0x0000000000549947 */ /* 0x000fea0003800000 */
[----:B------:R-:W-:-:S05]  /*2940*/  IADD3 R3, P1, PT, R2, UR8, RZ ;  /* 0x0000000802037c10 */ /* 0x000fca000ff3e0ff */
[----:B------:R-:W-:Y:S01]  /*2950*/  IMAD.X R6, RZ, RZ, UR9, P1 ;  /* 0x00000009ff067e24 */ /* 0x000fe200088e06ff */
[----:B------:R-:W-:-:S04]  /*2960*/  LEA R4, P1, R3, UR12, 0x3 ;  /* 0x0000000c03047c11 */ /* 0x000fc8000f8218ff */
[----:B------:R-:W-:-:S05]  /*2970*/  LEA.HI.X R5, R3, UR13, R6, 0x3, P1 ;  /* 0x0000000d03057c11 */ /* 0x000fca00088f1c06 */
[----:B------:R-:W2:Y:S04]  /*2980*/  LDG.E.64 R6, desc[UR14][R4.64] ;  /* 0x0000000e04067981 */ /* 0x000ea8000c1e1b00 */
[----:B------:R-:W3:Y:S04]  /*2990*/  LDG.E.64 R8, desc[UR14][R4.64+0x800] ;  /* 0x0008000e04087981 */ /* 0x000ee8000c1e1b00 */
[----:B------:R-:W4:Y:S04]  /*29a0*/  LDG.E.64 R12, desc[UR14][R4.64+0x1000] ;  /* 0x0010000e040c7981 */ /* 0x000f28000c1e1b00 */
        /* <DEDUP_REMOVED lines=13> */
[----:B------:R-:W-:-:S07]  /*2a80*/  FSEL R11, R15, R7, !P1 ;  /* 0x000000070f0b7208 */ /* 0x000fce0004800000 */
.L_x_318:
[----:B------:R-:W-:Y:S05]  /*2a90*/  BSYNC.RECONVERGENT B2 ;  /* 0x0000000000027941 */ /* 0x000fea0003800200 */
.L_x_317:
[----:B------:R-:W-:Y:S05]  /*2aa0*/  @!P0 BRA `(.L_x_311) ;  /* 0x00000000004c8947 */ /* 0x000fea0003800000 */
[----:B------:R-:W-:Y:S02]  /*2ab0*/  LOP3.LUT R0, R0, 0xffff, RZ, 0xc0, !PT ;  /* 0x0000ffff00007812 */ /* 0x000fe400078ec0ff */
[----:B------:R-:W-:Y:S02]  /*2ac0*/  IADD3 R2, P0, PT, R2, UR10, RZ ;  /* 0x0000000a02027c10 */ /* 0x000fe4000ff1e0ff */
[----:B------:R-:W-:Y:S02]  /*2ad0*/  LEA.HI R0, R0, 0x1, RZ, 0x18 ;  /* 0x0000000100007811 */ /* 0x000fe400078fc0ff */
[----:B------:R-:W-:Y:S01]  /*2ae0*/  LEA R4, P1, R2, UR12, 0x3 ;  /* 0x0000000c02047c11 */ /* 0x000fe2000f8218ff */
[----:B------:R-:W-:Y:S01]  /*2af0*/  IMAD.X R5, RZ, RZ, UR7, P0 ;  /* 0x00000007ff057e24 */ /* 0x000fe200080e06ff */
[----:B------:R-:W-:-:S04]  /*2b00*/  LOP3.LUT R0, R0, 0x3, RZ, 0xc0, !PT ;  /* 0x0000000300007812 */ /* 0x000fc800078ec0ff */
[----:B------:R-:W-:Y:S01]  /*2b10*/  LEA.HI.X R5, R2, UR13, R5, 0x3, P1 ;  /* 0x0000000d02057c11 */ /* 0x000fe200088f1c05 */
[----:B------:R-:W-:-:S07]  /*2b20*/  IMAD.MOV R0, RZ, RZ, -R0 ;  /* 0x000000ffff007224 */ /* 0x000fce00078e0a00 */
.L_x_319:
[----:B------:R-:W-:Y:S02]  /*2b30*/  IMAD.MOV.U32 R2, RZ, RZ, R4 ;  /* 0x000000ffff027224 */ /* 0x000fe400078e0004 */
[----:B------:R-:W-:-:S06]  /*2b40*/  IMAD.MOV.U32 R3, RZ, RZ, R5 ;  /* 0x000000ffff037224 */ /* 0x000fcc00078e0005 */
[----:B------:R-:W2:Y:S01]  /*2b50*/  LDG.E.64 R2, desc[UR14][R2.64] ;  /* 0x0000000e02027981 */ /* 0x000ea2000c1e1b00 */
[----:B------:R-:W-:Y:S01]  /*2b60*/  VIADD R0, R0, 0x1 ;  /* 0x0000000100007836 */ /* 0x000fe20000000000 */
[----:B------:R-:W-:-:S05]  /*2b70*/  IADD3 R4, P1, PT, R4, 0x800, RZ ;  /* 0x0000080004047810 */ /* 0x000fca0007f3e0ff */
[----:B------:R-:W-:Y:S01]  /*2b80*/  IMAD.X R5, RZ, RZ, R5, P1 ;  /* 0x000000ffff057224 */ /* 0x000fe200008e0605 */
[----:B--2---:R-:W-:-:S06]  /*2b90*/  DSETP.GEU.AND P0, PT, R10, R2, PT ;  /* 0x000000020a00722a */ /* 0x004fcc0003f0e000 */
[----:B------:R-:W-:Y:S02]  /*2ba0*/  FSEL R10, R2, R10, !P0 ;  /* 0x0000000a020a7208 */ /* 0x000fe40004000000 */
[----:B------:R-:W-:Y:S02]  /*2bb0*/  FSEL R11, R3, R11, !P0 ;  /* 0x0000000b030b7208 */ /* 0x000fe40004000000 */
[----:B------:R-:W-:-:S13]  /*2bc0*/  ISETP.NE.AND P0, PT, R0, RZ, PT ;  /* 0x000000ff0000720c */ /* 0x000fda0003f05270 */
[----:B------:R-:W-:Y:S05]  /*2bd0*/  @P0 BRA `(.L_x_319) ;  /* 0xfffffffc00d40947 */ /* 0x000fea000383ffff */
.L_x_311:
[----:B------:R-:W-:Y:S05]  /*2be0*/  BSYNC.RECONVERGENT B1 ;  /* 0x0000000000017941 */ /* 0x000fea0003800200 */
.L_x_308:
[----:B------:R-:W0:Y:S01]  /*2bf0*/  S2R R6, SR_LANEID ;  /* 0x0000000000067919 */ /* 0x000e220000000000 */
[----:B------:R-:W-:Y:S04]  /*2c00*/  SHFL.DOWN PT, R2, R10, 0x1, 0x1f ;  /* 0x08201f000a027f89 */ /* 0x000fe800000e0000 */
[----:B------:R-:W1:Y:S01]  /*2c10*/  SHFL.DOWN PT, R3, R11, 0x1, 0x1f ;  /* 0x08201f000b037f89 */ /* 0x000e6200000e0000 */
[----:B------:R-:W2:Y:S01]  /*2c20*/  S2R R9, SR_TID.X ;  /* 0x0000000000097919 */ /* 0x000ea20000002100 */
        /* <DEDUP_REMOVED lines=10> */
[----:B------:R-:W-:-:S02]  /*2cd0*/  @!P2 MOV R7, 0x400 ;  /* 0x000004000007a802 */ /* 0x000fc40000000f00 */
[----:B------:R-:W0:Y:S01]  /*2ce0*/  SHFL.DOWN PT, R3, R5, 0x2, 0x1f ;  /* 0x08401f0005037f89 */ /* 0x000e2200000e0000 */
[----:B------:R-:W1:Y:S02]  /*2cf0*/  @!P2 S2R R8, SR_CgaCtaId ;  /* 0x000000000008a919 */ /* 0x000e640000008800 */
[----:B0-----:R-:W-:-:S06]  /*2d00*/  DSETP.GEU.AND P0, PT, R4, R2, PT ;  /* 0x000000020400722a */ /* 0x001fcc0003f0e000 */
[----:B------:R-:W-:Y:S02]  /*2d10*/  @!P1 FSEL R0, R2, R0, !P0 ;  /* 0x0000000002009208 */ /* 0x000fe40004000000 */
[----:B------:R-:W-:Y:S02]  /*2d20*/  @!P1 FSEL R5, R3, R5, !P0 ;  /* 0x0000000503059208 */ /* 0x000fe40004000000 */
[----:B------:R-:W-:Y:S01]  /*2d30*/  ISETP.GT.AND P1, PT, R6, 0x1b, PT ;  /* 0x0000001b0600780c */ /* 0x000fe20003f24270 */
[----:B------:R-:W-:Y:S01]  /*2d40*/  SHFL.DOWN PT, R2, R0, 0x4, 0x1f ;  /* 0x08801f0000027f89 */ /* 0x000fe200000e0000 */
[----:B------:R-:W-:Y:S01]  /*2d50*/  IMAD.MOV.U32 R4, RZ, RZ, R0 ;  /* 0x000000ffff047224 */ /* 0x000fe200078e0000 */
[----:B-1----:R-:W-:Y:S02]  /*2d60*/  @!P2 LEA R7, R8, R7, 0x18 ;  /* 0x000000070807a211 */ /* 0x002fe400078ec0ff */
[----:B------:R-:W0:Y:S03]  /*2d70*/  SHFL.DOWN PT, R3, R5, 0x4, 0x1f ;  /* 0x08801f0005037f89 */ /* 0x000e2600000e0000 */
[----:B0-----:R-:W-:-:S06]  /*2d80*/  DSETP.GEU.AND P0, PT, R4, R2, PT ;  /* 0x000000020400722a */ /* 0x001fcc0003f0e000 */
[----:B------:R-:W-:Y:S02]  /*2d90*/  @!P1 FSEL R0, R2, R0, !P0 ;  /* 0x0000000002009208 */ /* 0x000fe40004000000 */
[----:B------:R-:W-:Y:S02]  /*2da0*/  @!P1 FSEL R5, R3, R5, !P0 ;  /* 0x0000000503059208 */ /* 0x000fe40004000000 */
[----:B------:R-:W-:Y:S01]  /*2db0*/  ISETP.GT.AND P1, PT, R6, 0x17, PT ;  /* 0x000000170600780c */ /* 0x000fe20003f24270 */
[----:B------:R-:W-:Y:S01]  /*2dc0*/  SHFL.DOWN PT, R2, R0, 0x8, 0x1f ;  /* 0x09001f0000027f89 */ /* 0x000fe200000e0000 */
[----:B------:R-:W-:-:S03]  /*2dd0*/  IMAD.MOV.U32 R4, RZ, RZ, R0 ;  /* 0x000000ffff047224 */ /* 0x000fc600078e0000 */
        /* <DEDUP_REMOVED lines=8> */
[----:B0-----:R-:W-:Y:S01]  /*2e60*/  DSETP.GEU.AND P0, PT, R4, R2, PT ;  /* 0x000000020400722a */ /* 0x001fe20003f0e000 */
[----:B--2---:R-:W-:-:S05]  /*2e70*/  @!P2 SHF.R.U32.HI R4, RZ, 0x2, R9 ;  /* 0x00000002ff04a819 */ /* 0x004fca0000011609 */
[----:B------:R-:W-:Y:S02]  /*2e80*/  FSEL R2, R2, R0, !P0 ;  /* 0x0000000002027208 */ /* 0x000fe40004000000 */
[----:B------:R-:W-:Y:S02]  /*2e90*/  FSEL R3, R3, R5, !P0 ;  /* 0x0000000503037208 */ /* 0x000fe40004000000 */
[----:B------:R-:W-:Y:S02]  /*2ea0*/  ISETP.NE.AND P0, PT, R9, RZ, PT ;  /* 0x000000ff0900720c */ /* 0x000fe40003f05270 */
[----:B------:R-:W-:Y:S02]  /*2eb0*/  @!P2 LOP3.LUT R4, R4, 0xf8, RZ, 0xc0, !PT ;  /* 0x000000f80404a812 */ /* 0x000fe400078ec0ff */
[----:B------:R-:W-:-:S03]  /*2ec0*/  FSEL R5, R5, R3, P1 ;  /* 0x0000000305057208 */ /* 0x000fc60000800000 */
[----:B------:R-:W-:Y:S01]  /*2ed0*/  @!P2 IMAD.IADD R7, R4, 0x1, R7 ;  /* 0x000000010407a824 */ /* 0x000fe200078e0207 */
[----:B------:R-:W-:-:S04]  /*2ee0*/  FSEL R4, R0, R2, P1 ;  /* 0x0000000200047208 */ /* 0x000fc80000800000 */
[----:B------:R0:W-:Y:S01]  /*2ef0*/  @!P2 STS.64 [R7+0x8], R2 ;  /* 0x000008020700a388 */ /* 0x0001e20000000a00 */
[----:B------:R-:W-:Y:S06]  /*2f00*/  BAR.SYNC.DEFER_BLOCKING 0x0 ;  /* 0x0000000000007b1d */ /* 0x000fec0000010000 */
[----:B------:R-:W-:Y:S05]  /*2f10*/  @P0 BRA `(.L_x_307) ;  /* 0x0000000000700947 */ /* 0x000fea0003800000 */
[----:B------:R-:W1:Y:S01]  /*2f20*/  S2UR UR5, SR_CgaCtaId ;  /* 0x00000000000579c3 */ /* 0x000e620000008800 */
[----:B------:R-:W-:Y:S02]  /*2f30*/  UMOV UR4, 0x400 ;  /* 0x0000040000047882 */ /* 0x000fe40000000000 */
[----:B-1----:R-:W-:-:S09]  /*2f40*/  ULEA UR4, UR5, UR4, 0x18 ;  /* 0x0000000405047291 */ /* 0x002fd2000f8ec0ff */
[----:B------:R-:W1:Y:S04]  /*2f50*/  LDS.128 R12, [UR4+0x10] ;  /* 0x00001004ff0c7984 */ /* 0x000e680008000c00 */
[----:B------:R-:W2:Y:S01]  /*2f60*/  LDS.128 R8, [UR4+0x20] ;  /* 0x00002004ff087984 */ /* 0x000ea20008000c00 */
[----:B-1----:R-:W-:-:S06]  /*2f70*/  DSETP.GEU.AND P1, PT, R4, R12, PT ;  /* 0x0000000c0400722a */ /* 0x002fcc0003f2e000 */
[----:B0-----:R-:W-:Y:S02]  /*2f80*/  FSEL R2, R12, R4, !P1 ;  /* 0x000000040c027208 */ /* 0x001fe40004800000 */
[----:B------:R-:W-:Y:S02]  /*2f90*/  FSEL R3, R13, R5, !P1 ;  /* 0x000000050d037208 */ /* 0x000fe40004800000 */
[----:B------:R-:W0:Y:S04]  /*2fa0*/  LDS.128 R4, [UR4+0x30] ;  /* 0x00003004ff047984 */ /* 0x000e280008000c00 */
[----:B------:R-:W-:-:S06]  /*2fb0*/  DSETP.GEU.AND P1, PT, R2, R14, PT ;  /* 0x0000000e0200722a */ /* 0x000fcc0003f2e000 */
[----:B------:R-:W-:Y:S02]  /*2fc0*/  FSEL R2, R14, R2, !P1 ;  /* 0x000000020e027208 */ /* 0x000fe40004800000 */
[----:B------:R-:W-:-:S06]  /*2fd0*/  FSEL R3, R15, R3, !P1 ;  /* 0x000000030f037208 */ /* 0x000fcc0004800000 */
[----:B--2---:R-:W-:-:S06]  /*2fe0*/  DSETP.GEU.AND P1, PT, R2, R8, PT ;  /* 0x000000080200722a */ /* 0x004fcc0003f2e000 */
        /* <DEDUP_REMOVED lines=15> */
.L_x_307:
[----:B------:R-:W-:Y:S05]  /*30e0*/  BSYNC.RECONVERGENT B0 ;  /* 0x0000000000007941 */ /* 0x000fea0003800200 */
.L_x_292:
[----:B------:R-:W-:Y:S05]  /*30f0*/  @P0 EXIT ;  /* 0x000000000000094d */ /* 0x000fea0003800000 */
[----:B------:R-:W2:Y:S02]  /*3100*/  LDCU.64 UR4, c[0x0][0x388] ;  /* 0x00007100ff0477ac */ /* 0x000ea40008000a00 */
[----:B--2---:R-:W-:-:S06]  /*3110*/  UIMAD.WIDE.U32 UR4, UR16, 0x8, UR4 ;  /* 0x00000008100478a5 */ /* 0x004fcc000f8e0004 */
[----:B0-----:R-:W-:Y:S02]  /*3120*/  IMAD.U32 R2, RZ, RZ, UR4 ;  /* 0x00000004ff027e24 */ /* 0x001fe4000f8e00ff */
[----:B------:R-:W-:-:S05]  /*3130*/  IMAD.U32 R3, RZ, RZ, UR5 ;  /* 0x00000005ff037e24 */ /* 0x000fca000f8e00ff */
[----:B------:R-:W-:Y:S01]  /*3140*/  STG.E.64 desc[UR14][R2.64], R4 ;  /* 0x0000000402007986 */ /* 0x000fe2000c101b0e */
[----:B------:R-:W-:Y:S05]  /*3150*/  EXIT ;  /* 0x000000000000794d */ /* 0x000fea0003800000 */
.L_x_320:
        /* <DEDUP_REMOVED lines=10> */
.L_x_903:


//--------------------- .text._ZN3cub18CUB_300001_SM_10006detail6reduce28DeviceReduceSingleTileKernelINS2_10policy_hubIdy11max_functorIdEE10Policy1000EN6thrust24THRUST_300001_SM_1000_NS6detail15normal_iteratorINSA_10device_ptrIdEEEEPdyS6_ddN4cuda3std3__410__identityEEEvT0_T1_T2_T3_T4_T6_ --------------------------
	.section	.text._ZN3cub18CUB_300001_SM_10006detail6reduce28DeviceReduceSingleTileKernelINS2_10policy_hubIdy11max_functorIdEE10Policy1000EN6thrust24THRUST_300001_SM_1000_NS6detail15normal_iteratorINSA_10device_ptrIdEEEEPdyS6_ddN4cuda3std3__410__identityEEEvT0_T1_T2_T3_T4_T6_,"ax",@progbits
	.align	128
        .global         _ZN3cub18CUB_300001_SM_10006detail6reduce28DeviceReduceSingleTileKernelINS2_10policy_hubIdy11max_functorIdEE10Policy1000EN6thrust24THRUST_300001_SM_1000_NS6detail15normal_iteratorINSA_10device_ptrIdEEEEPdyS6_ddN4cuda3std3__410__identityEEEvT0_T1_T2_T3_T4_T6_
        .type           _ZN3cub18CUB_300001_SM_10006detail6reduce28DeviceReduceSingleTileKernelINS2_10policy_hubIdy11max_functorIdEE10Policy1000EN6thrust24THRUST_300001_SM_1000_NS6detail15normal_iteratorINSA_10device_ptrIdEEEEPdyS6_ddN4cuda3std3__410__identityEEEvT0_T1_T2_T3_T4_T6_,@function
        .size           _ZN3cub18CUB_300001_SM_10006detail6reduce28DeviceReduceSingleTileKernelINS2_10policy_hubIdy11max_functorIdEE10Policy1000EN6thrust24THRUST_300001_SM_1000_NS6detail15normal_iteratorINSA_10device_ptrIdEEEEPdyS6_ddN4cuda3std3__410__identityEEEvT0_T1_T2_T3_T4_T6_,(.L_x_904 - _ZN3cub18CUB_300001_SM_10006detail6reduce28DeviceReduceSingleTileKernelINS2_10policy_hubIdy11max_functorIdEE10Policy1000EN6thrust24THRUST_300001_SM_1000_NS6detail15normal_iteratorINSA_10device_ptrIdEEEEPdyS6_ddN4cuda3std3__410__identityEEEvT0_T1_T2_T3_T4_T6_)
        .other          _ZN3cub18CUB_300001_SM_10006detail6reduce28DeviceReduceSingleTileKernelINS2_10policy_hubIdy11max_functorIdEE10Policy1000EN6thrust24THRUST_300001_SM_1000_NS6detail15normal_iteratorINSA_10device_ptrIdEEEEPdyS6_ddN4cuda3std3__410__identityEEEvT0_T1_T2_T3_T4_T6_,@"STO_CUDA_ENTRY STV_DEFAULT"
_ZN3cub18CUB_300001_SM_10006detail6reduce28DeviceReduceSingleTileKernelINS2_10policy_hubIdy11max_functorIdEE10Policy1000EN6thrust24THRUST_300001_SM_1000_NS6detail15normal_iteratorINSA_10device_ptrIdEEEEPdyS6_ddN4cuda3std3__410__identityEEEvT0_T1_T2_T3_T4_T6_:
.text._ZN3cub18CUB_300001_SM_10006detail6reduce28DeviceReduceSingleTileKernelINS2_10policy_hubIdy11max_functorIdEE10Policy1000EN6thrust24THRUST_300001_SM_1000_NS6detail15normal_iteratorINSA_10device_ptrIdEEEEPdyS6_ddN4cuda3std3__410__identityEEEvT0_T1_T2_T3_T4_T6_:
[----:B------:R-:W-:Y:S01]  /*0000*/  LDC R1, c[0x0][0x37c] ;  /* 0x0000df00ff017b82 */ /* 0x000fe20000000800 */
[----:B------:R-:W0:Y:S01]  /*0010*/  LDCU.64 UR4, c[0x0][0x390] ;  /* 0x00007200ff0477ac */ /* 0x000e220008000a00 */
[----:B------:R-:W1:Y:S01]  /*0020*/  LDCU.64 UR6, c[0x0][0x358] ;  /* 0x00006b00ff0677ac */ /* 0x000e620008000a00 */
[----:B0-----:R-:W-:Y:S02]  /*0030*/  IMAD.U32 R8, RZ, RZ, UR4 ;  /* 0x00000004ff087e24 */ /* 0x001fe4000f8e00ff */
[----:B------:R-:W-:-:S03]  /*0040*/  IMAD.U32 R9, RZ, RZ, UR5 ;  /* 0x00000005ff097e24 */ /* 0x000fc6000f8e00ff */
        /* <DEDUP_REMOVED lines=10> */
.L_x_321:
        /* <DEDUP_REMOVED lines=12> */
[----:B------:R-:W5:Y:S01]  /*01b0*/  LDG.E.64 R4, desc[UR6][R4.64] ;  /* 0x0000000604047981 */ /* 0x000f62000c1e1b00 */
[----:B------:R-:W-:-:S07]  /*01c0*/  VIADD R2, R0, 0x100 ;  /* 0x0000010000027836 */ /* 0x000fce0000000000 */
.L_x_325:
[----:B------:R-:W-:Y:S05]  /*01d0*/  BSYNC.RECONVERGENT B1 ;  /* 0x0000000000017941 */ /* 0x000fea0003800200 */
.L_x_324:
[----:B------:R-:W-:Y:S01]  /*01e0*/  ISETP.GE.U32.AND P0, PT, R2, R8, PT ;  /* 0x000000080200720c */ /* 0x000fe20003f06070 */
[----:B------:R-:W-:-:S12]  /*01f0*/  BSSY.RECONVERGENT B1, `(.L_x_326) ;  /* 0x00000a7000017945 */ /* 0x000fd80003800200 */
[----:B------:R-:W-:Y:S05]  /*0200*/  @P0 BRA `(.L_x_327) ;  /* 0x0000000800940947 */ /* 0x000fea0003800000 */
[----:B------:R-:W-:Y:S01]  /*0210*/  LOP3.LUT R3, RZ, R2, RZ, 0x33, !PT ;  /* 0x00000002ff037212 */ /* 0x000fe200078e33ff */
[----:B------:R-:W-:Y:S04]  /*0220*/  BSSY.RECONVERGENT B2, `(.L_x_328) ;  /* 0x0000053000027945 */ /* 0x000fe80003800200 */
[----:B------:R-:W-:-:S05]  /*0230*/  IMAD.IADD R6, R3, 0x1, R8 ;  /* 0x0000000103067824 */ /* 0x000fca00078e0208 */
[C---:B------:R-:W-:Y:S02]  /*0240*/  ISETP.GE.U32.AND P1, PT, R6.reuse, 0xf00, PT ;  /* 0x00000f000600780c */ /* 0x040fe40003f26070 */
[----:B------:R-:W-:-:S04]  /*0250*/  LEA.HI R3, R6, 0x1, RZ, 0x18 ;  /* 0x0000000106037811 */ /* 0x000fc800078fc0ff */
[----:B------:R-:W-:-:S04]  /*0260*/  LOP3.LUT R43, R3, 0xf, RZ, 0xc0, !PT ;  /* 0x0000000f032b7812 */ /* 0x000fc800078ec0ff */
[----:B------:R-:W-:-:S03]  /*0270*/  ISETP.NE.AND P0, PT, R43, RZ, PT ;  /* 0x000000ff2b00720c */ /* 0x000fc60003f05270 */
[----:B------:R-:W-:Y:S10]  /*0280*/  @!P1 BRA `(.L_x_329) ;  /* 0x0000000400309947 */ /* 0x000ff40003800000 */
[----:B------:R-:W0:Y:S01]  /*0290*/  LDC.64 R6, c[0x0][0x380] ;  /* 0x0000e000ff067b82 */ /* 0x000e220000000a00 */
[----:B------:R-:W-:-:S05]  /*02a0*/  LOP3.LUT R42, R3, 0x1fffff0, RZ, 0xc0, !PT ;  /* 0x01fffff0032a7812 */ /* 0x000fca00078ec0ff */
[----:B------:R-:W-:Y:S02]  /*02b0*/  IMAD.MOV R42, RZ, RZ, -R42 ;  /* 0x000000ffff2a7224 */ /* 0x000fe400078e0a2a */
[----:B0-----:R-:W-:-:S03]  /*02c0*/  IMAD.WIDE.U32 R6, R2, 0x8, R6 ;  /* 0x0000000802067825 */ /* 0x001fc600078e0006 */
[----:B------:R-:W-:-:S05]  /*02d0*/  IADD3 R6, P1, PT, R6, 0x4000, RZ ;  /* 0x0000400006067810 */ /* 0x000fca0007f3e0ff */
[----:B------:R-:W-:-:S08]  /*02e0*/  IMAD.X R7, RZ, RZ, R7, P1 ;  /* 0x000000ffff077224 */ /* 0x000fd000008e0607 */
.L_x_330:
[----:B------:R-:W2:Y:S04]  /*02f0*/  LDG.E.64 R10, desc[UR6][R6.64+-0x4000] ;  /* 0xffc00006060a7981 */ /* 0x000ea8000c1e1b00 */
[----:B------:R-:W3:Y:S04]  /*0300*/  LDG.E.64 R12, desc[UR6][R6.64+-0x3800] ;  /* 0xffc80006060c7981 */ /* 0x000ee8000c1e1b00 */
[----:B------:R-:W4:Y:S04]  /*0310*/  LDG.E.64 R14, desc[UR6][R6.64+-0x3000] ;  /* 0xffd00006060e7981 */ /* 0x000f28000c1e1b00 */
        /* <DEDUP_REMOVED lines=12> */
[----:B------:R0:W4:Y:S01]  /*03e0*/  LDG.E.64 R40, desc[UR6][R6.64+0x3800] ;  /* 0x0038000606287981 */ /* 0x000122000c1e1b00 */
[----:B------:R-:W-:-:S02]  /*03f0*/  VIADD R42, R42, 0x10 ;  /* 0x000000102a2a7836 */ /* 0x000fc40000000000 */
[----:B------:R-:W-:-:S03]  /*0400*/  VIADD R2, R2, 0x1000 ;  /* 0x0000100002027836 */ /* 0x000fc60000000000 */
[----:B------:R-:W-:Y:S02]  /*0410*/  ISETP.NE.AND P2, PT, R42, RZ, PT ;  /* 0x000000ff2a00720c */ /* 0x000fe40003f45270 */
[----:B0-----:R-:W-:-:S05]  /*0420*/  IADD3 R6, P3, PT, R6, 0x8000, RZ ;  /* 0x0000800006067810 */ /* 0x001fca0007f7e0ff */
[----:B------:R-:W-:Y:S01]  /*0430*/  IMAD.X R7, RZ, RZ, R7, P3 ;  /* 0x000000ffff077224 */ /* 0x000fe200018e0607 */
        /* <DEDUP_REMOVED lines=49> */
.L_x_329:
[----:B------:R-:W-:Y:S05]  /*0750*/  BSYNC.RECONVERGENT B2 ;  /* 0x0000000000027941 */ /* 0x000fea0003800200 */
.L_x_328:
        /* <DEDUP_REMOVED lines=41> */
.L_x_332:
[----:B------:R-:W-:Y:S05]  /*09f0*/  BSYNC.RECONVERGENT B2 ;  /* 0x0000000000027941 */ /* 0x000fea0003800200 */
.L_x_331:
        /* <DEDUP_REMOVED lines=25> */
.L_x_334:
[----:B------:R-:W-:Y:S05]  /*0b90*/  BSYNC.RECONVERGENT B2 ;  /* 0x0000000000027941 */ /* 0x000fea0003800200 */
.L_x_333:
[----:B------:R-:W-:Y:S05]  /*0ba0*/  @!P0 BRA `(.L_x_327) ;  /* 0x00000000002c8947 */ /* 0x000fea0003800000 */
[----:B------:R-:W0:Y:S01]  /*0bb0*/  LDC.64 R10, c[0x0][0x380] ;  /* 0x0000e000ff0a7b82 */ /* 0x000e220000000a00 */
[----:B------:R-:W-:-:S07]  /*0bc0*/  IMAD.MOV R3, RZ, RZ, -R3 ;  /* 0x000000ffff037224 */ /* 0x000fce00078e0a03 */
.L_x_335:
[----:B0-----:R-:W-:-:S06]  /*0bd0*/  IMAD.WIDE R6, R2, 0x8, R10 ;  /* 0x0000000802067825 */ /* 0x001fcc00078e020a */
        /* <DEDUP_REMOVED lines=8> */
.L_x_327:
[----:B------:R-:W-:Y:S05]  /*0c60*/  BSYNC.RECONVERGENT B1 ;  /* 0x0000000000017941 */ /* 0x000fea0003800200 */
.L_x_326:
[----:B------:R-:W-:-:S04]  /*0c70*/  ISETP.GE.U32.AND P0, PT, R8, 0x100, PT ;  /* 0x000001000800780c */ /* 0x000fc80003f06070 */
[----:B------:R-:W-:-:S13]  /*0c80*/  ISETP.GE.U32.AND.EX P0, PT, R9, RZ, PT, P0 ;  /* 0x000000ff0900720c */ /* 0x000fda0003f06100 */
        /* <DEDUP_REMOVED lines=17> */
[----:B------:R-:W1:Y:S04]  /*0da0*/  @!P2 S2R R7, SR_CgaCtaId ;  /* 0x000000000007a919 */ /* 0x000e680000008800 */
        /* <DEDUP_REMOVED lines=19> */
[----:B------:R-:W-:-:S03]  /*0ee0*/  @!P0 FSEL R11, R3, R11, !P1 ;  /* 0x0000000b030b8208 */ /* 0x000fc60004800000 */
[----:B------:R-:W-:Y:S01]  /*0ef0*/  SHFL.DOWN PT, R2, R9, 0x10, 0x1f ;  /* 0x0a001f0009027f89 */ /* 0x000fe200000e0000 */
[----:B------:R-:W-:Y:S02]  /*0f00*/  IMAD.MOV.U32 R4, RZ, RZ, R9 ;  /* 0x000000ffff047224 */ /* 0x000fe400078e0009 */
[----:B------:R-:W-:Y:S01]  /*0f10*/  IMAD.MOV.U32 R5, RZ, RZ, R11 ;  /* 0x000000ffff057224 */ /* 0x000fe200078e000b */
[----:B------:R-:W0:Y:S05]  /*0f20*/  SHFL.DOWN PT, R3, R11, 0x10, 0x1f ;  /* 0x0a001f000b037f89 */ /* 0x000e2a00000e0000 */
[----:B0-----:R-:W-:Y:S01]  /*0f30*/  DSETP.GEU.AND P0, PT, R4, R2, PT ;  /* 0x000000020400722a */ /* 0x001fe20003f0e000 */
[----:B------:R-:W-:-:S04]  /*0f40*/  @!P2 SHF.R.U32.HI R4, RZ, 0x2, R0 ;  /* 0x00000002ff04a819 */ /* 0x000fc80000011600 */
[----:B------:R-:W-:Y:S02]  /*0f50*/  @!P2 LOP3.LUT R6, R4, 0xf8, RZ, 0xc0, !PT ;  /* 0x000000f80406a812 */ /* 0x000fe400078ec0ff */
[----:B------:R-:W-:Y:S02]  /*0f60*/  FSEL R4, R2, R9, !P0 ;  /* 0x0000000902047208 */ /* 0x000fe40004000000 */
[----:B------:R-:W-:Y:S01]  /*0f70*/  FSEL R5, R3, R11, !P0 ;  /* 0x0000000b03057208 */ /* 0x000fe20004000000 */
[----:B------:R-:W-:Y:S01]  /*0f80*/  @!P2 IMAD.IADD R7, R6, 0x1, R7 ;  /* 0x000000010607a824 */ /* 0x000fe200078e0207 */
[----:B------:R-:W-:-:S04]  /*0f90*/  ISETP.GT.AND P0, PT, R8, 0xf, PT ;  /* 0x0000000f0800780c */ /* 0x000fc80003f04270 */
[----:B------:R1:W-:Y:S01]  /*0fa0*/  @!P2 STS.64 [R7+0x8], R4 ;  /* 0x000008040700a388 */ /* 0x0003e20000000a00 */
[----:B------:R-:W-:Y:S01]  /*0fb0*/  BAR.SYNC.DEFER_BLOCKING 0x0 ;  /* 0x0000000000007b1d */ /* 0x000fe20000010000 */
[----:B------:R-:W-:Y:S02]  /*0fc0*/  ISETP.NE.AND P2, PT, R0, RZ, PT ;  /* 0x000000ff0000720c */ /* 0x000fe40003f45270 */
[----:B------:R-:W-:Y:S02]  /*0fd0*/  FSEL R2, R9, R4, P0 ;  /* 0x0000000409027208 */ /* 0x000fe40000000000 */
[----:B------:R-:W-:-:S09]  /*0fe0*/  FSEL R3, R11, R5, P0 ;  /* 0x000000050b037208 */ /* 0x000fd20000000000 */
[----:B-1----:R-:W-:Y:S05]  /*0ff0*/  @P2 BRA `(.L_x_337) ;  /* 0x0000001c00bc2947 */ /* 0x002fea0003800000 */
[----:B------:R-:W0:Y:S01]  /*1000*/  S2UR UR5, SR_CgaCtaId ;  /* 0x00000000000579c3 */ /* 0x000e220000008800 */
[----:B------:R-:W-:Y:S02]  /*1010*/  UMOV UR4, 0x400 ;  /* 0x0000040000047882 */ /* 0x000fe40000000000 */
[----:B0-----:R-:W-:-:S09]  /*1020*/  ULEA UR4, UR5, UR4, 0x18 ;  /* 0x0000000405047291 */ /* 0x001fd2000f8ec0ff */
[----:B------:R-:W0:Y:S04]  /*1030*/  LDS.128 R4, [UR4+0x10] ;  /* 0x00001004ff047984 */ /* 0x000e280008000c00 */
[----:B------:R-:W1:Y:S04]  /*1040*/  LDS.128 R8, [UR4+0x20] ;  /* 0x00002004ff087984 */ /* 0x000e680008000c00 */
[----:B------:R-:W2:Y:S01]  /*1050*/  LDS.128 R12, [UR4+0x30] ;  /* 0x00003004ff0c7984 */ /* 0x000ea20008000c00 */
        /* <DEDUP_REMOVED lines=8> */
[----:B------:R-:W-:Y:S02]  /*10e0*/  FSEL R5, R9, R3, !P0 ;  /* 0x0000000309057208 */ /* 0x000fe40004000000 */
[----:B------:R-:W0:Y:S04]  /*10f0*/  LDS.64 R2, [UR4+0x40] ;  /* 0x00004004ff027984 */ /* 0x000e280008000a00 */
[----:B------:R-:W-:-:S06]  /*1100*/  DSETP.GEU.AND P0, PT, R4, R10, PT ;  /* 0x0000000a0400722a */ /* 0x000fcc0003f0e000 */
[----:B------:R-:W-:Y:S02]  /*1110*/  FSEL R4, R10, R4, !P0 ;  /* 0x000000040a047208 */ /* 0x000fe40004000000 */
[----:B------:R-:W-:-:S06]  /*1120*/  FSEL R5, R11, R5, !P0 ;  /* 0x000000050b057208 */ /* 0x000fcc0004000000 */
[----:B--2---:R-:W-:-:S06]  /*1130*/  DSETP.GEU.AND P0, PT, R4, R12, PT ;  /* 0x0000000c0400722a */ /* 0x004fcc0003f0e000 */
[----:B------:R-:W-:Y:S02]  /*1140*/  FSEL R4, R12, R4, !P0 ;  /* 0x000000040c047208 */ /* 0x000fe40004000000 */
[----:B------:R-:W-:-:S06]  /*1150*/  FSEL R5, R13, R5, !P0 ;  /* 0x000000050d057208 */ /* 0x000fcc0004000000 */
[----:B------:R-:W-:-:S06]  /*1160*/  DSETP.GEU.AND P0, PT, R4, R14, PT ;  /* 0x0000000e0400722a */ /* 0x000fcc0003f0e000 */
[----:B------:R-:W-:Y:S02]  /*1170*/  FSEL R4, R14, R4, !P0 ;  /* 0x000000040e047208 */ /* 0x000fe40004000000 */
[----:B------:R-:W-:-:S06]  /*1180*/  FSEL R5, R15, R5, !P0 ;  /* 0x000000050f057208 */ /* 0x000fcc0004000000 */
[----:B0-----:R-:W-:-:S06]  /*1190*/  DSETP.GEU.AND P0, PT, R4, R2, PT ;  /* 0x000000020400722a */ /* 0x001fcc0003f0e000 */
[----:B------:R-:W-:Y:S02]  /*11a0*/  FSEL R2, R2, R4, !P0 ;  /* 0x0000000402027208 */ /* 0x000fe40004000000 */
[----:B------:R-:W-:Y:S01]  /*11b0*/  FSEL R3, R3, R5, !P0 ;  /* 0x0000000503037208 */ /* 0x000fe20004000000 */
[----:B------:R-:W-:Y:S06]  /*11c0*/  BRA `(.L_x_337) ;  /* 0x0000001c00487947 */ /* 0x000fec0003800000 */
.L_x_336:
[----:B------:R-:W-:Y:S01]  /*11d0*/  LOP3.LUT R2, R0, 0x3e0, RZ, 0xc0, !PT ;  /* 0x000003e000027812 */ /* 0x000fe200078ec0ff */
[----:B------:R-:W0:Y:S03]  /*11e0*/  S2R R12, SR_LANEID ;  /* 0x00000000000c7919 */ /* 0x000e260000000000 */
[----:B------:R-:W-:Y:S01]  /*11f0*/  LOP3.LUT R7, RZ, R2, RZ, 0x33, !PT ;  /* 0x00000002ff077212 */ /* 0x000fe200078e33ff */
[----:B------:R-:W-:-:S04]  /*1200*/  VIADD R3, R2, 0x20 ;  /* 0x0000002002037836 */ /* 0x000fc80000000000 */
[----:B------:R-:W-:Y:S01]  /*1210*/  IMAD.IADD R7, R7, 0x1, R8 ;  /* 0x0000000107077824 */ /* 0x000fe200078e0208 */
[----:B------:R-:W-:-:S04]  /*1220*/  ISETP.GT.U32.AND P0, PT, R3, R8, PT ;  /* 0x000000080300720c */ /* 0x000fc80003f04070 */
        /* <DEDUP_REMOVED lines=29> */
[C---:B------:R-:W-:Y:S02]  /*1400*/  ISETP.NE.AND P0, PT, R12.reuse, RZ, PT ;  /* 0x000000ff0c00720c */ /* 0x040fe40003f05270 */
[----:B------:R-:W0:Y:S11]  /*1410*/  SHFL.DOWN PT, R3, R5, 0x8, R7 ;  /* 0x0900000005037989 */ /* 0x000e3600000e0007 */
[----:B------:R-:W1:Y:S01]  /*1420*/  @!P0 S2R R11, SR_CgaCtaId ;  /* 0x00000000000b8919 */ /* 0x000e620000008800 */
[----:B------:R-:W-:Y:S01]  /*1430*/  @!P0 MOV R6, 0x400 ;  /* 0x0000040000068802 */ /* 0x000fe20000000f00 */
[----:B0-----:R-:W-:Y:S01]  /*1440*/  DSETP.GEU.AND P2, PT, R4, R2, PT ;  /* 0x000000020400722a */ /* 0x001fe20003f4e000 */
[----:B------:R-:W-:-:S05]  /*1450*/  VIADD R4, R12, 0x10 ;  /* 0x000000100c047836 */ /* 0x000fca0000000000 */
[----:B------:R-:W-:Y:S02]  /*1460*/  @!P1 FSEL R10, R2, R10, !P2 ;  /* 0x0000000a020a9208 */ /* 0x000fe40005000000 */
[----:B------:R-:W-:Y:S02]  /*1470*/  @!P1 FSEL R5, R3, R5, !P2 ;  /* 0x0000000503059208 */ /* 0x000fe40005000000 */
[----:B------:R-:W-:Y:S01]  /*1480*/  ISETP.GT.AND P1, PT, R4, R7, PT ;  /* 0x000000070400720c */ /* 0x000fe20003f24270 */
[----:B------:R-:W-:Y:S01]  /*1490*/  SHFL.DOWN PT, R2, R10, 0x10, R7 ;  /* 0x0a0000000a027989 */ /* 0x000fe200000e0007 */
[----:B------:R-:W-:-:S03]  /*14a0*/  IMAD.MOV.U32 R4, RZ, RZ, R10 ;  /* 0x000000ffff047224 */ /* 0x000fc600078e000a */
[----:B------:R-:W0:Y:S01]  /*14b0*/  SHFL.DOWN PT, R3, R5, 0x10, R7 ;  /* 0x0a00000005037989 */ /* 0x000e2200000e0007 */
[----:B-1----:R-:W-:Y:S02]  /*14c0*/  @!P0 LEA R11, R11, R6, 0x18 ;  /* 0x000000060b0b8211 */ /* 0x002fe400078ec0ff */
[----:B0-----:R-:W-:Y:S01]  /*14d0*/  DSETP.GEU.AND P2, PT, R4, R2, PT ;  /* 0x000000020400722a */ /* 0x001fe20003f4e000 */
[----:B------:R-:W-:-:S05]  /*14e0*/  @!P0 SHF.R.U32.HI R4, RZ, 0x2, R0 ;  /* 0x00000002ff048819 */ /* 0x000fca0000011600 */
[----:B------:R-:W-:Y:S02]  /*14f0*/  @!P1 FSEL R10, R2, R10, !P2 ;  /* 0x0000000a020a9208 */ /* 0x000fe40005000000 */
[----:B------:R-:W-:Y:S02]  /*1500*/  @!P1 FSEL R5, R3, R5, !P2 ;  /* 0x0000000503059208 */ /* 0x000fe40005000000 */
[----:B------:R-:W-:Y:S01]  /*1510*/  ISETP.NE.AND P2, PT, R0, RZ, PT ;  /* 0x000000ff0000720c */ /* 0x000fe20003f45270 */
[----:B------:R-:W-:Y:S01]  /*1520*/  IMAD.MOV.U32 R2, RZ, RZ, R10 ;  /* 0x000000ffff027224 */ /* 0x000fe200078e000a */
[----:B------:R-:W-:Y:S01]  /*1530*/  @!P0 LOP3.LUT R4, R4, 0xf8, RZ, 0xc0, !PT ;  /* 0x000000f804048812 */ /* 0x000fe200078ec0ff */
[----:B------:R-:W-:-:S04]  /*1540*/  IMAD.MOV.U32 R3, RZ, RZ, R5 ;  /* 0x000000ffff037224 */ /* 0x000fc800078e0005 */
[----:B------:R-:W-:-:S05]  /*1550*/  @!P0 IMAD.IADD R11, R4, 0x1, R11 ;  /* 0x00000001040b8824 */ /* 0x000fca00078e020b */
[----:B------:R0:W-:Y:S01]  /*1560*/  @!P0 STS.64 [R11+0x8], R2 ;  /* 0x000008020b008388 */ /* 0x0001e20000000a00 */
[----:B------:R-:W-:Y:S06]  /*1570*/  BAR.SYNC.DEFER_BLOCKING 0x0 ;  /* 0x0000000000007b1d */ /* 0x000fec0000010000 */
[----:B------:R-:W-:Y:S05]  /*1580*/  @P2 BRA `(.L_x_337) ;  /* 0x0000001800582947 */ /* 0x000fea0003800000 */
[----:B------:R-:W1:Y:S01]  /*1590*/  S2UR UR5, SR_CgaCtaId ;  /* 0x00000000000579c3 */ /* 0x000e620000008800 */
[----:B------:R-:W-:Y:S01]  /*15a0*/  UMOV UR4, 0x400 ;  /* 0x0000040000047882 */ /* 0x000fe20000000000 */
[C---:B------:R-:W-:Y:S02]  /*15b0*/  ISETP.GT.U32.AND P0, PT, R8.reuse, 0x20, PT ;  /* 0x000000200800780c */ /* 0x040fe40003f04070 */
[----:B------:R-:W-:Y:S02]  /*15c0*/  ISETP.GT.U32.AND P1, PT, R8, 0x40, PT ;  /* 0x000000400800780c */ /* 0x000fe40003f24070 */
[C---:B------:R-:W-:Y:S02]  /*15d0*/  ISETP.GT.U32.AND.EX P0, PT, R9.reuse, RZ, PT, P0 ;  /* 0x000000ff0900720c */ /* 0x040fe40003f04100 */
[----:B------:R-:W-:Y:S01]  /*15e0*/  ISETP.GT.U32.AND.EX P1, PT, R9, RZ, PT, P1 ;  /* 0x000000ff0900720c */ /* 0x000fe20003f24110 */
[----:B-1----:R-:W-:-:S09]  /*15f0*/  ULEA UR4, UR5, UR4, 0x18 ;  /* 0x0000000405047291 */ /* 0x002fd2000f8ec0ff */
[----:B------:R-:W1:Y:S04]  /*1600*/  LDS.128 R16, [UR4+0x10] ;  /* 0x00001004ff107984 */ /* 0x000e680008000c00 */
[----:B------:R-:W2:Y:S01]  /*1610*/  LDS.128 R12, [UR4+0x20] ;  /* 0x00002004ff0c7984 */ /* 0x000ea20008000c00 */
[----:B-1----:R-:W-:-:S06]  /*1620*/  DSETP.GEU.AND P3, PT, R2, R16, PT ;  /* 0x000000100200722a */ /* 0x002fcc0003f6e000 */
[-C--:B------:R-:W-:Y:S02]  /*1630*/  FSEL R5, R16, R2.reuse, !P3 ;  /* 0x0000000210057208 */ /* 0x080fe40005800000 */
[-C--:B0-----:R-:W-:Y:S02]  /*1640*/  FSEL R11, R17, R3.reuse, !P3 ;  /* 0x00000003110b7208 */ /* 0x081fe40005800000 */
[----:B------:R-:W-:Y:S02]  /*1650*/  FSEL R10, R5, R2, P0 ;  /* 0x00000002050a7208 */ /* 0x000fe40000000000 */
[----:B------:R-:W-:Y:S01]  /*1660*/  FSEL R11, R11, R3, P0 ;  /* 0x000000030b0b7208 */ /* 0x000fe20000000000 */
[----:B------:R-:W0:Y:S01]  /*1670*/  LDS.128 R4, [UR4+0x30] ;  /* 0x00003004ff047984 */ /* 0x000e220008000c00 */
[----:B------:R-:W-:Y:S01]  /*1680*/  ISETP.GT.U32.AND P0, PT, R8, 0x60, PT ;  /* 0x000000600800780c */ /* 0x000fe20003f04070 */
[----:B------:R-:W-:Y:S02]  /*1690*/  IMAD.MOV.U32 R2, RZ, RZ, R10 ;  /* 0x000000ffff027224 */ /* 0x000fe400078e000a */
[----:B------:R-:W-:Y:S01]  /*16a0*/  IMAD.MOV.U32 R3, RZ, RZ, R11 ;  /* 0x000000ffff037224 */ /* 0x000fe200078e000b */
[----:B------:R-:W-:-:S05]  /*16b0*/  ISETP.GT.U32.AND.EX P0, PT, R9, RZ, PT, P0 ;  /* 0x000000ff0900720c */ /* 0x000fca0003f04100 */
[----:B------:R-:W-:-:S06]  /*16c0*/  DSETP.GEU.AND P3, PT, R2, R18, PT ;  /* 0x000000120200722a */ /* 0x000fcc0003f6e000 */
[----:B------:R-:W-:Y:S02]  /*16d0*/  @P1 FSEL R10, R18, R10, !P3 ;  /* 0x0000000a120a1208 */ /* 0x000fe40005800000 */
[----:B------:R-:W-:Y:S02]  /*16e0*/  @P1 FSEL R11, R19, R11, !P3 ;  /* 0x0000000b130b1208 */ /* 0x000fe40005800000 */
[----:B------:R-:W-:Y:S01]  /*16f0*/  ISETP.GT.U32.AND P1, PT, R8, 0x80, PT ;  /* 0x000000800800780c */ /* 0x000fe20003f24070 */
[----:B------:R-:W-:Y:S02]  /*1700*/  IMAD.MOV.U32 R2, RZ, RZ, R10 ;  /* 0x000000ffff027224 */ /* 0x000fe400078e000a */
[----:B------:R-:W-:Y:S01]  /*1710*/  IMAD.MOV.U32 R3, RZ, RZ, R11 ;  /* 0x000000ffff037224 */ /* 0x000fe200078e000b */
[----:B------:R-:W-:-:S05]  /*1720*/  ISETP.GT.U32.AND.EX P1, PT, R9, RZ, PT, P1 ;  /* 0x000000ff0900720c */ /* 0x000fca0003f24110 */
[----:B--2---:R-:W-:Y:S01]  /*1730*/  DSETP.GEU.AND P3, PT, R2, R12, PT ;  /* 0x0000000c0200722a */ /* 0x004fe20003f6e000 */
[----:B------:R-:W1:Y:S05]  /*1740*/  LDS.64 R2, [UR4+0x40] ;  /* 0x00004004ff027984 */ /* 0x000e6a0008000a00 */
[----:B------:R-:W-:Y:S02]  /*1750*/  @P0 FSEL R10, R12, R10, !P3 ;  /* 0x0000000a0c0a0208 */ /* 0x000fe40005800000 */
[----:B------:R-:W-:Y:S02]  /*1760*/  @P0 FSEL R11, R13, R11, !P3 ;  /* 0x0000000b0d0b0208 */ /* 0x000fe40005800000 */
[----:B------:R-:W-:-:S04]  /*1770*/  ISETP.GT.U32.AND P0, PT, R8, 0xa0, PT ;  /* 0x000000a00800780c */ /* 0x000fc80003f04070 */
[----:B------:R-:W-:Y:S01]  /*1780*/  DSETP.GEU.AND P3, PT, R10, R14, PT ;  /* 0x0000000e0a00722a */ /* 0x000fe20003f6e000 */
[----:B------:R-:W-:-:S05]  /*1790*/  ISETP.GT.U32.AND.EX P0, PT, R9, RZ, PT, P0 ;  /* 0x000000ff0900720c */ /* 0x000fca0003f04100 */
[----:B------:R-:W-:Y:S02]  /*17a0*/  @P1 FSEL R10, R14, R10, !P3 ;  /* 0x0000000a0e0a1208 */ /* 0x000fe40005800000 */
[----:B------:R-:W-:Y:S02]  /*17b0*/  @P1 FSEL R11, R15, R11, !P3 ;  /* 0x0000000b0f0b1208 */ /* 0x000fe40005800000 */
[----:B------:R-:W-:-:S04]  /*17c0*/  ISETP.GT.U32.AND P1, PT, R8, 0xc0, PT ;  /* 0x000000c00800780c */ /* 0x000fc80003f24070 */
[----:B0-----:R-:W-:Y:S01]  /*17d0*/  DSETP.GEU.AND P3, PT, R10, R4, PT ;  /* 0x000000040a00722a */ /* 0x001fe20003f6e000 */
[----:B------:R-:W-:-:S05]  /*17e0*/  ISETP.GT.U32.AND.EX P1, PT, R9, RZ, PT, P1 ;  /* 0x000000ff0900720c */ /* 0x000fca0003f24110 */
[----:B------:R-:W-:Y:S02]  /*17f0*/  @P0 FSEL R10, R4, R10, !P3 ;  /* 0x0000000a040a0208 */ /* 0x000fe40005800000 */
[----:B------:R-:W-:Y:S02]  /*1800*/  @P0 FSEL R11, R5, R11, !P3 ;  /* 0x0000000b050b0208 */ /* 0x000fe40005800000 */
[----:B------:R-:W-:Y:S01]  /*1810*/  ISETP.GT.U32.AND P0, PT, R8, 0xe0, PT ;  /* 0x000000e00800780c */ /* 0x000fe20003f04070 */
[----:B------:R-:W-:Y:S02]  /*1820*/  IMAD.MOV.U32 R4, RZ, RZ, R10 ;  /* 0x000000ffff047224 */ /* 0x000fe400078e000a */
[----:B------:R-:W-:Y:S01]  /*1830*/  IMAD.MOV.U32 R5, RZ, RZ, R11 ;  /* 0x000000ffff057224 */ /* 0x000fe200078e000b */
[----:B------:R-:W-:-:S05]  /*1840*/  ISETP.GT.U32.AND.EX P0, PT, R9, RZ, PT, P0 ;  /* 0x000000ff0900720c */ /* 0x000fca0003f04100 */
        /* <DEDUP_REMOVED lines=11> */
.L_x_323:
[----:B------:R-:W0:Y:S01]  /*1900*/  S2R R0, SR_TID.X ;  /* 0x0000000000007919 */ /* 0x000e220000002100 */
[----:B------:R-:W0:Y:S02]  /*1910*/  LDC.64 R10, c[0x0][0x380] ;  /* 0x0000e000ff0a7b82 */ /* 0x000e240000000a00 */
[----:B0-----:R-:W-:-:S05]  /*1920*/  IMAD.WIDE.U32 R10, R0, 0x8, R10 ;  /* 0x00000008000a7825 */ /* 0x001fca00078e000a */
        /* <DEDUP_REMOVED lines=23> */
[----:B------:R-:W-:Y:S01]  /*1aa0*/  IMAD.MOV.U32 R3, RZ, RZ, 0x800 ;  /* 0x00000800ff037424 */ /* 0x000fe200078e00ff */
[----:B------:R-:W-:-:S04]  /*1ab0*/  IADD3 R2, P1, PT, R8, -0x800, RZ ;  /* 0xfffff80008027810 */ /* 0x000fc80007f3e0ff */
[----:B------:R-:W-:-:S06]  /*1ac0*/  DSETP.GEU.AND P0, PT, R4, R18, PT ;  /* 0x000000120400722a */ /* 0x000fcc0003f0e000 */
[----:B------:R-:W-:Y:S01]  /*1ad0*/  FSEL R6, R18, R4, !P0 ;  /* 0x0000000412067208 */ /* 0x000fe20004000000 */
[----:B------:R-:W-:Y:S01]  /*1ae0*/  IMAD.MOV.U32 R4, RZ, RZ, RZ ;  /* 0x000000ffff047224 */ /* 0x000fe200078e00ff */
[----:B------:R-:W-:Y:S02]  /*1af0*/  FSEL R7, R19, R5, !P0 ;  /* 0x0000000513077208 */ /* 0x000fe40004000000 */
[----:B------:R-:W-:Y:S02]  /*1b00*/  ISETP.GE.U32.AND P0, PT, R2, 0x800, PT ;  /* 0x000008000200780c */ /* 0x000fe40003f06070 */
[----:B------:R-:W-:Y:S02]  /*1b10*/  IADD3.X R5, PT, PT, R9, -0x1, RZ, P1, !PT ;  /* 0xffffffff09057810 */ /* 0x000fe40000ffe4ff */
[----:B------:R-:W-:Y:S02]  /*1b20*/  DSETP.GEU.AND P1, PT, R6, R20, PT ;  /* 0x000000140600722a */ /* 0x000fe40003f2e000 */
[----:B------:R-:W-:-:S04]  /*1b30*/  ISETP.GE.U32.AND.EX P0, PT, R5, RZ, PT, P0 ;  /* 0x000000ff0500720c */ /* 0x000fc80003f06100 */
[----:B------:R-:W-:Y:S02]  /*1b40*/  FSEL R6, R20, R6, !P1 ;  /* 0x0000000614067208 */ /* 0x000fe40004800000 */
[----:B------:R-:W-:-:S07]  /*1b50*/  FSEL R7, R21, R7, !P1 ;  /* 0x0000000715077208 */ /* 0x000fce0004800000 */
[----:B------:R-:W-:Y:S05]  /*1b60*/  @!P0 BRA `(.L_x_338) ;  /* 0x0000000000bc8947 */ /* 0x000fea0003800000 */
[----:B------:R-:W0:Y:S01]  /*1b70*/  LDC.64 R8, c[0x0][0x390] ;  /* 0x0000e400ff087b82 */ /* 0x000e220000000a00 */
[----:B------:R-:W-:Y:S02]  /*1b80*/  IMAD.MOV.U32 R3, RZ, RZ, 0x800 ;  /* 0x00000800ff037424 */ /* 0x000fe400078e00ff */
[----:B------:R-:W-:-:S07]  /*1b90*/  IMAD.MOV.U32 R4, RZ, RZ, RZ ;  /* 0x000000ffff047224 */ /* 0x000fce00078e00ff */
.L_x_340:
[----:B------:R-:W-:-:S04]  /*1ba0*/  LEA R16, P0, R3, R10, 0x3 ;  /* 0x0000000a03107211 */ /* 0x000fc800078018ff */
[----:B------:R-:W-:-:S05]  /*1bb0*/  LEA.HI.X R17, R3, R11, R4, 0x3, P0 ;  /* 0x0000000b03117211 */ /* 0x000fca00000f1c04 */
        /* <DEDUP_REMOVED lines=28> */
[----:B0-----:R-:W-:Y:S02]  /*1d80*/  IADD3 R12, P1, PT, -R3, R8, RZ ;  /* 0x00000008030c7210 */ /* 0x001fe40007f3e1ff */
[----:B------:R-:W-:Y:S02]  /*1d90*/  FSEL R7, R13, R7, !P0 ;  /* 0x000000070d077208 */ /* 0x000fe40004000000 */
[----:B------:R-:W-:Y:S01]  /*1da0*/  ISETP.GE.U32.AND P0, PT, R12, 0x800, PT ;  /* 0x000008000c00780c */ /* 0x000fe20003f06070 */
[----:B------:R-:W-:-:S03]  /*1db0*/  IMAD.X R12, R9, 0x1, ~R4, P1 ;  /* 0x00000001090c7824 */ /* 0x000fc600008e0e04 */
[----:B------:R-:W-:Y:S02]  /*1dc0*/  DSETP.GEU.AND P1, PT, R6, R14, PT ;  /* 0x0000000e0600722a */ /* 0x000fe40003f2e000 */
[----:B------:R-:W-:-:S04]  /*1dd0*/  ISETP.GE.U32.AND.EX P0, PT, R12, RZ, PT, P0 ;  /* 0x000000ff0c00720c */ /* 0x000fc80003f06100 */
[----:B------:R-:W-:Y:S02]  /*1de0*/  FSEL R6, R14, R6, !P1 ;  /* 0x000000060e067208 */ /* 0x000fe40004800000 */
[----:B------:R-:W-:-:S07]  /*1df0*/  FSEL R7, R15, R7, !P1 ;  /* 0x000000070f077208 */ /* 0x000fce0004800000 */
[----:B------:R-:W-:Y:S05]  /*1e00*/  @!P0 BRA `(.L_x_339) ;  /* 0x0000000c00088947 */ /* 0x000fea0003800000 */
[----:B------:R-:W-:-:S05]  /*1e10*/  IADD3 R3, P0, PT, R3, 0x800, RZ ;  /* 0x0000080003037810 */ /* 0x000fca0007f1e0ff */
[----:B------:R-:W-:Y:S01]  /*1e20*/  IMAD.X R4, RZ, RZ, R4, P0 ;  /* 0x000000ffff047224 */ /* 0x000fe200000e0604 */
[----:B------:R-:W-:-:S04]  /*1e30*/  ISETP.GT.U32.AND P0, PT, R3, R2, PT ;  /* 0x000000020300720c */ /* 0x000fc80003f04070 */
[----:B------:R-:W-:-:S13]  /*1e40*/  ISETP.GT.U32.AND.EX P0, PT, R4, R5, PT, P0 ;  /* 0x000000050400720c */ /* 0x000fda0003f04100 */
[----:B------:R-:W-:Y:S05]  /*1e50*/  @!P0 BRA `(.L_x_340) ;  /* 0xfffffffc00508947 */ /* 0x000fea000383ffff */
.L_x_338:
[----:B------:R-:W-:Y:S01]  /*1e60*/  IMAD.IADD R5, R8, 0x1, -R3 ;  /* 0x0000000108057824 */ /* 0x000fe200078e0a03 */
[----:B------:R-:W-:Y:S01]  /*1e70*/  ISETP.GE.U32.AND P1, PT, R3, R8, PT ;  /* 0x000000080300720c */ /* 0x000fe20003f26070 */
[----:B------:R-:W-:Y:S03]  /*1e80*/  BSSY.RECONVERGENT B1, `(.L_x_339) ;  /* 0x00000ba000017945 */ /* 0x000fe60003800200 */
[----:B------:R-:W-:-:S04]  /*1e90*/  ISETP.GE.AND P0, PT, R0, R5, PT ;  /* 0x000000050000720c */ /* 0x000fc80003f06270 */
[----:B------:R-:W-:-:S13]  /*1ea0*/  ISETP.GE.U32.OR.EX P0, PT, R4, R9, P0, P1 ;  /* 0x000000090400720c */ /* 0x000fda0000706510 */
[----:B------:R-:W-:Y:S05]  /*1eb0*/  @P0 BRA `(.L_x_341) ;  /* 0x0000000800d80947 */ /* 0x000fea0003800000 */
[----:B------:R-:W-:Y:S01]  /*1ec0*/  LOP3.LUT R2, RZ, R0, RZ, 0x33, !PT ;  /* 0x00000000ff027212 */ /* 0x000fe200078e33ff */
[----:B------:R-:W-:Y:S03]  /*1ed0*/  BSSY.RECONVERGENT B2, `(.L_x_342) ;  /* 0x0000058000027945 */ /* 0x000fe60003800200 */
[----:B------:R-:W-:-:S04]  /*1ee0*/  IADD3 R2, PT, PT, -R3, R8, R2 ;  /* 0x0000000803027210 */ /* 0x000fc80007ffe102 */
[C---:B------:R-:W-:Y:S02]  /*1ef0*/  ISETP.GE.U32.AND P1, PT, R2.reuse, 0xf00, PT ;  /* 0x00000f000200780c */ /* 0x040fe40003f26070 */
[----:B------:R-:W-:Y:S01]  /*1f00*/  LEA.HI R5, R2, 0x1, RZ, 0x18 ;  /* 0x0000000102057811 */ /* 0x000fe200078fc0ff */
[----:B------:R-:W-:-:S03]  /*1f10*/  IMAD.MOV.U32 R2, RZ, RZ, R0 ;  /* 0x000000ffff027224 */ /* 0x000fc600078e0000 */
[----:B------:R-:W-:-:S04]  /*1f20*/  LOP3.LUT R42, R5, 0xf, RZ, 0xc0, !PT ;  /* 0x0000000f052a7812 */ /* 0x000fc800078ec0ff */
[----:B------:R-:W-:-:S03]  /*1f30*/  ISETP.NE.AND P0, PT, R42, RZ, PT ;  /* 0x000000ff2a00720c */ /* 0x000fc60003f05270 */
[----:B------:R-:W-:Y:S10]  /*1f40*/  @!P1 BRA `(.L_x_343) ;  /* 0x0000000400409947 */ /* 0x000ff40003800000 */
[----:B------:R-:W0:Y:S01]  /*1f50*/  LDCU.64 UR4, c[0x0][0x380] ;  /* 0x00007000ff0477ac */ /* 0x000e220008000a00 */
[----:B------:R-:W-:Y:S02]  /*1f60*/  IADD3 R9, P1, PT, R0, R3, RZ ;  /* 0x0000000300097210 */ /* 0x000fe40007f3e0ff */
[----:B------:R-:W-:-:S03]  /*1f70*/  LOP3.LUT R43, R5, 0x1fffff0, RZ, 0xc0, !PT ;  /* 0x01fffff0052b7812 */ /* 0x000fc600078ec0ff */
[----:B------:R-:W-:Y:S02]  /*1f80*/  IMAD.X R2, RZ, RZ, R4, P1 ;  /* 0x000000ffff027224 */ /* 0x000fe400008e0604 */
[----:B------:R-:W-:Y:S01]  /*1f90*/  IMAD.MOV R43, RZ, RZ, -R43 ;  /* 0x000000ffff2b7224 */ /* 0x000fe200078e0a2b */
[----:B0-----:R-:W-:-:S04]  /*1fa0*/  LEA R8, P2, R9, UR4, 0x3 ;  /* 0x0000000409087c11 */ /* 0x001fc8000f8418ff */
[----:B------:R-:W-:Y:S02]  /*1fb0*/  IADD3 R8, P1, PT, R8, 0x4000, RZ ;  /* 0x0000400008087810 */ /* 0x000fe40007f3e0ff */
[----:B------:R-:W-:Y:S01]  /*1fc0*/  LEA.HI.X R9, R9, UR5, R2, 0x3, P2 ;  /* 0x0000000509097c11 */ /* 0x000fe200090f1c02 */
[----:B------:R-:W-:-:S04]  /*1fd0*/  IMAD.MOV.U32 R2, RZ, RZ, R0 ;  /* 0x000000ffff027224 */ /* 0x000fc800078e0000 */
[----:B------:R-:W-:-:S07]  /*1fe0*/  IMAD.X R9, RZ, RZ, R9, P1 ;  /* 0x000000ffff097224 */ /* 0x000fce00008e0609 */
.L_x_344:
[----:B------:R-:W2:Y:S04]  /*1ff0*/  LDG.E.64 R10, desc[UR6][R8.64+-0x4000] ;  /* 0xffc00006080a7981 */ /* 0x000ea8000c1e1b00 */
[----:B------:R-:W3:Y:S04]  /*2000*/  LDG.E.64 R12, desc[UR6][R8.64+-0x3800] ;  /* 0xffc80006080c7981 */ /* 0x000ee8000c1e1b00 */
[----:B------:R-:W4:Y:S04]  /*2010*/  LDG.E.64 R14, desc[UR6][R8.64+-0x3000] ;  /* 0xffd00006080e7981 */ /* 0x000f28000c1e1b00 */
[----:B------:R-:W5:Y:S04]  /*2020*/  LDG.E.64 R16, desc[UR6][R8.64+-0x2800] ;  /* 0xffd8000608107981 */ /* 0x000f68000c1e1b00 */
        /* <DEDUP_REMOVED lines=11> */
[----:B------:R0:W5:Y:S01]  /*20e0*/  LDG.E.64 R40, desc[UR6][R8.64+0x3800] ;  /* 0x0038000608287981 */ /* 0x000162000c1e1b00 */
[----:B------:R-:W-:-:S02]  /*20f0*/  VIADD R43, R43, 0x10 ;  /* 0x000000102b2b7836 */ /* 0x000fc40000000000 */
[----:B------:R-:W-:-:S03]  /*2100*/  VIADD R2, R2, 0x1000 ;  /* 0x0000100002027836 */ /* 0x000fc60000000000 */
[----:B------:R-:W-:Y:S02]  /*2110*/  ISETP.NE.AND P2, PT, R43, RZ, PT ;  /* 0x000000ff2b00720c */ /* 0x000fe40003f45270 */
[----:B0-----:R-:W-:-:S05]  /*2120*/  IADD3 R8, P3, PT, R8, 0x8000, RZ ;  /* 0x0000800008087810 */ /* 0x001fca0007f7e0ff */
        /* <DEDUP_REMOVED lines=50> */
.L_x_343:
[----:B------:R-:W-:Y:S05]  /*2450*/  BSYNC.RECONVERGENT B2 ;  /* 0x0000000000027941 */ /* 0x000fea0003800200 */
.L_x_342:
        /* <DEDUP_REMOVED lines=44> */
.L_x_346:
[----:B------:R-:W-:Y:S05]  /*2720*/  BSYNC.RECONVERGENT B2 ;  /* 0x0000000000027941 */ /* 0x000fea0003800200 */
.L_x_345:
        /* <DEDUP_REMOVED lines=28> */
.L_x_348:
[----:B------:R-:W-:Y:S05]  /*28f0*/  BSYNC.RECONVERGENT B2 ;  /* 0x0000000000027941 */ /* 0x000fea0003800200 */
.L_x_347:
[----:B------:R-:W-:Y:S05]  /*2900*/  @!P0 BRA `(.L_x_341) ;  /* 0x0000000000448947 */ /* 0x000fea0003800000 */
[----:B------:R-:W0:Y:S01]  /*2910*/  LDCU.64 UR4, c[0x0][0x380] ;  /* 0x00007000ff0477ac */ /* 0x000e220008000a00 */
[----:B------:R-:W-:-:S05]  /*2920*/  IADD3 R3, P0, PT, R2, R3, RZ ;  /* 0x0000000302037210 */ /* 0x000fca0007f1e0ff */
[----:B------:R-:W-:Y:S02]  /*2930*/  IMAD.X R8, RZ, RZ, R4, P0 ;  /* 0x000000ffff087224 */ /* 0x000fe400000e0604 */
[----:B------:R-:W-:Y:S01]  /*2940*/  IMAD.MOV R4, RZ, RZ, -R18 ;  /* 0x000000ffff047224 */ /* 0x000fe200078e0a12 */
[----:B0-----:R-:W-:-:S04]  /*2950*/  LEA R5, P1, R3, UR4, 0x3 ;  /* 0x0000000403057c11 */ /* 0x001fc8000f8218ff */
[----:B------:R-:W-:-:S09]  /*2960*/  LEA.HI.X R8, R3, UR5, R8, 0x3, P1 ;  /* 0x0000000503087c11 */ /* 0x000fd200088f1c08 */
.L_x_349:
[----:B------:R-:W-:Y:S02]  /*2970*/  IMAD.MOV.U32 R2, RZ, RZ, R5 ;  /* 0x000000ffff027224 */ /* 0x000fe400078e0005 */
[----:B------:R-:W-:-:S06]  /*2980*/  IMAD.MOV.U32 R3, RZ, RZ, R8 ;  /* 0x000000ffff037224 */ /* 0x000fcc00078e0008 */
[----:B------:R-:W2:Y:S01]  /*2990*/  LDG.E.64 R2, desc[UR6][R2.64] ;  /* 0x0000000602027981 */ /* 0x000ea2000c1e1b00 */
[----:B------:R-:W-:Y:S01]  /*29a0*/  VIADD R4, R4, 0x1 ;  /* 0x0000000104047836 */ /* 0x000fe20000000000 */
[----:B------:R-:W-:-:S04]  /*29b0*/  IADD3 R5, P2, PT, R5, 0x800, RZ ;  /* 0x0000080005057810 */ /* 0x000fc80007f5e0ff */
[----:B------:R-:W-:Y:S01]  /*29c0*/  ISETP.NE.AND P1, PT, R4, RZ, PT ;  /* 0x000000ff0400720c */ /* 0x000fe20003f25270 */
[----:B------:R-:W-:Y:S01]  /*29d0*/  IMAD.X R8, RZ, RZ, R8, P2 ;  /* 0x000000ffff087224 */ /* 0x000fe200010e0608 */
[----:B--2---:R-:W-:-:S06]  /*29e0*/  DSETP.GEU.AND P0, PT, R6, R2, PT ;  /* 0x000000020600722a */ /* 0x004fcc0003f0e000 */
[----:B------:R-:W-:Y:S02]  /*29f0*/  FSEL R6, R2, R6, !P0 ;  /* 0x0000000602067208 */ /* 0x000fe40004000000 */
[----:B------:R-:W-:-:S03]  /*2a00*/  FSEL R7, R3, R7, !P0 ;  /* 0x0000000703077208 */ /* 0x000fc60004000000 */
[----:B------:R-:W-:Y:S05]  /*2a10*/  @P1 BRA `(.L_x_349) ;  /* 0xfffffffc00d41947 */ /* 0x000fea000383ffff */
.L_x_341:
[----:B------:R-:W-:Y:S05]  /*2a20*/  BSYNC.RECONVERGENT B1 ;  /* 0x0000000000017941 */ /* 0x000fea0003800200 */
.L_x_339:
        /* <DEDUP_REMOVED lines=33> */
[----:B------:R-:W-:-:S03]  /*2c40*/  @!P1 FSEL R5, R3, R5, !P0 ;  /* 0x0000000503059208 */ /* 0x000fc60004000000 */
[----:B------:R-:W-:Y:S04]  /*2c50*/  SHFL.DOWN PT, R2, R4, 0x10, 0x1f ;  /* 0x0a001f0004027f89 */ /* 0x000fe800000e0000 */
[----:B------:R-:W0:Y:S02]  /*2c60*/  SHFL.DOWN PT, R3, R5, 0x10, 0x1f ;  /* 0x0a001f0005037f89 */ /* 0x000e2400000e0000 */
[----:B0-----:R-:W-:-:S06]  /*2c70*/  DSETP.GEU.AND P0, PT, R4, R2, PT ;  /* 0x000000020400722a */ /* 0x001fcc0003f0e000 */
[----:B------:R-:W-:Y:S02]  /*2c80*/  FSEL R2, R2, R4, !P0 ;  /* 0x0000000402027208 */ /* 0x000fe40004000000 */
[----:B------:R-:W-:Y:S02]  /*2c90*/  FSEL R3, R3, R5, !P0 ;  /* 0x0000000503037208 */ /* 0x000fe40004000000 */
[----:B------:R-:W-:-:S03]  /*2ca0*/  ISETP.GT.AND P0, PT, R9, 0xf, PT ;  /* 0x0000000f0900780c */ /* 0x000fc60003f04270 */
[----:B------:R0:W-:Y:S01]  /*2cb0*/  @!P2 STS.64 [R7+0x8], R2 ;  /* 0x000008020700a388 */ /* 0x0001e20000000a00 */
[----:B------:R-:W-:Y:S01]  /*2cc0*/  BAR.SYNC.DEFER_BLOCKING 0x0 ;  /* 0x0000000000007b1d */ /* 0x000fe20000010000 */
[----:B------:R-:W-:Y:S02]  /*2cd0*/  ISETP.NE.AND P2, PT, R0, RZ, PT ;  /* 0x000000ff0000720c */ /* 0x000fe40003f45270 */
[----:B------:R-:W-:Y:S02]  /*2ce0*/  FSEL R0, R4, R2, P0 ;  /* 0x0000000204007208 */ /* 0x000fe40000000000 */
[----:B------:R-:W-:-:S03]  /*2cf0*/  FSEL R5, R5, R3, P0 ;  /* 0x0000000305057208 */ /* 0x000fc60000000000 */
[----:B0-----:R-:W-:Y:S02]  /*2d00*/  IMAD.MOV.U32 R2, RZ, RZ, R0 ;  /* 0x000000ffff027224 */ /* 0x001fe400078e0000 */
[----:B------:R-:W-:-:S04]  /*2d10*/  IMAD.MOV.U32 R3, RZ, RZ, R5 ;  /* 0x000000ffff037224 */ /* 0x000fc800078e0005 */
[----:B------:R-:W-:Y:S05]  /*2d20*/  @P2 BRA `(.L_x_337) ;  /* 0x0000000000702947 */ /* 0x000fea0003800000 */
        /* <DEDUP_REMOVED lines=27> */
[----:B------:R-:W-:-:S07]  /*2ee0*/  FSEL R3, R3, R5, !P0 ;  /* 0x0000000503037208 */ /* 0x000fce0004000000 */
.L_x_337:
[----:B------:R-:W-:Y:S05]  /*2ef0*/  BSYNC.RECONVERGENT B0 ;  /* 0x0000000000007941 */ /* 0x000fea0003800200 */
.L_x_322:
[----:B------:R-:W-:Y:S05]  /*2f00*/  @P2 EXIT ;  /* 0x000000000000294d */ /* 0x000fea0003800000 */
[----:B------:R-:W1:Y:S01]  /*2f10*/  LDCU.64 UR8, c[0x0][0x3a0] ;  /* 0x00007400ff0877ac */ /* 0x000e620008000a00 */
[----:B------:R-:W2:Y:S01]  /*2f20*/  LDC.64 R4, c[0x0][0x388] ;  /* 0x0000e200ff047b82 */ /* 0x000ea20000000a00 */
[----:B------:R-:W0:Y:S01]  /*2f30*/  LDCU.64 UR4, c[0x0][0x3a0] ;  /* 0x00007400ff0477ac */ /* 0x000e220008000a00 */
[----:B-1----:R-:W-:-:S06]  /*2f40*/  DSETP.GT.AND P0, PT, R2, UR8, PT ;  /* 0x0000000802007e2a */ /* 0x002fcc000bf04000 */
[----:B0-----:R-:W-:Y:S02]  /*2f50*/  FSEL R2, R2, UR4, P0 ;  /* 0x0000000402027c08 */ /* 0x001fe40008000000 */
[----:B------:R-:W-:-:S05]  /*2f60*/  FSEL R3, R3, UR5, P0 ;  /* 0x0000000503037c08 */ /* 0x000fca0008000000 */
[----:B--2---:R-:W-:Y:S01]  /*2f70*/  STG.E.64 desc[UR6][R4.64], R2 ;  /* 0x0000000204007986 */ /* 0x004fe2000c101b06 */
[----:B------:R-:W-:Y:S05]  /*2f80*/  EXIT ;  /* 0x000000000000794d */ /* 0x000fea0003800000 */
.L_x_350:
        /* <DEDUP_REMOVED lines=15> */
.L_x_904:


//--------------------- .text._ZN3cub18CUB_300001_SM_10006detail6reduce28DeviceReduceSingleTileKernelINS2_10policy_hubIdj11max_functorIdEE10Policy1000EPdS9_iS6_ddN4cuda3std3__410__identityEEEvT0_T1_T2_T3_T4_T6_ --------------------------
	.section	.text._ZN3cub18CUB_300001_SM_10006detail6reduce28DeviceReduceSingleTileKernelINS2_10policy_hubIdj11max_functorIdEE10Policy1000EPdS9_iS6_ddN4cuda3std3__410__identityEEEvT0_T1_T2_T3_T4_T6_,"ax",@progbits
	.align	128
        .global         _ZN3cub18CUB_300001_SM_10006detail6reduce28DeviceReduceSingleTileKernelINS2_10policy_hubIdj11max_functorIdEE10Policy1000EPdS9_iS6_ddN4cuda3std3__410__identityEEEvT0_T1_T2_T3_T4_T6_
        .type           _ZN3cub18CUB_300001_SM_10006detail6reduce28DeviceReduceSingleTileKernelINS2_10policy_hubIdj11max_functorIdEE10Policy1000EPdS9_iS6_ddN4cuda3std3__410__identityEEEvT0_T1_T2_T3_T4_T6_,@function
        .size           _ZN3cub18CUB_300001_SM_10006detail6reduce28DeviceReduceSingleTileKernelINS2_10policy_hubIdj11max_functorIdEE10Policy1000EPdS9_iS6_ddN4cuda3std3__410__identityEEEvT0_T1_T2_T3_T4_T6_,(.L_x_905 - _ZN3cub18CUB_300001_SM_10006detail6reduce28DeviceReduceSingleTileKernelINS2_10policy_hubIdj11max_functorIdEE10Policy1000EPdS9_iS6_ddN4cuda3std3__410__identityEEEvT0_T1_T2_T3_T4_T6_)
        .other          _ZN3cub18CUB_300001_SM_10006detail6reduce28DeviceReduceSingleTileKernelINS2_10policy_hubIdj11max_functorIdEE10Policy1000EPdS9_iS6_ddN4cuda3std3__410__identityEEEvT0_T1_T2_T3_T4_T6_,@"STO_CUDA_ENTRY STV_DEFAULT"
_ZN3cub18CUB_300001_SM_10006detail6reduce28DeviceReduceSingleTileKernelINS2_10policy_hubIdj11max_functorIdEE10Policy1000EPdS9_iS6_ddN4cuda3std3__410__identityEEEvT0_T1_T2_T3_T4_T6_:
.text._ZN3cub18CUB_300001_SM_10006detail6reduce28DeviceReduceSingleTileKernelINS2_10policy_hubIdj11max_functorIdEE10Policy1000EPdS9_iS6_ddN4cuda3std3__410__identityEEEvT0_T1_T2_T3_T4_T6_:
        /* <DEDUP_REMOVED lines=13> */
.L_x_351:
        /* <DEDUP_REMOVED lines=16> */
.L_x_356:
[----:B------:R-:W-:Y:S05]  /*01d0*/  BSYNC.RECONVERGENT B1 ;  /* 0x0000000000017941 */ /* 0x000fea0003800200 */
.L_x_355:
        /* <DEDUP_REMOVED lines=17> */
.L_x_361:
        /* <DEDUP_REMOVED lines=12> */
.L_x_360:
[----:B------:R-:W-:Y:S05]  /*03b0*/  BSYNC.RECONVERGENT B2 ;  /* 0x0000000000027941 */ /* 0x000fea0003800200 */
.L_x_359:
        /* <DEDUP_REMOVED lines=9> */
.L_x_364:
        /* <DEDUP_REMOVED lines=74> */
.L_x_363:
[----:B------:R-:W-:Y:S05]  /*08f0*/  BSYNC.RECONVERGENT B2 ;  /* 0x0000000000027941 */ /* 0x000fea0003800200 */
.L_x_362:
        /* <DEDUP_REMOVED lines=42> */
.L_x_366:
[----:B------:R-:W-:Y:S05]  /*0ba0*/  BSYNC.RECONVERGENT B2 ;  /* 0x0000000000027941 */ /* 0x000fea0003800200 */
.L_x_365:
        /* <DEDUP_REMOVED lines=20> */
.L_x_358:
[----:B------:R-:W-:Y:S05]  /*0cf0*/  BSYNC.RECONVERGENT B1 ;  /* 0x0000000000017941 */ /* 0x000fea0003800200 */
.L_x_357:
        /* <DEDUP_REMOVED lines=81> */
.L_x_367:
        /* <DEDUP_REMOVED lines=108> */
.L_x_354:
        /* <DEDUP_REMOVED lines=38> */
.L_x_371:
        /* <DEDUP_REMOVED lines=37> */
.L_x_369:
        /* <DEDUP_REMOVED lines=19> */
.L_x_375:
        /* <DEDUP_REMOVED lines=10> */
.L_x_374:
[----:B------:R-:W-:Y:S05]  /*1f50*/  BSYNC.RECONVERGENT B2 ;  /* 0x0000000000027941 */ /* 0x000fea0003800200 */
.L_x_373:
        /* <DEDUP_REMOVED lines=16> */
.L_x_378:
        /* <DEDUP_REMOVED lines=77> */
.L_x_377:
[----:B------:R-:W-:Y:S05]  /*2530*/  BSYNC.RECONVERGENT B2 ;  /* 0x0000000000027941 */ /* 0x000fea0003800200 */
.L_x_376:
        /* <DEDUP_REMOVED lines=44> */
.L_x_380:
[----:B------:R-:W-:Y:S05]  /*2800*/  BSYNC.RECONVERGENT B2 ;  /* 0x0000000000027941 */ /* 0x000fea0003800200 */
.L_x_379:
        /* <DEDUP_REMOVED lines=19> */
.L_x_372:
[----:B------:R-:W-:Y:S05]  /*2940*/  BSYNC.RECONVERGENT B1 ;  /* 0x0000000000017941 */ /* 0x000fea0003800200 */
.L_x_370:
        /* <DEDUP_REMOVED lines=75> */
.L_x_353:
        /* <DEDUP_REMOVED lines=12> */
.L_x_383:
[----:B------:R-:W-:Y:S05]  /*2ec0*/  BSYNC.RECONVERGENT B1 ;  /* 0x0000000000017941 */ /* 0x000fea0003800200 */
.L_x_382:
        /* <DEDUP_REMOVED lines=17> */
.L_x_388:
        /* <DEDUP_REMOVED lines=12> */
.L_x_387:
[----:B------:R-:W-:Y:S05]  /*30a0*/  BSYNC.RECONVERGENT B2 ;  /* 0x0000000000027941 */ /* 0x000fea0003800200 */
.L_x_386:
        /* <DEDUP_REMOVED lines=9> */
.L_x_391:
        /* <DEDUP_REMOVED lines=74> */
.L_x_390:
[----:B------:R-:W-:Y:S05]  /*35e0*/  BSYNC.RECONVERGENT B2 ;  /* 0x0000000000027941 */ /* 0x000fea0003800200 */
.L_x_389:
        /* <DEDUP_REMOVED lines=42> */
.L_x_393:
[----:B------:R-:W-:Y:S05]  /*3890*/  BSYNC.RECONVERGENT B2 ;  /* 0x0000000000027941 */ /* 0x000fea0003800200 */
.L_x_392:
        /* <DEDUP_REMOVED lines=20> */
.L_x_385:
[----:B------:R-:W-:Y:S05]  /*39e0*/  BSYNC.RECONVERGENT B1 ;  /* 0x0000000000017941 */ /* 0x000fea0003800200 */
.L_x_384:
        /* <DEDUP_REMOVED lines=85> */
.L_x_394:
        /* <DEDUP_REMOVED lines=108> */
.L_x_381:
        /* <DEDUP_REMOVED lines=38> */
.L_x_397:
        /* <DEDUP_REMOVED lines=40> */
.L_x_395:
        /* <DEDUP_REMOVED lines=20> */
.L_x_401:
        /* <DEDUP_REMOVED lines=10> */
.L_x_400:
[----:B------:R-:W-:Y:S05]  /*4cc0*/  BSYNC.RECONVERGENT B2 ;  /* 0x0000000000027941 */ /* 0x000fea0003800200 */
.L_x_399:
        /* <DEDUP_REMOVED lines=17> */
.L_x_404:
        /* <DEDUP_REMOVED lines=77> */
.L_x_403:
[----:B------:R-:W-:Y:S05]  /*52b0*/  BSYNC.RECONVERGENT B2 ;  /* 0x0000000000027941 */ /* 0x000fea0003800200 */
.L_x_402:
        /* <DEDUP_REMOVED lines=45> */
.L_x_406:
[----:B------:R-:W-:Y:S05]  /*5590*/  BSYNC.RECONVERGENT B2 ;  /* 0x0000000000027941 */ /* 0x000fea0003800200 */
.L_x_405:
        /* <DEDUP_REMOVED lines=20> */
.L_x_398:
[----:B------:R-:W-:Y:S05]  /*56e0*/  BSYNC.RECONVERGENT B1 ;  /* 0x0000000000017941 */ /* 0x000fea0003800200 */
.L_x_396:
        /* <DEDUP_REMOVED lines=82> */
.L_x_368:
[----:B------:R-:W-:Y:S05]  /*5c10*/  BSYNC.RECONVERGENT B0 ;  /* 0x0000000000007941 */ /* 0x000fea0003800200 */
.L_x_352:
        /* <DEDUP_REMOVED lines=9> */
.L_x_407:
        /* <DEDUP_REMOVED lines=13> */
.L_x_905:


//--------------------- .text._ZN3cub18CUB_300001_SM_10006detail6reduce18DeviceReduceKernelINS2_10policy_hubIdj11max_functorIdEE10Policy1000EN6thrust24THRUST_300001_SM_1000_NS6detail15normal_iteratorINSA_10device_ptrIdEEEEjS6_dN4cuda3std3__410__identityEEEvT0_PT3_T1_NS0_13GridEvenShareISN_EET2_T4_ --------------------------
	.section	.text._ZN3cub18CUB_300001_SM_10006detail6reduce18DeviceReduceKernelINS2_10policy_hubIdj11max_functorIdEE10Policy1000EN6thrust24THRUST_300001_SM_1000_NS6detail15normal_iteratorINSA_10device_ptrIdEEEEjS6_dN4cuda3std3__410__identityEEEvT0_PT3_T1_NS0_13GridEvenShareISN_EET2_T4_,"ax",@progbits
	.align	128
        .global         _ZN3cub18CUB_300001_SM_10006detail6reduce18DeviceReduceKernelINS2_10policy_hubIdj11max_functorIdEE10Policy1000EN6thrust24THRUST_300001_SM_1000_NS6detail15normal_iteratorINSA_10device_ptrIdEEEEjS6_dN4cuda3std3__410__identityEEEvT0_PT3_T1_NS0_13GridEvenShareISN_EET2_T4_
        .type           _ZN3cub18CUB_300001_SM_10006detail6reduce18DeviceReduceKernelINS2_10policy_hubIdj11max_functorIdEE10Policy1000EN6thrust24THRUST_300001_SM_1000_NS6detail15normal_iteratorINSA_10device_ptrIdEEEEjS6_dN4cuda3std3__410__identityEEEvT0_PT3_T1_NS0_13GridEvenShareISN_EET2_T4_,@function
        .size           _ZN3cub18CUB_300001_SM_10006detail6reduce18DeviceReduceKernelINS2_10policy_hubIdj11max_functorIdEE10Policy1000EN6thrust24THRUST_300001_SM_1000_NS6detail15normal_iteratorINSA_10device_ptrIdEEEEjS6_dN4cuda3std3__410__identityEEEvT0_PT3_T1_NS0_13GridEvenShareISN_EET2_T4_,(.L_x_906 - _ZN3cub18CUB_300001_SM_10006detail6reduce18DeviceReduceKernelINS2_10policy_hubIdj11max_functorIdEE10Policy1000EN6thrust24THRUST_300001_SM_1000_NS6detail15normal_iteratorINSA_10device_ptrIdEEEEjS6_dN4cuda3std3__410__identityEEEvT0_PT3_T1_NS0_13GridEvenShareISN_EET2_T4_)
        .other          _ZN3cub18CUB_300001_SM_10006detail6reduce18DeviceReduceKernelINS2_10policy_hubIdj11max_functorIdEE10Policy1000EN6thrust24THRUST_300001_SM_1000_NS6detail15normal_iteratorINSA_10device_ptrIdEEEEjS6_dN4cuda3std3__410__identityEEEvT0_PT3_T1_NS0_13GridEvenShareISN_EET2_T4_,@"STO_CUDA_ENTRY STV_DEFAULT"
_ZN3cub18CUB_300001_SM_10006detail6reduce18DeviceReduceKernelINS2_10policy_hubIdj11max_functorIdEE10Policy1000EN6thrust24THRUST_300001_SM_1000_NS6detail15normal_iteratorINSA_10device_ptrIdEEEEjS6_dN4cuda3std3__410__identityEEEvT0_PT3_T1_NS0_13GridEvenShareISN_EET2_T4_:
.text._ZN3cub18CUB_300001_SM_10006detail6reduce18DeviceReduceKernelINS2_10policy_hubIdj11max_functorIdEE10Policy1000EN6thrust24THRUST_300001_SM_1000_NS6detail15normal_iteratorINSA_10device_ptrIdEEEEjS6_dN4cuda3std3__410__identityEEEvT0_PT3_T1_NS0_13GridEvenShareISN_EET2_T4_:
[----:B------:R-:W-:Y:S08]  /*0000*/  LDC R1, c[0x0][0x37c] ;  /* 0x0000df00ff017b82 */ /* 0x000ff00000000800 */
[----:B------:R-:W0:Y:S01]  /*0010*/  S2UR UR10, SR_CTAID.X ;  /* 0x00000000000a79c3 */ /* 0x000e220000002500 */
[----:B------:R-:W1:Y:S01]  /*0020*/  LDCU.64 UR12, c[0x0][0x3a8] ;  /* 0x00007500ff0c77ac */ /* 0x000e620008000a00 */
[----:B------:R-:W-:Y:S01]  /*0030*/  BSSY.RECONVERGENT B0, `(.L_x_408) ;  /* 0x000033f000007945 */ /* 0x000fe20003800200 */
[----:B------:R-:W2:Y:S01]  /*0040*/  LDCU.64 UR8, c[0x0][0x358] ;  /* 0x00006b00ff0877ac */ /* 0x000ea20008000a00 */
[----:B-1----:R-:W-:Y:S01]  /*0050*/  IMAD.U32 R4, RZ, RZ, UR12 ;  /* 0x0000000cff047e24 */ /* 0x002fe2000f8e00ff */
[----:B------:R-:W-:-:S02]  /*0060*/  USHF.L.U32 UR4, UR13, 0xb, URZ ;  /* 0x0000000b0d047899 */ /* 0x000fc400080006ff */
[----:B0-----:R-:W-:-:S06]  /*0070*/  USHF.L.U32 UR6, UR10, 0xb, URZ ;  /* 0x0000000b0a067899 */ /* 0x001fcc00080006ff */
[----:B------:R-:W-:-:S05]  /*0080*/  VIADD R2, R4, -UR6 ;  /* 0x8000000604027c36 */ /* 0x000fca0008000000 */
[----:B------:R-:W-:-:S13]  /*0090*/  ISETP.GT.U32.AND P0, PT, R2, 0x7ff, PT ;  /* 0x000007ff0200780c */ /* 0x000fda0003f04070 */
[----:B--2---:R-:W-:Y:S05]  /*00a0*/  @P0 BRA `(.L_x_409) ;  /* 0x0000001800940947 */ /* 0x004fea0003800000 */
[----:B------:R-:W0:Y:S01]  /*00b0*/  S2R R3, SR_TID.X ;  /* 0x0000000000037919 */ /* 0x000e220000002100 */
[----:B------:R-:W-:Y:S01]  /*00c0*/  BSSY.RECONVERGENT B1, `(.L_x_410) ;  /* 0x000000a000017945 */ /* 0x000fe20003800200 */
[----:B------:R-:W-:Y:S02]  /*00d0*/  CS2R R14, SRZ ;  /* 0x00000000000e7805 */ /* 0x000fe4000001ff00 */
[----:B0-----:R-:W-:Y:S01]  /*00e0*/  ISETP.GE.U32.AND P0, PT, R3, R2, PT ;  /* 0x000000020300720c */ /* 0x001fe20003f06070 */
[----:B------:R-:W-:-:S12]  /*00f0*/  IMAD.MOV.U32 R21, RZ, RZ, R3 ;  /* 0x000000ffff157224 */ /* 0x000fd800078e0003 */
[----:B------:R-:W-:Y:S05]  /*0100*/  @P0 BRA `(.L_x_411) ;  /* 0x0000000000140947 */ /* 0x000fea0003800000 */
[----:B------:R-:W0:Y:S01]  /*0110*/  LDC.64 R14, c[0x0][0x380] ;  /* 0x0000e000ff0e7b82 */ /* 0x000e220000000a00 */
[----:B------:R-:W-:-:S04]  /*0120*/  VIADD R5, R3, UR6 ;  /* 0x0000000603057c36 */ /* 0x000fc80008000000 */
[----:B0-----:R-:W-:-:S06]  /*0130*/  IMAD.WIDE.U32 R14, R5, 0x8, R14 ;  /* 0x00000008050e7825 */ /* 0x001fcc00078e000e */
[----:B------:R-:W5:Y:S01]  /*0140*/  LDG.E.64 R14, desc[UR8][R14.64] ;  /* 0x000000080e0e7981 */ /* 0x000f62000c1e1b00 */
[----:B------:R-:W-:-:S07]  /*0150*/  VIADD R21, R3, 0x100 ;  /* 0x0000010003157836 */ /* 0x000fce0000000000 */
.L_x_411:
[----:B------:R-:W-:Y:S05]  /*0160*/  BSYNC.RECONVERGENT B1 ;  /* 0x0000000000017941 */ /* 0x000fea0003800200 */
.L_x_410:
[----:B------:R-:W-:Y:S01]  /*0170*/  ISETP.GE.U32.AND P0, PT, R21, R2, PT ;  /* 0x000000021500720c */ /* 0x000fe20003f06070 */
[----:B------:R-:W-:-:S12]  /*0180*/  BSSY.RECONVERGENT B1, `(.L_x_412) ;  /* 0x00000de000017945 */ /* 0x000fd80003800200 */
[----:B------:R-:W-:Y:S05]  /*0190*/  @P0 BRA `(.L_x_413) ;  /* 0x0000000c00700947 */ /* 0x000fea0003800000 */
[----:B------:R-:W-:Y:S01]  /*01a0*/  LOP3.LUT R5, RZ, R21, RZ, 0x33, !PT ;  /* 0x00000015ff057212 */ /* 0x000fe200078e33ff */
[----:B------:R-:W-:Y:S03]  /*01b0*/  BSSY.RECONVERGENT B2, `(.L_x_414) ;  /* 0x0000072000027945 */ /* 0x000fe60003800200 */
[----:B------:R-:W-:-:S04]  /*01c0*/  IADD3 R5, PT, PT, R4, -UR6, R5 ;  /* 0x8000000604057c10 */ /* 0x000fc8000fffe005 */
[C---:B------:R-:W-:Y:S02]  /*01d0*/  ISETP.GE.U32.AND P0, PT, R5.reuse, 0xf00, PT ;  /* 0x00000f000500780c */ /* 0x040fe40003f06070 */
[----:B------:R-:W-:-:S04]  /*01e0*/  LEA.HI R0, R5, 0x1, RZ, 0x18 ;  /* 0x0000000105007811 */ /* 0x000fc800078fc0ff */
[----:B------:R-:W-:-:S07]  /*01f0*/  LOP3.LUT R4, R0, 0xf, RZ, 0xc0, !PT ;  /* 0x0000000f00047812 */ /* 0x000fce00078ec0ff */
[----:B------:R-:W-:Y:S05]  /*0200*/  @!P0 BRA `(.L_x_415) ;  /* 0x0000000400b08947 */ /* 0x000fea0003800000 */
[----:B------:R-:W0:Y:S01]  /*0210*/  LDC.64 R6, c[0x0][0x380] ;  /* 0x0000e000ff067b82 */ /* 0x000e220000000a00 */
[----:B------:R-:W-:Y:S01]  /*0220*/  LOP3.LUT R25, R0, 0x1fffff0, RZ, 0xc0, !PT ;  /* 0x01fffff000197812 */ /* 0x000fe200078ec0ff */
[----:B------:R-:W-:Y:S01]  /*0230*/  BSSY.RECONVERGENT B3, `(.L_x_416) ;  /* 0x0000068000037945 */ /* 0x000fe20003800200 */
[C---:B------:R-:W-:Y:S01]  /*0240*/  LOP3.LUT R24, R21.reuse, 0x800, RZ, 0xfc, !PT ;  /* 0x0000080015187812 */ /* 0x040fe200078efcff */
[----:B------:R-:W-:Y:S02]  /*0250*/  VIADD R5, R21, UR6 ;  /* 0x0000000615057c36 */ /* 0x000fe40008000000 */
[----:B------:R-:W-:-:S07]  /*0260*/  IMAD.MOV R25, RZ, RZ, -R25 ;  /* 0x000000ffff197224 */ /* 0x000fce00078e0a19 */
.L_x_417:
[----:B0-----:R-:W-:-:S04]  /*0270*/  IMAD.WIDE.U32 R8, R5, 0x8, R6 ;  /* 0x0000000805087825 */ /* 0x001fc800078e0006 */
[----:B------:R-:W-:Y:S02]  /*0280*/  VIADD R23, R5, 0x100 ;  /* 0x0000010005177836 */ /* 0x000fe40000000000 */
[----:B------:R-:W2:Y:S02]  /*0290*/  LDG.E.64 R8, desc[UR8][R8.64] ;  /* 0x0000000808087981 */ /* 0x000ea4000c1e1b00 */
[----:B------:R-:W-:-:S06]  /*02a0*/  IMAD.WIDE.U32 R22, R23, 0x8, R6 ;  /* 0x0000000817167825 */ /* 0x000fcc00078e0006 */
[----:B------:R-:W3:Y:S01]  /*02b0*/  LDG.E.64 R22, desc[UR8][R22.64] ;  /* 0x0000000816167981 */ /* 0x000ee2000c1e1b00 */
[----:B------:R-:W-:-:S04]  /*02c0*/  VIADD R21, R5, 0x200 ;  /* 0x0000020005157836 */ /* 0x000fc80000000000 */
[----:B------:R-:W-:-:S04]  /*02d0*/  IMAD.WIDE.U32 R20, R21, 0x8, R6 ;  /* 0x0000000815147825 */ /* 0x000fc800078e0006 */
[----:B------:R-:W-:Y:S02]  /*02e0*/  VIADD R19, R5, 0x300 ;  /* 0x0000030005137836 */ /* 0x000fe40000000000 */
[----:B------:R-:W4:Y:S02]  /*02f0*/  LDG.E.64 R20, desc[UR8][R20.64] ;  /* 0x0000000814147981 */ /* 0x000f24000c1e1b00 */
        /* <DEDUP_REMOVED lines=9> */
[----:B------:R-:W-:-:S06]  /*0390*/  IMAD.WIDE.U32 R10, R11, 0x8, R6 ;  /* 0x000000080b0a7825 */ /* 0x000fcc00078e0006 */
[----:B------:R-:W4:Y:S01]  /*03a0*/  LDG.E.64 R10, desc[UR8][R10.64] ;  /* 0x000000080a0a7981 */ /* 0x000f22000c1e1b00 */
[----:B--2--5:R-:W-:-:S06]  /*03b0*/  DSETP.GEU.AND P0, PT, R14, R8, PT ;  /* 0x000000080e00722a */ /* 0x024fcc0003f0e000 */
[----:B------:R-:W-:Y:S02]  /*03c0*/  FSEL R14, R8, R14, !P0 ;  /* 0x0000000e080e7208 */ /* 0x000fe40004000000 */
[----:B------:R-:W-:Y:S01]  /*03d0*/  FSEL R15, R9, R15, !P0 ;  /* 0x0000000f090f7208 */ /* 0x000fe20004000000 */
[----:B------:R-:W-:-:S04]  /*03e0*/  VIADD R9, R5, 0x700 ;  /* 0x0000070005097836 */ /* 0x000fc80000000000 */
[----:B------:R-:W-:Y:S01]  /*03f0*/  IMAD.WIDE.U32 R8, R9, 0x8, R6 ;  /* 0x0000000809087825 */ /* 0x000fe200078e0006 */
[----:B---3--:R-:W-:-:S05]  /*0400*/  DSETP.GEU.AND P0, PT, R14, R22, PT ;  /* 0x000000160e00722a */ /* 0x008fca0003f0e000 */
[----:B------:R-:W2:Y:S01]  /*0410*/  LDG.E.64 R8, desc[UR8][R8.64] ;  /* 0x0000000808087981 */ /* 0x000ea2000c1e1b00 */
[----:B------:R-:W-:Y:S01]  /*0420*/  FSEL R15, R23, R15, !P0 ;  /* 0x0000000f170f7208 */ /* 0x000fe20004000000 */
[----:B------:R-:W-:Y:S01]  /*0430*/  VIADD R23, R5, 0x800 ;  /* 0x0000080005177836 */ /* 0x000fe20000000000 */
[----:B------:R-:W-:-:S03]  /*0440*/  FSEL R14, R22, R14, !P0 ;  /* 0x0000000e160e7208 */ /* 0x000fc60004000000 */
[----:B------:R-:W-:-:S06]  /*0450*/  IMAD.WIDE.U32 R22, R23, 0x8, R6 ;  /* 0x0000000817167825 */ /* 0x000fcc00078e0006 */
[----:B------:R-:W3:Y:S01]  /*0460*/  LDG.E.64 R22, desc[UR8][R22.64] ;  /* 0x0000000816167981 */ /* 0x000ee2000c1e1b00 */
[----:B----4-:R-:W-:-:S06]  /*0470*/  DSETP.GEU.AND P0, PT, R14, R20, PT ;  /* 0x000000140e00722a */ /* 0x010fcc0003f0e000 */
[----:B------:R-:W-:Y:S02]  /*0480*/  FSEL R14, R20, R14, !P0 ;  /* 0x0000000e140e7208 */ /* 0x000fe40004000000 */
[----:B------:R-:W-:Y:S01]  /*0490*/  FSEL R15, R21, R15, !P0 ;  /* 0x0000000f150f7208 */ /* 0x000fe20004000000 */
[----:B------:R-:W-:-:S04]  /*04a0*/  VIADD R21, R5, 0x900 ;  /* 0x0000090005157836 */ /* 0x000fc80000000000 */
[----:B------:R-:W-:Y:S01]  /*04b0*/  IMAD.WIDE.U32 R20, R21, 0x8, R6 ;  /* 0x0000000815147825 */ /* 0x000fe200078e0006 */
[----:B------:R-:W-:-:S05]  /*04c0*/  DSETP.GEU.AND P0, PT, R14, R18, PT ;  /* 0x000000120e00722a */ /* 0x000fca0003f0e000 */
[----:B------:R-:W4:Y:S01]  /*04d0*/  LDG.E.64 R20, desc[UR8][R20.64] ;  /* 0x0000000814147981 */ /* 0x000f22000c1e1b00 */
        /* <DEDUP_REMOVED lines=21> */
[----:B------:R-:W-:-:S06]  /*0630*/  IMAD.WIDE.U32 R12, R13, 0x8, R6 ;  /* 0x000000080d0c7825 */ /* 0x000fcc00078e0006 */
[----:B------:R-:W4:Y:S01]  /*0640*/  LDG.E.64 R12, desc[UR8][R12.64] ;  /* 0x000000080c0c7981 */ /* 0x000f22000c1e1b00 */
[----:B--2---:R-:W-:-:S06]  /*0650*/  DSETP.GEU.AND P0, PT, R10, R8, PT ;  /* 0x000000080a00722a */ /* 0x004fcc0003f0e000 */
        /* <DEDUP_REMOVED lines=24> */
[----:B------:R-:W-:-:S05]  /*07e0*/  VIADD R25, R25, 0x10 ;  /* 0x0000001019197836 */ /* 0x000fca0000000000 */
[----:B------:R-:W-:Y:S02]  /*07f0*/  FSEL R8, R12, R8, !P0 ;  /* 0x000000080c087208 */ /* 0x000fe40004000000 */
[----:B------:R-:W-:Y:S02]  /*0800*/  FSEL R9, R13, R9, !P0 ;  /* 0x000000090d097208 */ /* 0x000fe40004000000 */
[----:B------:R-:W-:Y:S01]  /*0810*/  ISETP.NE.AND P1, PT, R25, RZ, PT ;  /* 0x000000ff1900720c */ /* 0x000fe20003f25270 */
[----:B------:R-:W-:Y:S02]  /*0820*/  VIADD R24, R24, 0x1000 ;  /* 0x0000100018187836 */ /* 0x000fe40000000000 */
[----:B------:R-:W-:Y:S01]  /*0830*/  VIADD R5, R5, 0x1000 ;  /* 0x0000100005057836 */ /* 0x000fe20000000000 */
[----:B--2---:R-:W-:-:S06]  /*0840*/  DSETP.GEU.AND P0, PT, R8, R10, PT ;  /* 0x0000000a0800722a */ /* 0x004fcc0003f0e000 */
[----:B------:R-:W-:Y:S02]  /*0850*/  FSEL R8, R10, R8, !P0 ;  /* 0x000000080a087208 */ /* 0x000fe40004000000 */
[----:B------:R-:W-:-:S06]  /*0860*/  FSEL R9, R11, R9, !P0 ;  /* 0x000000090b097208 */ /* 0x000fcc0004000000 */
[----:B---3--:R-:W-:-:S06]  /*0870*/  DSETP.GEU.AND P0, PT, R8, R22, PT ;  /* 0x000000160800722a */ /* 0x008fcc0003f0e000 */
[----:B------:R-:W-:Y:S02]  /*0880*/  FSEL R14, R22, R8, !P0 ;  /* 0x00000008160e7208 */ /* 0x000fe40004000000 */
[----:B------:R-:W-:Y:S01]  /*0890*/  FSEL R15, R23, R9, !P0 ;  /* 0x00000009170f7208 */ /* 0x000fe20004000000 */
[----:B------:R-:W-:Y:S06]  /*08a0*/  @P1 BRA `(.L_x_417) ;  /* 0xfffffff800701947 */ /* 0x000fec000383ffff */
[----:B------:R-:W-:Y:S05]  /*08b0*/  BSYNC.RECONVERGENT B3 ;  /* 0x0000000000037941 */ /* 0x000fea0003800200 */
.L_x_416:
[----:B------:R-:W-:-:S07]  /*08c0*/  VIADD R21, R24, 0xfffff800 ;  /* 0xfffff80018157836 */ /* 0x000fce0000000000 */
.L_x_415:
[----:B------:R-:W-:Y:S05]  /*08d0*/  BSYNC.RECONVERGENT B2 ;  /* 0x0000000000027941 */ /* 0x000fea0003800200 */
.L_x_414:
        /* <DEDUP_REMOVED lines=8> */
[----:B------:R-:W-:-:S04]  /*0960*/  VIADD R25, R21, UR6 ;  /* 0x0000000615197c36 */ /* 0x000fc80008000000 */
[C---:B------:R-:W-:Y:S02]  /*0970*/  VIADD R9, R25.reuse, 0x100 ;  /* 0x0000010019097836 */ /* 0x040fe40000000000 */
[----:B0-----:R-:W-:-:S06]  /*0980*/  IMAD.WIDE.U32 R6, R25, 0x8, R4 ;  /* 0x0000000819067825 */ /* 0x001fcc00078e0004 */
[----:B------:R-:W2:Y:S01]  /*0990*/  LDG.E.64 R6, desc[UR8][R6.64] ;  /* 0x0000000806067981 */ /* 0x000ea2000c1e1b00 */
[----:B------:R-:W-:-:S04]  /*09a0*/  IMAD.WIDE.U32 R8, R9, 0x8, R4 ;  /* 0x0000000809087825 */ /* 0x000fc800078e0004 */
[----:B------:R-:W-:Y:S02]  /*09b0*/  VIADD R11, R25, 0x200 ;  /* 0x00000200190b7836 */ /* 0x000fe40000000000 */
[----:B------:R-:W3:Y:S02]  /*09c0*/  LDG.E.64 R8, desc[UR8][R8.64] ;  /* 0x0000000808087981 */ /* 0x000ee4000c1e1b00 */
        /* <DEDUP_REMOVED lines=42> */
.L_x_419:
[----:B------:R-:W-:Y:S05]  /*0c70*/  BSYNC.RECONVERGENT B2 ;  /* 0x0000000000027941 */ /* 0x000fea0003800200 */
.L_x_418:
        /* <DEDUP_REMOVED lines=32> */
.L_x_421:
[----:B------:R-:W-:Y:S05]  /*0e80*/  BSYNC.RECONVERGENT B2 ;  /* 0x0000000000027941 */ /* 0x000fea0003800200 */
.L_x_420:
[----:B------:R-:W-:Y:S05]  /*0e90*/  @!P0 BRA `(.L_x_413) ;  /* 0x0000000000308947 */ /* 0x000fea0003800000 */
[----:B------:R-:W0:Y:S01]  /*0ea0*/  LDC.64 R6, c[0x0][0x380] ;  /* 0x0000e000ff067b82 */ /* 0x000e220000000a00 */
[----:B------:R-:W-:Y:S02]  /*0eb0*/  VIADD R9, R21, UR6 ;  /* 0x0000000615097c36 */ /* 0x000fe40008000000 */
[----:B------:R-:W-:-:S07]  /*0ec0*/  IMAD.MOV R0, RZ, RZ, -R0 ;  /* 0x000000ffff007224 */ /* 0x000fce00078e0a00 */
.L_x_422:
[----:B0-----:R-:W-:-:S06]  /*0ed0*/  IMAD.WIDE.U32 R4, R9, 0x8, R6 ;  /* 0x0000000809047825 */ /* 0x001fcc00078e0006 */
        /* <DEDUP_REMOVED lines=8> */
.L_x_413:
[----:B------:R-:W-:Y:S05]  /*0f60*/  BSYNC.RECONVERGENT B1 ;  /* 0x0000000000017941 */ /* 0x000fea0003800200 */
.L_x_412:
[----:B------:R-:W-:-:S13]  /*0f70*/  ISETP.GE.U32.AND P0, PT, R2, 0x100, PT ;  /* 0x000001000200780c */ /* 0x000fda0003f06070 */
        /* <DEDUP_REMOVED lines=50> */
[----:B------:R-:W1:Y:S04]  /*12a0*/  LDS.128 R12, [UR4+0x10] ;  /* 0x00001004ff0c7984 */ /* 0x000e680008000c00 */
[----:B0-----:R-:W0:Y:S01]  /*12b0*/  LDS.128 R8, [UR4+0x20] ;  /* 0x00002004ff087984 */ /* 0x001e220008000c00 */
[----:B-1----:R-:W-:-:S06]  /*12c0*/  DSETP.GEU.AND P1, PT, R4, R12, PT ;  /* 0x0000000c0400722a */ /* 0x002fcc0003f2e000 */
[----:B------:R-:W-:Y:S02]  /*12d0*/  FSEL R2, R12, R4, !P1 ;  /* 0x000000040c027208 */ /* 0x000fe40004800000 */
[----:B------:R-:W-:Y:S02]  /*12e0*/  FSEL R3, R13, R5, !P1 ;  /* 0x000000050d037208 */ /* 0x000fe40004800000 */
[----:B------:R-:W1:Y:S04]  /*12f0*/  LDS.128 R4, [UR4+0x30] ;  /* 0x00003004ff047984 */ /* 0x000e680008000c00 */
[----:B------:R-:W-:-:S06]  /*1300*/  DSETP.GEU.AND P1, PT, R2, R14, PT ;  /* 0x0000000e0200722a */ /* 0x000fcc0003f2e000 */
[----:B------:R-:W-:Y:S02]  /*1310*/  FSEL R2, R14, R2, !P1 ;  /* 0x000000020e027208 */ /* 0x000fe40004800000 */
[----:B------:R-:W-:-:S06]  /*1320*/  FSEL R3, R15, R3, !P1 ;  /* 0x000000030f037208 */ /* 0x000fcc0004800000 */
[----:B0-----:R-:W-:-:S06]  /*1330*/  DSETP.GEU.AND P1, PT, R2, R8, PT ;  /* 0x000000080200722a */ /* 0x001fcc0003f2e000 */
[----:B------:R-:W-:Y:S02]  /*1340*/  FSEL R8, R8, R2, !P1 ;  /* 0x0000000208087208 */ /* 0x000fe40004800000 */
[----:B------:R-:W-:Y:S02]  /*1350*/  FSEL R9, R9, R3, !P1 ;  /* 0x0000000309097208 */ /* 0x000fe40004800000 */
[----:B------:R-:W0:Y:S04]  /*1360*/  LDS.64 R2, [UR4+0x40] ;  /* 0x00004004ff027984 */ /* 0x000e280008000a00 */
[----:B------:R-:W-:-:S06]  /*1370*/  DSETP.GEU.AND P1, PT, R8, R10, PT ;  /* 0x0000000a0800722a */ /* 0x000fcc0003f2e000 */
[----:B------:R-:W-:Y:S02]  /*1380*/  FSEL R8, R10, R8, !P1 ;  /* 0x000000080a087208 */ /* 0x000fe40004800000 */
[----:B------:R-:W-:-:S06]  /*1390*/  FSEL R9, R11, R9, !P1 ;  /* 0x000000090b097208 */ /* 0x000fcc0004800000 */
[----:B-1----:R-:W-:-:S06]  /*13a0*/  DSETP.GEU.AND P1, PT, R8, R4, PT ;  /* 0x000000040800722a */ /* 0x002fcc0003f2e000 */
        /* <DEDUP_REMOVED lines=9> */
.L_x_423:
[----:B------:R-:W-:-:S04]  /*1440*/  LOP3.LUT R0, R3, 0x3e0, RZ, 0xc0, !PT ;  /* 0x000003e003007812 */ /* 0x000fc800078ec0ff */
[----:B------:R-:W-:Y:S01]  /*1450*/  LOP3.LUT R7, RZ, R0, RZ, 0x33, !PT ;  /* 0x00000000ff077212 */ /* 0x000fe200078e33ff */
[----:B------:R-:W-:Y:S02]  /*1460*/  VIADD R5, R0, 0x20 ;  /* 0x0000002000057836 */ /* 0x000fe40000000000 */
[----:B------:R-:W0:Y:S03]  /*1470*/  S2R R0, SR_LANEID ;  /* 0x0000000000007919 */ /* 0x000e260000000000 */
[----:B------:R-:W-:Y:S01]  /*1480*/  ISETP.GT.U32.AND P0, PT, R5, R2, PT ;  /* 0x000000020500720c */ /* 0x000fe20003f04070 */
[----:B------:R-:W-:-:S05]  /*1490*/  IMAD.IADD R5, R2, 0x1, R7 ;  /* 0x0000000102057824 */ /* 0x000fca00078e0207 */
[----:B------:R-:W-:-:S05]  /*14a0*/  SEL R5, R5, 0x1f, P0 ;  /* 0x0000001f05057807 */ /* 0x000fca0000000000 */
[----:B-----5:R-:W-:Y:S04]  /*14b0*/  SHFL.DOWN PT, R6, R14, 0x1, R5 ;  /* 0x082000000e067989 */ /* 0x020fe800000e0005 */
[----:B------:R-:W1:Y:S01]  /*14c0*/  SHFL.DOWN PT, R7, R15, 0x1, R5 ;  /* 0x082000000f077989 */ /* 0x000e6200000e0005 */
[----:B0-----:R-:W-:Y:S01]  /*14d0*/  ISETP.GE.AND P0, PT, R0, R5, PT ;  /* 0x000000050000720c */ /* 0x001fe20003f06270 */
[----:B-1----:R-:W-:-:S06]  /*14e0*/  DSETP.GEU.AND P1, PT, R14, R6, PT ;  /* 0x000000060e00722a */ /* 0x002fcc0003f2e000 */
        /* <DEDUP_REMOVED lines=47> */
[----:B0-----:R-:W-:Y:S05]  /*17e0*/  @P0 BRA `(.L_x_424) ;  /* 0x0000001c000c0947 */ /* 0x001fea0003800000 */
[----:B------:R-:W0:Y:S01]  /*17f0*/  S2UR UR5, SR_CgaCtaId ;  /* 0x00000000000579c3 */ /* 0x000e220000008800 */
[----:B------:R-:W-:Y:S01]  /*1800*/  UMOV UR4, 0x400 ;  /* 0x0000040000047882 */ /* 0x000fe20000000000 */
[----:B------:R-:W-:Y:S01]  /*1810*/  ISETP.GT.U32.AND P2, PT, R2, 0x20, PT ;  /* 0x000000200200780c */ /* 0x000fe20003f44070 */
[----:B0-----:R-:W-:-:S09]  /*1820*/  ULEA UR4, UR5, UR4, 0x18 ;  /* 0x0000000405047291 */ /* 0x001fd2000f8ec0ff */
[----:B------:R-:W0:Y:S04]  /*1830*/  LDS.128 R12, [UR4+0x10] ;  /* 0x00001004ff0c7984 */ /* 0x000e280008000c00 */
[----:B------:R-:W1:Y:S01]  /*1840*/  LDS.128 R8, [UR4+0x20] ;  /* 0x00002004ff087984 */ /* 0x000e620008000c00 */
[----:B0-----:R-:W-:-:S06]  /*1850*/  DSETP.GEU.AND P1, PT, R4, R12, PT ;  /* 0x0000000c0400722a */ /* 0x001fcc0003f2e000 */
[-C--:B------:R-:W-:Y:S02]  /*1860*/  FSEL R3, R12, R4.reuse, !P1 ;  /* 0x000000040c037208 */ /* 0x080fe40004800000 */
[-C--:B------:R-:W-:Y:S02]  /*1870*/  FSEL R13, R13, R5.reuse, !P1 ;  /* 0x000000050d0d7208 */ /* 0x080fe40004800000 */
[----:B------:R-:W-:Y:S02]  /*1880*/  FSEL R0, R3, R4, P2 ;  /* 0x0000000403007208 */ /* 0x000fe40001000000 */
[C---:B------:R-:W-:Y:S02]  /*1890*/  ISETP.GT.U32.AND P1, PT, R2.reuse, 0x40, PT ;  /* 0x000000400200780c */ /* 0x040fe40003f24070 */
[----:B------:R-:W-:Y:S01]  /*18a0*/  FSEL R13, R13, R5, P2 ;  /* 0x000000050d0d7208 */ /* 0x000fe20001000000 */
[----:B------:R-:W-:Y:S01]  /*18b0*/  IMAD.MOV.U32 R12, RZ, RZ, R0 ;  /* 0x000000ffff0c7224 */ /* 0x000fe200078e0000 */
[----:B------:R-:W-:Y:S01]  /*18c0*/  ISETP.GT.U32.AND P2, PT, R2, 0x60, PT ;  /* 0x000000600200780c */ /* 0x000fe20003f44070 */
[----:B------:R-:W0:Y:S04]  /*18d0*/  LDS.128 R4, [UR4+0x30] ;  /* 0x00003004ff047984 */ /* 0x000e280008000c00 */
[----:B------:R-:W-:-:S06]  /*18e0*/  DSETP.GEU.AND P3, PT, R12, R14, PT ;  /* 0x0000000e0c00722a */ /* 0x000fcc0003f6e000 */
[----:B------:R-:W-:Y:S02]  /*18f0*/  @P1 FSEL R0, R14, R0, !P3 ;  /* 0x000000000e001208 */ /* 0x000fe40005800000 */
[----:B------:R-:W-:Y:S02]  /*1900*/  @P1 FSEL R13, R15, R13, !P3 ;  /* 0x0000000d0f0d1208 */ /* 0x000fe40005800000 */
[----:B------:R-:W-:Y:S01]  /*1910*/  ISETP.GT.U32.AND P1, PT, R2, 0x80, PT ;  /* 0x000000800200780c */ /* 0x000fe20003f24070 */
[----:B------:R-:W-:-:S06]  /*1920*/  IMAD.MOV.U32 R12, RZ, RZ, R0 ;  /* 0x000000ffff0c7224 */ /* 0x000fcc00078e0000 */
[----:B-1----:R-:W-:-:S06]  /*1930*/  DSETP.GEU.AND P3, PT, R12, R8, PT ;  /* 0x000000080c00722a */ /* 0x002fcc0003f6e000 */
[----:B------:R-:W-:Y:S02]  /*1940*/  @P2 FSEL R0, R8, R0, !P3 ;  /* 0x0000000008002208 */ /* 0x000fe40005800000 */
[----:B------:R-:W-:Y:S02]  /*1950*/  @P2 FSEL R13, R9, R13, !P3 ;  /* 0x0000000d090d2208 */ /* 0x000fe40005800000 */
[----:B------:R-:W-:Y:S01]  /*1960*/  ISETP.GT.U32.AND P2, PT, R2, 0xa0, PT ;  /* 0x000000a00200780c */ /* 0x000fe20003f44070 */
[----:B------:R-:W-:Y:S01]  /*1970*/  IMAD.MOV.U32 R12, RZ, RZ, R0 ;  /* 0x000000ffff0c7224 */ /* 0x000fe200078e0000 */
[----:B------:R-:W1:Y:S05]  /*1980*/  LDS.64 R8, [UR4+0x40] ;  /* 0x00004004ff087984 */ /* 0x000e6a0008000a00 */
[----:B------:R-:W-:-:S06]  /*1990*/  DSETP.GEU.AND P3, PT, R12, R10, PT ;  /* 0x0000000a0c00722a */ /* 0x000fcc0003f6e000 */
[----:B------:R-:W-:Y:S02]  /*19a0*/  @P1 FSEL R0, R10, R0, !P3 ;  /* 0x000000000a001208 */ /* 0x000fe40005800000 */
[----:B------:R-:W-:Y:S02]  /*19b0*/  @P1 FSEL R13, R11, R13, !P3 ;  /* 0x0000000d0b0d1208 */ /* 0x000fe40005800000 */
[----:B------:R-:W-:Y:S01]  /*19c0*/  ISETP.GT.U32.AND P1, PT, R2, 0xc0, PT ;  /* 0x000000c00200780c */ /* 0x000fe20003f24070 */
[----:B------:R-:W-:Y:S02]  /*19d0*/  IMAD.MOV.U32 R10, RZ, RZ, R0 ;  /* 0x000000ffff0a7224 */ /* 0x000fe400078e0000 */
[----:B------:R-:W-:-:S06]  /*19e0*/  IMAD.MOV.U32 R11, RZ, RZ, R13 ;  /* 0x000000ffff0b7224 */ /* 0x000fcc00078e000d */
[----:B0-----:R-:W-:-:S06]  /*19f0*/  DSETP.GEU.AND P3, PT, R10, R4, PT ;  /* 0x000000040a00722a */ /* 0x001fcc0003f6e000 */
[----:B------:R-:W-:Y:S02]  /*1a00*/  @P2 FSEL R0, R4, R0, !P3 ;  /* 0x0000000004002208 */ /* 0x000fe40005800000 */
[----:B------:R-:W-:Y:S02]  /*1a10*/  @P2 FSEL R13, R5, R13, !P3 ;  /* 0x0000000d050d2208 */ /* 0x000fe40005800000 */
[----:B------:R-:W-:Y:S01]  /*1a20*/  ISETP.GT.U32.AND P2, PT, R2, 0xe0, PT ;  /* 0x000000e00200780c */ /* 0x000fe20003f44070 */
        /* <DEDUP_REMOVED lines=13> */
.L_x_409:
[----:B------:R-:W0:Y:S01]  /*1b00*/  S2R R0, SR_TID.X ;  /* 0x0000000000007919 */ /* 0x000e220000002100 */
[----:B------:R-:W1:Y:S02]  /*1b10*/  LDCU.64 UR14, c[0x0][0x380] ;  /* 0x00007000ff0e77ac */ /* 0x000e640008000a00 */
[----:B-1----:R-:W-:Y:S02]  /*1b20*/  IMAD.U32 R6, RZ, RZ, UR14 ;  /* 0x0000000eff067e24 */ /* 0x002fe4000f8e00ff */
[----:B------:R-:W-:Y:S02]  /*1b30*/  IMAD.U32 R7, RZ, RZ, UR15 ;  /* 0x0000000fff077e24 */ /* 0x000fe4000f8e00ff */
[----:B0-----:R-:W-:-:S04]  /*1b40*/  VIADD R25, R0, UR6 ;  /* 0x0000000600197c36 */ /* 0x001fc80008000000 */
[----:B------:R-:W-:-:S05]  /*1b50*/  IMAD.WIDE.U32 R24, R25, 0x8, R6 ;  /* 0x0000000819187825 */ /* 0x000fca00078e0006 */
        /* <DEDUP_REMOVED lines=8> */
[----:B------:R-:W-:Y:S01]  /*1be0*/  ISETP.GE.U32.AND P1, PT, R2, UR4, PT ;  /* 0x0000000402007c0c */ /* 0x000fe2000bf26070 */
        /* <DEDUP_REMOVED lines=22> */
[----:B------:R-:W-:Y:S01]  /*1d50*/  ULEA UR11, UR13, UR6, 0xb ;  /* 0x000000060d0b7291 */ /* 0x000fe2000f8e58ff */
[----:B------:R-:W-:Y:S01]  /*1d60*/  VIADD R3, R4, 0xfffff800 ;  /* 0xfffff80004037836 */ /* 0x000fe20000000000 */
[----:B------:R-:W-:Y:S01]  /*1d70*/  LOP3.LUT R5, RZ, R0, RZ, 0x33, !PT ;  /* 0x00000000ff057212 */ /* 0x000fe200078e33ff */
[----:B------:R-:W-:-:S03]  /*1d80*/  UIADD3 UR5, UPT, UPT, UR4, UR6, URZ ;  /* 0x0000000604057290 */ /* 0x000fc6000fffe0ff */
[----:B------:R-:W-:Y:S02]  /*1d90*/  ISETP.LT.U32.AND P0, PT, R3, UR11, PT ;  /* 0x0000000b03007c0c */ /* 0x000fe4000bf01070 */
[----:B------:R-:W-:Y:S01]  /*1da0*/  IADD3 R5, PT, PT, R4, -UR4, R5 ;  /* 0x8000000404057c10 */ /* 0x000fe2000fffe005 */
[----:B------:R-:W-:Y:S01]  /*1db0*/  IMAD.U32 R25, RZ, RZ, UR5 ;  /* 0x00000005ff197e24 */ /* 0x000fe2000f8e00ff */
[----:B------:R-:W-:-:S03]  /*1dc0*/  UMOV UR4, URZ ;  /* 0x000000ff00047c82 */ /* 0x000fc60008000000 */
[----:B------:R-:W-:Y:S01]  /*1dd0*/  VIADD R2, R5, -UR6 ;  /* 0x8000000605027c36 */ /* 0x000fe20008000000 */
[----:B------:R-:W-:Y:S01]  /*1de0*/  UMOV UR6, UR5 ;  /* 0x0000000500067c82 */ /* 0x000fe20008000000 */
[----:B------:R-:W-:-:S04]  /*1df0*/  IADD3 R25, PT, PT, R25, 0x800, R0 ;  /* 0x0000080019197810 */ /* 0x000fc80007ffe000 */
[----:B------:R-:W-:Y:S05]  /*1e00*/  @P0 BRA `(.L_x_426) ;  /* 0x0000000000c40947 */ /* 0x000fea0003800000 */
[----:B------:R-:W0:Y:S01]  /*1e10*/  LDC.64 R6, c[0x0][0x380] ;  /* 0x0000e000ff067b82 */ /* 0x000e220000000a00 */
[----:B------:R-:W1:Y:S01]  /*1e20*/  LDCU.64 UR12, c[0x0][0x3a8] ;  /* 0x00007500ff0c77ac */ /* 0x000e620008000a00 */
[----:B------:R-:W-:Y:S01]  /*1e30*/  NOP ;  /* 0x0000000000007918 */ /* 0x000fe20000000000 */
.L_x_427:
[----:B------:R-:W-:-:S04]  /*1e40*/  VIADD R19, R0, UR11 ;  /* 0x0000000b00137c36 */ /* 0x000fc80008000000 */
[----:B0-----:R-:W-:-:S05]  /*1e50*/  IMAD.WIDE.U32 R18, R19, 0x8, R6 ;  /* 0x0000000813127825 */ /* 0x001fca00078e0006 */
        /* <DEDUP_REMOVED lines=26> */
[----:B-1----:R-:W-:-:S04]  /*2000*/  USHF.L.U32 UR7, UR13, 0xb, URZ ;  /* 0x0000000b0d077899 */ /* 0x002fc800080006ff */
[----:B------:R-:W-:Y:S02]  /*2010*/  UIADD3 UR6, UPT, UPT, UR7, UR6, URZ ;  /* 0x0000000607067290 */ /* 0x000fe4000fffe0ff */
[----:B------:R-:W-:Y:S02]  /*2020*/  VIADD R2, R2, -UR7 ;  /* 0x8000000702027c36 */ /* 0x000fe40008000000 */
[----:B------:R-:W-:Y:S01]  /*2030*/  VIADD R25, R25, UR7 ;  /* 0x0000000719197c36 */ /* 0x000fe20008000000 */
[----:B--2---:R-:W-:-:S06]  /*2040*/  DSETP.GEU.AND P0, PT, R4, R20, PT ;  /* 0x000000140400722a */ /* 0x004fcc0003f0e000 */
[----:B------:R-:W-:Y:S01]  /*2050*/  FSEL R8, R20, R4, !P0 ;  /* 0x0000000414087208 */ /* 0x000fe20004000000 */
[----:B------:R-:W-:Y:S01]  /*2060*/  IMAD.U32 R4, RZ, RZ, UR12 ;  /* 0x0000000cff047e24 */ /* 0x000fe2000f8e00ff */
[----:B------:R-:W-:-:S03]  /*2070*/  FSEL R9, R21, R5, !P0 ;  /* 0x0000000515097208 */ /* 0x000fc60004000000 */
[----:B------:R-:W-:-:S05]  /*2080*/  VIADD R5, R4, -UR11 ;  /* 0x8000000b04057c36 */ /* 0x000fca0008000000 */
[----:B------:R-:W-:Y:S01]  /*2090*/  ISETP.GE.U32.AND P1, PT, R5, UR7, PT ;  /* 0x0000000705007c0c */ /* 0x000fe2000bf26070 */
[----:B------:R-:W-:-:S06]  /*20a0*/  DSETP.GEU.AND P0, PT, R8, R22, PT ;  /* 0x000000160800722a */ /* 0x000fcc0003f0e000 */
[----:B------:R-:W-:Y:S02]  /*20b0*/  FSEL R14, R22, R8, !P0 ;  /* 0x00000008160e7208 */ /* 0x000fe40004000000 */
[----:B------:R-:W-:-:S04]  /*20c0*/  FSEL R15, R23, R9, !P0 ;  /* 0x00000009170f7208 */ /* 0x000fc80004000000 */
[----:B------:R-:W-:Y:S05]  /*20d0*/  @!P1 BRA `(.L_x_425) ;  /* 0x0000000c00a09947 */ /* 0x000fea0003800000 */
[----:B------:R-:W-:Y:S02]  /*20e0*/  ULEA UR11, UR13, UR11, 0xb ;  /* 0x0000000b0d0b7291 */ /* 0x000fe4000f8e58ff */
[----:B------:R-:W-:-:S04]  /*20f0*/  UIADD3 UR4, UPT, UPT, UR4, 0x1, URZ ;  /* 0x0000000104047890 */ /* 0x000fc8000fffe0ff */
[----:B------:R-:W-:-:S13]  /*2100*/  ISETP.LT.U32.AND P0, PT, R3, UR11, PT ;  /* 0x0000000b03007c0c */ /* 0x000fda000bf01070 */
[----:B------:R-:W-:Y:S05]  /*2110*/  @!P0 BRA `(.L_x_427) ;  /* 0xfffffffc00488947 */ /* 0x000fea000383ffff */
.L_x_426:
[----:B------:R-:W-:Y:S01]  /*2120*/  VIADD R3, R4, -UR11 ;  /* 0x8000000b04037c36 */ /* 0x000fe20008000000 */
[----:B------:R-:W-:Y:S04]  /*2130*/  BSSY.RECONVERGENT B1, `(.L_x_425) ;  /* 0x00000e2000017945 */ /* 0x000fe80003800200 */
[----:B------:R-:W-:-:S04]  /*2140*/  ISETP.GE.AND P0, PT, R0, R3, PT ;  /* 0x000000030000720c */ /* 0x000fc80003f06270 */
[----:B------:R-:W-:-:S13]  /*2150*/  ISETP.LE.U32.OR P0, PT, R4, UR11, P0 ;  /* 0x0000000b04007c0c */ /* 0x000fda0008703470 */
[----:B------:R-:W-:Y:S05]  /*2160*/  @P0 BRA `(.L_x_428) ;  /* 0x0000000c00780947 */ /* 0x000fea0003800000 */
[----:B------:R-:W-:Y:S01]  /*2170*/  UIMAD UR7, UR4, UR13, URZ ;  /* 0x0000000d040772a4 */ /* 0x000fe2000f8e02ff */
[----:B------:R-:W-:Y:S01]  /*2180*/  LOP3.LUT R3, RZ, R0, RZ, 0x33, !PT ;  /* 0x00000000ff037212 */ /* 0x000fe200078e33ff */
[----:B------:R-:W-:Y:S03]  /*2190*/  BSSY.RECONVERGENT B2, `(.L_x_429) ;  /* 0x0000074000027945 */ /* 0x000fe60003800200 */
[----:B------:R-:W-:Y:S01]  /*21a0*/  IADD3 R4, PT, PT, R4, -UR5, R3 ;  /* 0x8000000504047c10 */ /* 0x000fe2000fffe003 */
[----:B------:R-:W-:-:S04]  /*21b0*/  IMAD.U32 R3, RZ, RZ, UR7 ;  /* 0x00000007ff037e24 */ /* 0x000fc8000f8e00ff */
[----:B------:R-:W-:Y:S02]  /*21c0*/  IMAD R4, R3, -0x800, R4 ;  /* 0xfffff80003047824 */ /* 0x000fe400078e0204 */
[----:B------:R-:W-:-:S03]  /*21d0*/  IMAD.MOV.U32 R3, RZ, RZ, R0 ;  /* 0x000000ffff037224 */ /* 0x000fc600078e0000 */
[C---:B------:R-:W-:Y:S02]  /*21e0*/  ISETP.GE.U32.AND P0, PT, R4.reuse, 0xf00, PT ;  /* 0x00000f000400780c */ /* 0x040fe40003f06070 */
[----:B------:R-:W-:-:S04]  /*21f0*/  LEA.HI R4, R4, 0x1, RZ, 0x18 ;  /* 0x0000000104047811 */ /* 0x000fc800078fc0ff */
[----:B------:R-:W-:-:S07]  /*2200*/  LOP3.LUT R5, R4, 0xf, RZ, 0xc0, !PT ;  /* 0x0000000f04057812 */ /* 0x000fce00078ec0ff */
[----:B------:R-:W-:Y:S05]  /*2210*/  @!P0 BRA `(.L_x_430) ;  /* 0x0000000400ac8947 */ /* 0x000fea0003800000 */
[----:B------:R-:W-:Y:S01]  /*2220*/  LEA.HI R3, R2, 0x1, RZ, 0x18 ;  /* 0x0000000102037811 */ /* 0x000fe200078fc0ff */
[----:B------:R-:W-:Y:S03]  /*2230*/  BSSY.RECONVERGENT B3, `(.L_x_431) ;  /* 0x0000068000037945 */ /* 0x000fe60003800200 */
[----:B------:R-:W-:Y:S02]  /*2240*/  LOP3.LUT R24, R3, 0x1fffff0, RZ, 0xc0, !PT ;  /* 0x01fffff003187812 */ /* 0x000fe400078ec0ff */
[----:B------:R-:W-:-:S03]  /*2250*/  LOP3.LUT R3, R0, 0x800, RZ, 0xfc, !PT ;  /* 0x0000080000037812 */ /* 0x000fc600078efcff */
[----:B------:R-:W-:-:S07]  /*2260*/  IMAD.MOV R24, RZ, RZ, -R24 ;  /* 0x000000ffff187224 */ /* 0x000fce00078e0a18 */
.L_x_432:
[----:B------:R-:W-:-:S04]  /*2270*/  VIADD R9, R25, 0xfffff800 ;  /* 0xfffff80019097836 */ /* 0x000fc80000000000 */
[----:B------:R-:W-:-:S06]  /*2280*/  IMAD.WIDE.U32 R8, R9, 0x8, R6 ;  /* 0x0000000809087825 */ /* 0x000fcc00078e0006 */
[----:B------:R-:W2:Y:S01]  /*2290*/  LDG.E.64 R8, desc[UR8][R8.64] ;  /* 0x0000000808087981 */ /* 0x000ea2000c1e1b00 */
[----:B------:R-:W-:-:S04]  /*22a0*/  VIADD R23, R25, 0xfffff900 ;  /* 0xfffff90019177836 */ /* 0x000fc80000000000 */
        /* <DEDUP_REMOVED lines=8> */
[----:B------:R-:W5:Y:S02]  /*2330*/  LDG.E.64 R18, desc[UR8][R18.64] ;  /* 0x0000000812127981 */ /* 0x000f64000c1e1b00 */
[----:B------:R-:W-:-:S04]  /*2340*/  IMAD.WIDE.U32 R16, R17, 0x8, R6 ;  /* 0x0000000811107825 */ /* 0x000fc800078e0006 */
[----:B------:R-:W-:Y:S02]  /*2350*/  VIADD R13, R25, 0xfffffd00 ;  /* 0xfffffd00190d7836 */ /* 0x000fe40000000000 */
[----:B------:R-:W5:Y:S02]  /*2360*/  LDG.E.64 R16, desc[UR8][R16.64] ;  /* 0x0000000810107981 */ /* 0x000f64000c1e1b00 */
[----:B------:R-:W-:-:S04]  /*2370*/  IMAD.WIDE.U32 R12, R13, 0x8, R6 ;  /* 0x000000080d0c7825 */ /* 0x000fc800078e0006 */
[----:B------:R-:W-:Y:S02]  /*2380*/  VIADD R11, R25, 0xfffffe00 ;  /* 0xfffffe00190b7836 */ /* 0x000fe40000000000 */
[----:B------:R-:W5:Y:S02]  /*2390*/  LDG.E.64 R12, desc[UR8][R12.64] ;  /* 0x000000080c0c7981 */ /* 0x000f64000c1e1b00 */
[----:B------:R-:W-:-:S06]  /*23a0*/  IMAD.WIDE.U32 R10, R11, 0x8, R6 ;  /* 0x000000080b0a7825 */ /* 0x000fcc00078e0006 */
[----:B------:R-:W5:Y:S01]  /*23b0*/  LDG.E.64 R10, desc[UR8][R10.64] ;  /* 0x000000080a0a7981 */ /* 0x000f62000c1e1b00 */
[----:B--2---:R-:W-:-:S06]  /*23c0*/  DSETP.GEU.AND P0, PT, R14, R8, PT ;  /* 0x000000080e00722a */ /* 0x004fcc0003f0e000 */
[----:B------:R-:W-:Y:S01]  /*23d0*/  FSEL R15, R9, R15, !P0 ;  /* 0x0000000f090f7208 */ /* 0x000fe20004000000 */
[----:B------:R-:W-:Y:S01]  /*23e0*/  VIADD R9, R25, 0xffffff00 ;  /* 0xffffff0019097836 */ /* 0x000fe20000000000 */
[----:B------:R-:W-:-:S03]  /*23f0*/  FSEL R14, R8, R14, !P0 ;  /* 0x0000000e080e7208 */ /* 0x000fc60004000000 */
[----:B------:R-:W-:-:S03]  /*2400*/  IMAD.WIDE.U32 R8, R9, 0x8, R6 ;  /* 0x0000000809087825 */ /* 0x000fc600078e0006 */
[----:B---3--:R-:W-:-:S03]  /*2410*/  DSETP.GEU.AND P0, PT, R14, R22, PT ;  /* 0x000000160e00722a */ /* 0x008fc60003f0e000 */
[----:B------:R-:W2:Y:S03]  /*2420*/  LDG.E.64 R8, desc[UR8][R8.64] ;  /* 0x0000000808087981 */ /* 0x000ea6000c1e1b00 */
[----:B------:R-:W-:Y:S02]  /*2430*/  FSEL R14, R22, R14, !P0 ;  /* 0x0000000e160e7208 */ /* 0x000fe40004000000 */
[----:B------:R-:W-:Y:S01]  /*2440*/  FSEL R15, R23, R15, !P0 ;  /* 0x0000000f170f7208 */ /* 0x000fe20004000000 */
[----:B------:R-:W-:-:S06]  /*2450*/  IMAD.WIDE.U32 R22, R25, 0x8, R6 ;  /* 0x0000000819167825 */ /* 0x000fcc00078e0006 */
[----:B------:R-:W3:Y:S01]  /*2460*/  LDG.E.64 R22, desc[UR8][R22.64] ;  /* 0x0000000816167981 */ /* 0x000ee2000c1e1b00 */
[----:B----4-:R-:W-:-:S06]  /*2470*/  DSETP.GEU.AND P0, PT, R14, R20, PT ;  /* 0x000000140e00722a */ /* 0x010fcc0003f0e000 */
[----:B------:R-:W-:Y:S02]  /*2480*/  FSEL R14, R20, R14, !P0 ;  /* 0x0000000e140e7208 */ /* 0x000fe40004000000 */
[----:B------:R-:W-:Y:S01]  /*2490*/  FSEL R15, R21, R15, !P0 ;  /* 0x0000000f150f7208 */ /* 0x000fe20004000000 */
[----:B------:R-:W-:-:S04]  /*24a0*/  VIADD R21, R25, 0x100 ;  /* 0x0000010019157836 */ /* 0x000fc80000000000 */
[----:B------:R-:W-:Y:S01]  /*24b0*/  IMAD.WIDE.U32 R20, R21, 0x8, R6 ;  /* 0x0000000815147825 */ /* 0x000fe200078e0006 */
[----:B-----5:R-:W-:-:S05]  /*24c0*/  DSETP.GEU.AND P0, PT, R14, R18, PT ;  /* 0x000000120e00722a */ /* 0x020fca0003f0e000 */
[----:B------:R-:W4:Y:S01]  /*24d0*/  LDG.E.64 R20, desc[UR8][R20.64] ;  /* 0x0000000814147981 */ /* 0x000f22000c1e1b00 */
[----:B------:R-:W-:Y:S02]  /*24e0*/  FSEL R14, R18, R14, !P0 ;  /* 0x0000000e120e7208 */ /* 0x000fe40004000000 */
[----:B------:R-:W-:Y:S01]  /*24f0*/  FSEL R15, R19, R15, !P0 ;  /* 0x0000000f130f7208 */ /* 0x000fe20004000000 */
[----:B------:R-:W-:-:S04]  /*2500*/  VIADD R19, R25, 0x200 ;  /* 0x0000020019137836 */ /* 0x000fc80000000000 */
[----:B------:R-:W-:Y:S01]  /*2510*/  IMAD.WIDE.U32 R18, R19, 0x8, R6 ;  /* 0x0000000813127825 */ /* 0x000fe200078e0006 */
[----:B------:R-:W-:-:S05]  /*2520*/  DSETP.GEU.AND P0, PT, R14, R16, PT ;  /* 0x000000100e00722a */ /* 0x000fca0003f0e000 */
[----:B------:R-:W5:Y:S01]  /*2530*/  LDG.E.64 R18, desc[UR8][R18.64] ;  /* 0x0000000812127981 */ /* 0x000f62000c1e1b00 */
        /* <DEDUP_REMOVED lines=15> */
[----:B------:R-:W-:-:S06]  /*2630*/  IMAD.WIDE.U32 R12, R13, 0x8, R6 ;  /* 0x000000080d0c7825 */ /* 0x000fcc00078e0006 */
[----:B------:R-:W5:Y:S01]  /*2640*/  LDG.E.64 R12, desc[UR8][R12.64] ;  /* 0x000000080c0c7981 */ /* 0x000f62000c1e1b00 */
        /* <DEDUP_REMOVED lines=39> */
.L_x_431:
[----:B------:R-:W-:-:S07]  /*28c0*/  VIADD R3, R3, 0xfffff800 ;  /* 0xfffff80003037836 */ /* 0x000fce0000000000 */
.L_x_430:
[----:B------:R-:W-:Y:S05]  /*28d0*/  BSYNC.RECONVERGENT B2 ;  /* 0x0000000000027941 */ /* 0x000fea0003800200 */
.L_x_429:
        /* <DEDUP_REMOVED lines=8> */
[----:B------:R-:W-:-:S04]  /*2960*/  IMAD.WIDE.U32 R8, R5, 0x8, R6 ;  /* 0x0000000805087825 */ /* 0x000fc800078e0006 */
[----:B------:R-:W-:Y:S02]  /*2970*/  VIADD R11, R5, 0x100 ;  /* 0x00000100050b7836 */ /* 0x000fe40000000000 */
[----:B------:R-:W2:Y:S02]  /*2980*/  LDG.E.64 R8, desc[UR8][R8.64] ;  /* 0x0000000808087981 */ /* 0x000ea4000c1e1b00 */
        /* <DEDUP_REMOVED lines=45> */
.L_x_434:
[----:B------:R-:W-:Y:S05]  /*2c60*/  BSYNC.RECONVERGENT B2 ;  /* 0x0000000000027941 */ /* 0x000fea0003800200 */
.L_x_433:
[----:B------:R-:W-:Y:S05]  /*2c70*/  @!P0 BRA `(.L_x_428) ;  /* 0x0000000000b48947 */ /* 0x000fea0003800000 */
[----:B------:R-:W-:Y:S01]  /*2c80*/  ISETP.GE.U32.AND P1, PT, R26, 0x4, PT ;  /* 0x000000041a00780c */ /* 0x000fe20003f26070 */
[----:B------:R-:W-:Y:S01]  /*2c90*/  BSSY.RECONVERGENT B2, `(.L_x_435) ;  /* 0x000001c000027945 */ /* 0x000fe20003800200 */
[----:B------:R-:W-:-:S11]  /*2ca0*/  LOP3.LUT P0, RZ, R4, 0x3, RZ, 0xc0, !PT ;  /* 0x0000000304ff7812 */ /* 0x000fd6000780c0ff */
[----:B------:R-:W-:Y:S05]  /*2cb0*/  @!P1 BRA `(.L_x_436) ;  /* 0x0000000000649947 */ /* 0x000fea0003800000 */
        /* <DEDUP_REMOVED lines=25> */
.L_x_436:
[----:B------:R-:W-:Y:S05]  /*2e50*/  BSYNC.RECONVERGENT B2 ;  /* 0x0000000000027941 */ /* 0x000fea0003800200 */
.L_x_435:
[----:B------:R-:W-:Y:S05]  /*2e60*/  @!P0 BRA `(.L_x_428) ;  /* 0x0000000000388947 */ /* 0x000fea0003800000 */
[----:B------:R-:W-:Y:S01]  /*2e70*/  LOP3.LUT R2, R2, 0xffff, RZ, 0xc0, !PT ;  /* 0x0000ffff02027812 */ /* 0x000fe200078ec0ff */
[----:B------:R-:W-:-:S03]  /*2e80*/  VIADD R5, R3, UR6 ;  /* 0x0000000603057c36 */ /* 0x000fc60008000000 */
[----:B------:R-:W-:-:S04]  /*2e90*/  LEA.HI R2, R2, 0x1, RZ, 0x18 ;  /* 0x0000000102027811 */ /* 0x000fc800078fc0ff */
[----:B------:R-:W-:-:S05]  /*2ea0*/  LOP3.LUT R2, R2, 0x3, RZ, 0xc0, !PT ;  /* 0x0000000302027812 */ /* 0x000fca00078ec0ff */
[----:B------:R-:W-:-:S07]  /*2eb0*/  IMAD.MOV R4, RZ, RZ, -R2 ;  /* 0x000000ffff047224 */ /* 0x000fce00078e0a02 */
.L_x_437:
[----:B------:R-:W-:-:S06]  /*2ec0*/  IMAD.WIDE.U32 R2, R5, 0x8, R6 ;  /* 0x0000000805027825 */ /* 0x000fcc00078e0006 */
[----:B------:R-:W2:Y:S01]  /*2ed0*/  LDG.E.64 R2, desc[UR8][R2.64] ;  /* 0x0000000802027981 */ /* 0x000ea2000c1e1b00 */
[----:B------:R-:W-:Y:S02]  /*2ee0*/  VIADD R4, R4, 0x1 ;  /* 0x0000000104047836 */ /* 0x000fe40000000000 */
[----:B------:R-:W-:Y:S01]  /*2ef0*/  VIADD R5, R5, 0x100 ;  /* 0x0000010005057836 */ /* 0x000fe20000000000 */
[----:B--2---:R-:W-:-:S06]  /*2f00*/  DSETP.GEU.AND P0, PT, R14, R2, PT ;  /* 0x000000020e00722a */ /* 0x004fcc0003f0e000 */
[----:B------:R-:W-:Y:S02]  /*2f10*/  FSEL R14, R2, R14, !P0 ;  /* 0x0000000e020e7208 */ /* 0x000fe40004000000 */
[----:B------:R-:W-:Y:S02]  /*2f20*/  FSEL R15, R3, R15, !P0 ;  /* 0x0000000f030f7208 */ /* 0x000fe40004000000 */
[----:B------:R-:W-:-:S13]  /*2f30*/  ISETP.NE.AND P0, PT, R4, RZ, PT ;  /* 0x000000ff0400720c */ /* 0x000fda0003f05270 */
[----:B------:R-:W-:Y:S05]  /*2f40*/  @P0 BRA `(.L_x_437) ;  /* 0xfffffffc00dc0947 */ /* 0x000fea000383ffff */
.L_x_428:
[----:B------:R-:W-:Y:S05]  /*2f50*/  BSYNC.RECONVERGENT B1 ;  /* 0x0000000000017941 */ /* 0x000fea0003800200 */
.L_x_425:
        /* <DEDUP_REMOVED lines=43> */
[----:B------:R-:W-:-:S03]  /*3210*/  FSEL R3, R3, R5, P1 ;  /* 0x0000000503037208 */ /* 0x000fc60000800000 */
[----:B0-----:R-:W-:Y:S02]  /*3220*/  IMAD.MOV.U32 R4, RZ, RZ, R2 ;  /* 0x000000ffff047224 */ /* 0x001fe400078e0002 */
[----:B------:R-:W-:Y:S01]  /*3230*/  IMAD.MOV.U32 R5, RZ, RZ, R3 ;  /* 0x000000ffff057224 */ /* 0x000fe200078e0003 */
[----:B------:R-:W-:Y:S06]  /*3240*/  BAR.SYNC.DEFER_BLOCKING 0x0 ;  /* 0x0000000000007b1d */ /* 0x000fec0000010000 */
[----:B------:R-:W-:Y:S05]  /*3250*/  @P0 BRA `(.L_x_424) ;  /* 0x0000000000700947 */ /* 0x000fea0003800000 */
[----:B------:R-:W0:Y:S01]  /*3260*/  S2UR UR5, SR_CgaCtaId ;  /* 0x00000000000579c3 */ /* 0x000e220000008800 */
[----:B------:R-:W-:Y:S02]  /*3270*/  UMOV UR4, 0x400 ;  /* 0x0000040000047882 */ /* 0x000fe40000000000 */
[----:B0-----:R-:W-:-:S09]  /*3280*/  ULEA UR4, UR5, UR4, 0x18 ;  /* 0x0000000405047291 */ /* 0x001fd2000f8ec0ff */
[----:B------:R-:W0:Y:S04]  /*3290*/  LDS.128 R12, [UR4+0x10] ;  /* 0x00001004ff0c7984 */ /* 0x000e280008000c00 */
        /* <DEDUP_REMOVED lines=24> */
.L_x_424:
[----:B------:R-:W-:Y:S05]  /*3420*/  BSYNC.RECONVERGENT B0 ;  /* 0x0000000000007941 */ /* 0x000fea0003800200 */
.L_x_408:
[----:B------:R-:W-:Y:S05]  /*3430*/  @P0 EXIT ;  /* 0x000000000000094d */ /* 0x000fea0003800000 */
[----:B------:R-:W1:Y:S02]  /*3440*/  LDCU.64 UR4, c[0x0][0x388] ;  /* 0x00007100ff0477ac */ /* 0x000e640008000a00 */
[----:B-1----:R-:W-:-:S06]  /*3450*/  UIMAD.WIDE.U32 UR4, UR10, 0x8, UR4 ;  /* 0x000000080a0478a5 */ /* 0x002fcc000f8e0004 */
[----:B------:R-:W-:Y:S02]  /*3460*/  IMAD.U32 R2, RZ, RZ, UR4 ;  /* 0x00000004ff027e24 */ /* 0x000fe4000f8e00ff */
[----:B------:R-:W-:-:S05]  /*3470*/  IMAD.U32 R3, RZ, RZ, UR5 ;  /* 0x00000005ff037e24 */ /* 0x000fca000f8e00ff */
[----:B------:R-:W-:Y:S01]  /*3480*/  STG.E.64 desc[UR8][R2.64], R4 ;  /* 0x0000000402007986 */ /* 0x000fe2000c101b08 */
[----:B------:R-:W-:Y:S05]  /*3490*/  EXIT ;  /* 0x000000000000794d */ /* 0x000fea0003800000 */
.L_x_438:
        /* <DEDUP_REMOVED lines=14> */
.L_x_906:


//--------------------- .text._ZN3cub18CUB_300001_SM_10006detail6reduce28DeviceReduceSingleTileKernelINS2_10policy_hubIdj11max_functorIdEE10Policy1000EN6thrust24THRUST_300001_SM_1000_NS6detail15normal_iteratorINSA_10device_ptrIdEEEEPdjS6_ddN4cuda3std3__410__identityEEEvT0_T1_T2_T3_T4_T6_ --------------------------
	.section	.text._ZN3cub18CUB_300001_SM_10006detail6reduce28DeviceReduceSingleTileKernelINS2_10policy_hubIdj11max_functorIdEE10Policy1000EN6thrust24THRUST_300001_SM_1000_NS6detail15normal_iteratorINSA_10device_ptrIdEEEEPdjS6_ddN4cuda3std3__410__identityEEEvT0_T1_T2_T3_T4_T6_,"ax",@progbits
	.align	128
        .global         _ZN3cub18CUB_300001_SM_10006detail6reduce28DeviceReduceSingleTileKernelINS2_10policy_hubIdj11max_functorIdEE10Policy1000EN6thrust24THRUST_300001_SM_1000_NS6detail15normal_iteratorINSA_10device_ptrIdEEEEPdjS6_ddN4cuda3std3__410__identityEEEvT0_T1_T2_T3_T4_T6_
        .type           _ZN3cub18CUB_300001_SM_10006detail6reduce28DeviceReduceSingleTileKernelINS2_10policy_hubIdj11max_functorIdEE10Policy1000EN6thrust24THRUST_300001_SM_1000_NS6detail15normal_iteratorINSA_10device_ptrIdEEEEPdjS6_ddN4cuda3std3__410__identityEEEvT0_T1_T2_T3_T4_T6_,@function
        .size           _ZN3cub18CUB_300001_SM_10006detail6reduce28DeviceReduceSingleTileKernelINS2_10policy_hubIdj11max_functorIdEE10Policy1000EN6thrust24THRUST_300001_SM_1000_NS6detail15normal_iteratorINSA_10device_ptrIdEEEEPdjS6_ddN4cuda3std3__410__identityEEEvT0_T1_T2_T3_T4_T6_,(.L_x_907 - _ZN3cub18CUB_300001_SM_10006detail6reduce28DeviceReduceSingleTileKernelINS2_10policy_hubIdj11max_functorIdEE10Policy1000EN6thrust24THRUST_300001_SM_1000_NS6detail15normal_iteratorINSA_10device_ptrIdEEEEPdjS6_ddN4cuda3std3__410__identityEEEvT0_T1_T2_T3_T4_T6_)
        .other          _ZN3cub18CUB_300001_SM_10006detail6reduce28DeviceReduceSingleTileKernelINS2_10policy_hubIdj11max_functorIdEE10Policy1000EN6thrust24THRUST_300001_SM_1000_NS6detail15normal_iteratorINSA_10device_ptrIdEEEEPdjS6_ddN4cuda3std3__410__identityEEEvT0_T1_T2_T3_T4_T6_,@"STO_CUDA_ENTRY STV_DEFAULT"
_ZN3cub18CUB_300001_SM_10006detail6reduce28DeviceReduceSingleTileKernelINS2_10policy_hubIdj11max_functorIdEE10Policy1000EN6thrust24THRUST_300001_SM_1000_NS6detail15normal_iteratorINSA_10device_ptrIdEEEEPdjS6_ddN4cuda3std3__410__identityEEEvT0_T1_T2_T3_T4_T6_:
.text._ZN3cub18CUB_300001_SM_10006detail6reduce28DeviceReduceSingleTileKernelINS2_10policy_hubIdj11max_functorIdEE10Policy1000EN6thrust24THRUST_300001_SM_1000_NS6detail15normal_iteratorINSA_10device_ptrIdEEEEPdjS6_ddN4cuda3std3__410__identityEEEvT0_T1_T2_T3_T4_T6_:
        /* <DEDUP_REMOVED lines=13> */
.L_x_439:
[----:B------:R-:W-:Y:S01]  /*00d0*/  ISETP.GT.U32.AND P0, PT, R2, 0x7ff, PT ;  /* 0x000007ff0200780c */ /* 0x000fe20003f04070 */
[----:B------:R-:W-:-:S12]  /*00e0*/  BSSY.RECONVERGENT B0, `(.L_x_440) ;  /* 0x00002f1000007945 */ /* 0x000fd80003800200 */
        /* <DEDUP_REMOVED lines=11> */
.L_x_443:
[----:B------:R-:W-:Y:S05]  /*01a0*/  BSYNC.RECONVERGENT B1 ;  /* 0x0000000000017941 */ /* 0x000fea0003800200 */
.L_x_442:
        /* <DEDUP_REMOVED lines=17> */
.L_x_448:
        /* <DEDUP_REMOVED lines=70> */
.L_x_447:
[----:B------:R-:W-:Y:S05]  /*0720*/  BSYNC.RECONVERGENT B2 ;  /* 0x0000000000027941 */ /* 0x000fea0003800200 */
.L_x_446:
        /* <DEDUP_REMOVED lines=41> */
.L_x_450:
[----:B------:R-:W-:Y:S05]  /*09c0*/  BSYNC.RECONVERGENT B2 ;  /* 0x0000000000027941 */ /* 0x000fea0003800200 */
.L_x_449:
        /* <DEDUP_REMOVED lines=25> */
.L_x_452:
[----:B------:R-:W-:Y:S05]  /*0b60*/  BSYNC.RECONVERGENT B2 ;  /* 0x0000000000027941 */ /* 0x000fea0003800200 */
.L_x_451:
[----:B------:R-:W-:Y:S05]  /*0b70*/  @!P0 BRA `(.L_x_445) ;  /* 0x0000000000408947 */ /* 0x000fea0003800000 */
[----:B------:R-:W0:Y:S01]  /*0b80*/  LDC.64 R4, c[0x0][0x380] ;  /* 0x0000e000ff047b82 */ /* 0x000e220000000a00 */
[----:B------:R-:W-:Y:S02]  /*0b90*/  IMAD.MOV R0, RZ, RZ, -R0 ;  /* 0x000000ffff007224 */ /* 0x000fe400078e0a00 */
[----:B0-----:R-:W-:-:S04]  /*0ba0*/  IMAD.WIDE.U32 R4, R41, 0x8, R4 ;  /* 0x0000000829047825 */ /* 0x001fc800078e0004 */
[----:B------:R-:W-:Y:S02]  /*0bb0*/  IMAD.MOV.U32 R6, RZ, RZ, R4 ;  /* 0x000000ffff067224 */ /* 0x000fe400078e0004 */
[----:B------:R-:W-:-:S07]  /*0bc0*/  IMAD.MOV.U32 R7, RZ, RZ, R5 ;  /* 0x000000ffff077224 */ /* 0x000fce00078e0005 */
.L_x_453:
[----:B------:R-:W-:Y:S02]  /*0bd0*/  IMAD.MOV.U32 R4, RZ, RZ, R6 ;  /* 0x000000ffff047224 */ /* 0x000fe400078e0006 */
[----:B------:R-:W-:-:S06]  /*0be0*/  IMAD.MOV.U32 R5, RZ, RZ, R7 ;  /* 0x000000ffff057224 */ /* 0x000fcc00078e0007 */
[----:B------:R-:W2:Y:S01]  /*0bf0*/  LDG.E.64 R4, desc[UR6][R4.64] ;  /* 0x0000000604047981 */ /* 0x000ea2000c1e1b00 */
[----:B------:R-:W-:Y:S01]  /*0c00*/  VIADD R0, R0, 0x1 ;  /* 0x0000000100007836 */ /* 0x000fe20000000000 */
[----:B------:R-:W-:-:S04]  /*0c10*/  IADD3 R6, P2, PT, R6, 0x800, RZ ;  /* 0x0000080006067810 */ /* 0x000fc80007f5e0ff */
[----:B------:R-:W-:Y:S01]  /*0c20*/  ISETP.NE.AND P1, PT, R0, RZ, PT ;  /* 0x000000ff0000720c */ /* 0x000fe20003f25270 */
[----:B------:R-:W-:Y:S01]  /*0c30*/  IMAD.X R7, RZ, RZ, R7, P2 ;  /* 0x000000ffff077224 */ /* 0x000fe200010e0607 */
[----:B--2--5:R-:W-:-:S06]  /*0c40*/  DSETP.GEU.AND P0, PT, R36, R4, PT ;  /* 0x000000042400722a */ /* 0x024fcc0003f0e000 */
[----:B------:R-:W-:Y:S02]  /*0c50*/  FSEL R36, R4, R36, !P0 ;  /* 0x0000002404247208 */ /* 0x000fe40004000000 */
[----:B------:R-:W-:-:S03]  /*0c60*/  FSEL R37, R5, R37, !P0 ;  /* 0x0000002505257208 */ /* 0x000fc60004000000 */
[----:B------:R-:W-:Y:S05]  /*0c70*/  @P1 BRA `(.L_x_453) ;  /* 0xfffffffc00d41947 */ /* 0x000fea000383ffff */
.L_x_445:
[----:B------:R-:W-:Y:S05]  /*0c80*/  BSYNC.RECONVERGENT B1 ;  /* 0x0000000000017941 */ /* 0x000fea0003800200 */
.L_x_444:
        /* <DEDUP_REMOVED lines=85> */
.L_x_454:
        /* <DEDUP_REMOVED lines=18> */
[----:B------:R-:W-:-:S03]  /*1300*/  VIADD R0, R8, 0x4 ;  /* 0x0000000408007836 */ /* 0x000fc60000000000 */
[----:B------:R-:W0:Y:S02]  /*1310*/  SHFL.DOWN PT, R5, R7, 0x2, R9 ;  /* 0x0840000007057989 */ /* 0x000e2400000e0009 */
[----:B0-----:R-:W-:-:S06]  /*1320*/  DSETP.GEU.AND P1, PT, R6, R4, PT ;  /* 0x000000040600722a */ /* 0x001fcc0003f2e000 */
[----:B------:R-:W-:Y:S02]  /*1330*/  @!P0 FSEL R6, R4, R6, !P1 ;  /* 0x0000000604068208 */ /* 0x000fe40004800000 */
[----:B------:R-:W-:Y:S02]  /*1340*/  @!P0 FSEL R7, R5, R7, !P1 ;  /* 0x0000000705078208 */ /* 0x000fe40004800000 */
        /* <DEDUP_REMOVED lines=9> */
[C---:B------:R-:W-:Y:S01]  /*13e0*/  ISETP.NE.AND P0, PT, R8.reuse, RZ, PT ;  /* 0x000000ff0800720c */ /* 0x040fe20003f05270 */
[----:B------:R-:W-:Y:S02]  /*13f0*/  VIADD R0, R8, 0x10 ;  /* 0x0000001008007836 */ /* 0x000fe40000000000 */
[----:B------:R-:W0:Y:S10]  /*1400*/  SHFL.DOWN PT, R5, R7, 0x8, R9 ;  /* 0x0900000007057989 */ /* 0x000e3400000e0009 */
[----:B------:R-:W1:Y:S01]  /*1410*/  @!P0 S2R R11, SR_CgaCtaId ;  /* 0x00000000000b8919 */ /* 0x000e620000008800 */
[----:B------:R-:W-:Y:S01]  /*1420*/  @!P0 MOV R8, 0x400 ;  /* 0x0000040000088802 */ /* 0x000fe20000000f00 */
[----:B0-----:R-:W-:-:S06]  /*1430*/  DSETP.GEU.AND P2, PT, R6, R4, PT ;  /* 0x000000040600722a */ /* 0x001fcc0003f4e000 */
[----:B------:R-:W-:Y:S02]  /*1440*/  @!P1 FSEL R6, R4, R6, !P2 ;  /* 0x0000000604069208 */ /* 0x000fe40005000000 */
[----:B------:R-:W-:Y:S02]  /*1450*/  @!P1 FSEL R7, R5, R7, !P2 ;  /* 0x0000000705079208 */ /* 0x000fe40005000000 */
[----:B------:R-:W-:Y:S01]  /*1460*/  ISETP.GT.AND P1, PT, R0, R9, PT ;  /* 0x000000090000720c */ /* 0x000fe20003f24270 */
[----:B------:R-:W-:Y:S01]  /*1470*/  SHFL.DOWN PT, R4, R6, 0x10, R9 ;  /* 0x0a00000006047989 */ /* 0x000fe200000e0009 */
[----:B------:R-:W-:-:S03]  /*1480*/  @!P0 SHF.R.U32.HI R0, RZ, 0x2, R3 ;  /* 0x00000002ff008819 */ /* 0x000fc60000011603 */
[----:B------:R-:W0:Y:S01]  /*1490*/  SHFL.DOWN PT, R5, R7, 0x10, R9 ;  /* 0x0a00000007057989 */ /* 0x000e2200000e0009 */
[----:B------:R-:W-:Y:S02]  /*14a0*/  @!P0 LOP3.LUT R0, R0, 0xf8, RZ, 0xc0, !PT ;  /* 0x000000f800008812 */ /* 0x000fe400078ec0ff */
[----:B-1----:R-:W-:-:S05]  /*14b0*/  @!P0 LEA R11, R11, R8, 0x18 ;  /* 0x000000080b0b8211 */ /* 0x002fca00078ec0ff */
[----:B------:R-:W-:Y:S01]  /*14c0*/  @!P0 IMAD.IADD R11, R0, 0x1, R11 ;  /* 0x00000001000b8824 */ /* 0x000fe200078e020b */
[----:B0-----:R-:W-:-:S06]  /*14d0*/  DSETP.GEU.AND P2, PT, R6, R4, PT ;  /* 0x000000040600722a */ /* 0x001fcc0003f4e000 */
[----:B------:R-:W-:Y:S02]  /*14e0*/  @!P1 FSEL R6, R4, R6, !P2 ;  /* 0x0000000604069208 */ /* 0x000fe40005000000 */
[----:B------:R-:W-:-:S03]  /*14f0*/  @!P1 FSEL R7, R5, R7, !P2 ;  /* 0x0000000705079208 */ /* 0x000fc60005000000 */
[----:B------:R-:W-:Y:S02]  /*1500*/  IMAD.MOV.U32 R4, RZ, RZ, R6 ;  /* 0x000000ffff047224 */ /* 0x000fe400078e0006 */
        /* <DEDUP_REMOVED lines=14> */
[C---:B------:R-:W-:Y:S02]  /*15f0*/  ISETP.GT.U32.AND P1, PT, R2.reuse, 0x40, PT ;  /* 0x000000400200780c */ /* 0x040fe40003f24070 */
[----:B------:R-:W-:Y:S02]  /*1600*/  FSEL R12, R3, R4, P2 ;  /* 0x00000004030c7208 */ /* 0x000fe40001000000 */
[----:B------:R-:W-:Y:S02]  /*1610*/  FSEL R13, R13, R5, P2 ;  /* 0x000000050d0d7208 */ /* 0x000fe40001000000 */
[----:B------:R-:W0:Y:S01]  /*1620*/  LDS.128 R4, [UR4+0x30] ;  /* 0x00003004ff047984 */ /* 0x000e220008000c00 */
[----:B------:R-:W-:-:S03]  /*1630*/  ISETP.GT.U32.AND P2, PT, R2, 0x60, PT ;  /* 0x000000600200780c */ /* 0x000fc60003f44070 */
[----:B------:R-:W-:-:S06]  /*1640*/  DSETP.GEU.AND P3, PT, R12, R14, PT ;  /* 0x0000000e0c00722a */ /* 0x000fcc0003f6e000 */
[----:B------:R-:W-:Y:S02]  /*1650*/  @P1 FSEL R12, R14, R12, !P3 ;  /* 0x0000000c0e0c1208 */ /* 0x000fe40005800000 */
[----:B------:R-:W-:Y:S02]  /*1660*/  @P1 FSEL R13, R15, R13, !P3 ;  /* 0x0000000d0f0d1208 */ /* 0x000fe40005800000 */
[----:B------:R-:W-:-:S04]  /*1670*/  ISETP.GT.U32.AND P1, PT, R2, 0x80, PT ;  /* 0x000000800200780c */ /* 0x000fc80003f24070 */
[----:B-1----:R-:W-:-:S06]  /*1680*/  DSETP.GEU.AND P3, PT, R12, R8, PT ;  /* 0x000000080c00722a */ /* 0x002fcc0003f6e000 */
[----:B------:R-:W-:Y:S02]  /*1690*/  @P2 FSEL R12, R8, R12, !P3 ;  /* 0x0000000c080c2208 */ /* 0x000fe40005800000 */
[----:B------:R-:W-:Y:S02]  /*16a0*/  @P2 FSEL R13, R9, R13, !P3 ;  /* 0x0000000d090d2208 */ /* 0x000fe40005800000 */
[----:B------:R-:W-:Y:S01]  /*16b0*/  ISETP.GT.U32.AND P2, PT, R2, 0xa0, PT ;  /* 0x000000a00200780c */ /* 0x000fe20003f44070 */
[----:B------:R-:W1:Y:S03]  /*16c0*/  LDS.64 R8, [UR4+0x40] ;  /* 0x00004004ff087984 */ /* 0x000e660008000a00 */
        /* <DEDUP_REMOVED lines=23> */
.L_x_441:
[----:B------:R-:W0:Y:S01]  /*1840*/  S2R R0, SR_TID.X ;  /* 0x0000000000007919 */ /* 0x000e220000002100 */
[----:B------:R-:W1:Y:S02]  /*1850*/  LDCU.64 UR4, c[0x0][0x380] ;  /* 0x00007000ff0477ac */ /* 0x000e640008000a00 */
[----:B-1----:R-:W-:Y:S02]  /*1860*/  IMAD.U32 R6, RZ, RZ, UR4 ;  /* 0x00000004ff067e24 */ /* 0x002fe4000f8e00ff */
[----:B------:R-:W-:Y:S02]  /*1870*/  IMAD.U32 R7, RZ, RZ, UR5 ;  /* 0x00000005ff077e24 */ /* 0x000fe4000f8e00ff */
        /* <DEDUP_REMOVED lines=9> */
[----:B------:R-:W-:Y:S01]  /*1910*/  VIADD R24, R2, 0xfffff800 ;  /* 0xfffff80002187836 */ /* 0x000fe20000000000 */
[----:B------:R-:W-:-:S04]  /*1920*/  UMOV UR4, 0x800 ;  /* 0x0000080000047882 */ /* 0x000fc80000000000 */
[----:B------:R-:W-:Y:S01]  /*1930*/  ISETP.GE.U32.AND P1, PT, R24, 0x800, PT ;  /* 0x000008001800780c */ /* 0x000fe20003f26070 */
        /* <DEDUP_REMOVED lines=23> */
[----:B------:R-:W-:-:S07]  /*1ab0*/  UMOV UR4, 0x800 ;  /* 0x0000080000047882 */ /* 0x000fce0000000000 */
[----:B------:R-:W1:Y:S02]  /*1ac0*/  LDC.64 R6, c[0x0][0x380] ;  /* 0x0000e000ff067b82 */ /* 0x000e640000000a00 */
.L_x_458:
[----:B------:R-:W-:-:S04]  /*1ad0*/  VIADD R3, R0, UR4 ;  /* 0x0000000400037c36 */ /* 0x000fc80008000000 */
[----:B-1----:R-:W-:-:S05]  /*1ae0*/  IMAD.WIDE.U32 R2, R3, 0x8, R6 ;  /* 0x0000000803027825 */ /* 0x002fca00078e0006 */
[----:B------:R-:W2:Y:S04]  /*1af0*/  LDG.E.64 R10, desc[UR6][R2.64] ;  /* 0x00000006020a7981 */ /* 0x000ea8000c1e1b00 */
[----:B------:R-:W3:Y:S04]  /*1b00*/  LDG.E.64 R12, desc[UR6][R2.64+0x800] ;  /* 0x00080006020c7981 */ /* 0x000ee8000c1e1b00 */
[----:B------:R-:W4:Y:S04]  /*1b10*/  LDG.E.64 R14, desc[UR6][R2.64+0x1000] ;  /* 0x00100006020e7981 */ /* 0x000f28000c1e1b00 */
[----:B------:R-:W5:Y:S04]  /*1b20*/  LDG.E.64 R16, desc[UR6][R2.64+0x1800] ;  /* 0x0018000602107981 */ /* 0x000f68000c1e1b00 */
[----:B------:R-:W5:Y:S04]  /*1b30*/  LDG.E.64 R18, desc[UR6][R2.64+0x2000] ;  /* 0x0020000602127981 */ /* 0x000f68000c1e1b00 */
[----:B------:R-:W5:Y:S04]  /*1b40*/  LDG.E.64 R20, desc[UR6][R2.64+0x2800] ;  /* 0x0028000602147981 */ /* 0x000f68000c1e1b00 */
[----:B------:R-:W5:Y:S04]  /*1b50*/  LDG.E.64 R22, desc[UR6][R2.64+0x3000] ;  /* 0x0030000602167981 */ /* 0x000f68000c1e1b00 */
[----:B------:R1:W5:Y:S01]  /*1b60*/  LDG.E.64 R4, desc[UR6][R2.64+0x3800] ;  /* 0x0038000602047981 */ /* 0x000362000c1e1b00 */
        /* <DEDUP_REMOVED lines=10> */
[----:B-1----:R-:W-:Y:S02]  /*1c10*/  FSEL R2, R16, R8, !P0 ;  /* 0x0000000810027208 */ /* 0x002fe40004000000 */
        /* <DEDUP_REMOVED lines=10> */
[----:B------:R-:W-:-:S03]  /*1cc0*/  FSEL R9, R23, R3, !P0 ;  /* 0x0000000317097208 */ /* 0x000fc60004000000 */
[----:B------:R-:W-:-:S03]  /*1cd0*/  VIADD R3, R2, -UR4 ;  /* 0x8000000402037c36 */ /* 0x000fc60008000000 */
[----:B------:R-:W-:Y:S02]  /*1ce0*/  DSETP.GEU.AND P0, PT, R8, R4, PT ;  /* 0x000000040800722a */ /* 0x000fe40003f0e000 */
[----:B------:R-:W-:-:S04]  /*1cf0*/  ISETP.GE.U32.AND P1, PT, R3, 0x800, PT ;  /* 0x000008000300780c */ /* 0x000fc80003f26070 */
[----:B------:R-:W-:Y:S02]  /*1d00*/  FSEL R8, R4, R8, !P0 ;  /* 0x0000000804087208 */ /* 0x000fe40004000000 */
[----:B------:R-:W-:-:S07]  /*1d10*/  FSEL R9, R5, R9, !P0 ;  /* 0x0000000905097208 */ /* 0x000fce0004000000 */
[----:B------:R-:W-:Y:S05]  /*1d20*/  @!P1 BRA `(.L_x_457) ;  /* 0x0000000c00889947 */ /* 0x000fea0003800000 */
[----:B------:R-:W-:-:S06]  /*1d30*/  UIADD3 UR4, UPT, UPT, UR4, 0x800, URZ ;  /* 0x0000080004047890 */ /* 0x000fcc000fffe0ff */
[----:B------:R-:W-:-:S13]  /*1d40*/  ISETP.LT.U32.AND P0, PT, R24, UR4, PT ;  /* 0x0000000418007c0c */ /* 0x000fda000bf01070 */
[----:B------:R-:W-:Y:S05]  /*1d50*/  @!P0 BRA `(.L_x_458) ;  /* 0xfffffffc005c8947 */ /* 0x000fea000383ffff */
.L_x_456:
[----:B------:R-:W-:Y:S01]  /*1d60*/  VIADD R3, R2, -UR4 ;  /* 0x8000000402037c36 */ /* 0x000fe20008000000 */
[----:B------:R-:W-:Y:S04]  /*1d70*/  BSSY.RECONVERGENT B1, `(.L_x_457) ;  /* 0x00000dd000017945 */ /* 0x000fe80003800200 */
[----:B------:R-:W-:-:S04]  /*1d80*/  ISETP.GE.AND P0, PT, R0, R3, PT ;  /* 0x000000030000720c */ /* 0x000fc80003f06270 */
[----:B------:R-:W-:-:S13]  /*1d90*/  ISETP.LE.U32.OR P0, PT, R2, UR4, P0 ;  /* 0x0000000402007c0c */ /* 0x000fda0008703470 */
[----:B------:R-:W-:Y:S05]  /*1da0*/  @P0 BRA `(.L_x_459) ;  /* 0x0000000c00640947 */ /* 0x000fea0003800000 */
[----:B------:R-:W-:Y:S01]  /*1db0*/  LOP3.LUT R3, RZ, R0, RZ, 0x33, !PT ;  /* 0x00000000ff037212 */ /* 0x000fe200078e33ff */
[----:B------:R-:W-:Y:S01]  /*1dc0*/  BSSY.RECONVERGENT B2, `(.L_x_460) ;  /* 0x0000072000027945 */ /* 0x000fe20003800200 */
[----:B------:R-:W-:Y:S02]  /*1dd0*/  IMAD.MOV.U32 R5, RZ, RZ, R0 ;  /* 0x000000ffff057224 */ /* 0x000fe400078e0000 */
[----:B------:R-:W-:-:S04]  /*1de0*/  IADD3 R2, PT, PT, R2, -UR4, R3 ;  /* 0x8000000402027c10 */ /* 0x000fc8000fffe003 */
[C---:B------:R-:W-:Y:S02]  /*1df0*/  ISETP.GE.U32.AND P0, PT, R2.reuse, 0xf00, PT ;  /* 0x00000f000200780c */ /* 0x040fe40003f06070 */
[----:B------:R-:W-:-:S04]  /*1e00*/  LEA.HI R2, R2, 0x1, RZ, 0x18 ;  /* 0x0000000102027811 */ /* 0x000fc800078fc0ff */
[----:B------:R-:W-:-:S07]  /*1e10*/  LOP3.LUT R3, R2, 0xf, RZ, 0xc0, !PT ;  /* 0x0000000f02037812 */ /* 0x000fce00078ec0ff */
[----:B------:R-:W-:Y:S05]  /*1e20*/  @!P0 BRA `(.L_x_461) ;  /* 0x0000000400ac8947 */ /* 0x000fea0003800000 */
[----:B------:R-:W-:Y:S01]  /*1e30*/  LOP3.LUT R42, R2, 0x1fffff0, RZ, 0xc0, !PT ;  /* 0x01fffff0022a7812 */ /* 0x000fe200078ec0ff */
[----:B------:R-:W-:Y:S01]  /*1e40*/  BSSY.RECONVERGENT B3, `(.L_x_462) ;  /* 0x0000068000037945 */ /* 0x000fe20003800200 */
[C---:B------:R-:W-:Y:S01]  /*1e50*/  LOP3.LUT R5, R0.reuse, 0x800, RZ, 0xfc, !PT ;  /* 0x0000080000057812 */ /* 0x040fe200078efcff */
[----:B------:R-:W-:Y:S02]  /*1e60*/  VIADD R4, R0, UR4 ;  /* 0x0000000400047c36 */ /* 0x000fe40008000000 */
[----:B------:R-:W-:-:S07]  /*1e70*/  IMAD.MOV R42, RZ, RZ, -R42 ;  /* 0x000000ffff2a7224 */ /* 0x000fce00078e0a2a */
.L_x_463:
        /* <DEDUP_REMOVED lines=47> */
[----:B------:R-:W-:Y:S02]  /*2170*/  VIADD R42, R42, 0x10 ;  /* 0x000000102a2a7836 */ /* 0x000fe40000000000 */
[----:B------:R-:W-:Y:S02]  /*2180*/  VIADD R5, R5, 0x1000 ;  /* 0x0000100005057836 */ /* 0x000fe40000000000 */
[----:B------:R-:W-:Y:S01]  /*2190*/  VIADD R4, R4, 0x1000 ;  /* 0x0000100004047836 */ /* 0x000fe20000000000 */
[----:B------:R-:W-:Y:S01]  /*21a0*/  ISETP.NE.AND P1, PT, R42, RZ, PT ;  /* 0x000000ff2a00720c */ /* 0x000fe20003f25270 */
        /* <DEDUP_REMOVED lines=49> */
[----:B------:R-:W-:Y:S05]  /*24c0*/  BSYNC.RECONVERGENT B3 ;  /* 0x0000000000037941 */ /* 0x000fea0003800200 */
.L_x_462:
[----:B------:R-:W-:-:S07]  /*24d0*/  VIADD R5, R5, 0xfffff800 ;  /* 0xfffff80005057836 */ /* 0x000fce0000000000 */
.L_x_461:
[----:B------:R-:W-:Y:S05]  /*24e0*/  BSYNC.RECONVERGENT B2 ;  /* 0x0000000000027941 */ /* 0x000fea0003800200 */
.L_x_460:
        /* <DEDUP_REMOVED lines=56> */
.L_x_465:
[----:B------:R-:W-:Y:S05]  /*2870*/  BSYNC.RECONVERGENT B2 ;  /* 0x0000000000027941 */ /* 0x000fea0003800200 */
.L_x_464:
        /* <DEDUP_REMOVED lines=31> */
.L_x_467:
[----:B------:R-:W-:Y:S05]  /*2a70*/  BSYNC.RECONVERGENT B2 ;  /* 0x0000000000027941 */ /* 0x000fea0003800200 */
.L_x_466:
[----:B------:R-:W-:Y:S05]  /*2a80*/  @!P0 BRA `(.L_x_459) ;  /* 0x00000000002c8947 */ /* 0x000fea0003800000 */
[----:B------:R-:W-:Y:S02]  /*2a90*/  VIADD R5, R5, UR4 ;  /* 0x0000000405057c36 */ /* 0x000fe40008000000 */
[----:B------:R-:W-:-:S07]  /*2aa0*/  IMAD.MOV R4, RZ, RZ, -R16 ;  /* 0x000000ffff047224 */ /* 0x000fce00078e0a10 */
.L_x_468:
[----:B------:R-:W-:-:S06]  /*2ab0*/  IMAD.WIDE.U32 R2, R5, 0x8, R6 ;  /* 0x0000000805027825 */ /* 0x000fcc00078e0006 */
[----:B------:R-:W2:Y:S01]  /*2ac0*/  LDG.E.64 R2, desc[UR6][R2.64] ;  /* 0x0000000602027981 */ /* 0x000ea2000c1e1b00 */
[----:B------:R-:W-:Y:S02]  /*2ad0*/  VIADD R4, R4, 0x1 ;  /* 0x0000000104047836 */ /* 0x000fe40000000000 */
[----:B------:R-:W-:-:S03]  /*2ae0*/  VIADD R5, R5, 0x100 ;  /* 0x0000010005057836 */ /* 0x000fc60000000000 */
[----:B------:R-:W-:Y:S01]  /*2af0*/  ISETP.NE.AND P1, PT, R4, RZ, PT ;  /* 0x000000ff0400720c */ /* 0x000fe20003f25270 */
[----:B--2---:R-:W-:-:S06]  /*2b00*/  DSETP.GEU.AND P0, PT, R8, R2, PT ;  /* 0x000000020800722a */ /* 0x004fcc0003f0e000 */
[----:B------:R-:W-:Y:S02]  /*2b10*/  FSEL R8, R2, R8, !P0 ;  /* 0x0000000802087208 */ /* 0x000fe40004000000 */
[----:B------:R-:W-:-:S04]  /*2b20*/  FSEL R9, R3, R9, !P0 ;  /* 0x0000000903097208 */ /* 0x000fc80004000000 */
[----:B------:R-:W-:Y:S05]  /*2b30*/  @P1 BRA `(.L_x_468) ;  /* 0xfffffffc00dc1947 */ /* 0x000fea000383ffff */
.L_x_459:
[----:B------:R-:W-:Y:S05]  /*2b40*/  BSYNC.RECONVERGENT B1 ;  /* 0x0000000000017941 */ /* 0x000fea0003800200 */
.L_x_457:
        /* <DEDUP_REMOVED lines=50> */
[----:B------:R-:W2:Y:S01]  /*2e70*/  LDS.128 R12, [UR4+0x20] ;  /* 0x00002004ff0c7984 */ /* 0x000ea20008000c00 */
[----:B0-----:R-:W-:-:S06]  /*2e80*/  DSETP.GEU.AND P1, PT, R4, R8, PT ;  /* 0x000000080400722a */ /* 0x001fcc0003f2e000 */
[----:B-1----:R-:W-:Y:S02]  /*2e90*/  FSEL R2, R8, R4, !P1 ;  /* 0x0000000408027208 */ /* 0x002fe40004800000 */
        /* <DEDUP_REMOVED lines=21> */
.L_x_455:
[----:B------:R-:W-:Y:S05]  /*2ff0*/  BSYNC.RECONVERGENT B0 ;  /* 0x0000000000007941 */ /* 0x000fea0003800200 */
.L_x_440:
[----:B------:R-:W-:Y:S05]  /*3000*/  @P0 EXIT ;  /* 0x000000000000094d */ /* 0x000fea0003800000 */
[----:B------:R-:W2:Y:S01]  /*3010*/  LDCU.64 UR8, c[0x0][0x398] ;  /* 0x00007300ff0877ac */ /* 0x000ea20008000a00 */
[----:B01----:R-:W0:Y:S01]  /*3020*/  LDC.64 R6, c[0x0][0x388] ;  /* 0x0000e200ff067b82 */ /* 0x003e220000000a00 */
[----:B------:R-:W1:Y:S01]  /*3030*/  LDCU.64 UR4, c[0x0][0x398] ;  /* 0x00007300ff0477ac */ /* 0x000e620008000a00 */
[----:B--2---:R-:W-:-:S06]  /*3040*/  DSETP.GT.AND P0, PT, R4, UR8, PT ;  /* 0x0000000804007e2a */ /* 0x004fcc000bf04000 */
[----:B-1----:R-:W-:Y:S02]  /*3050*/  FSEL R2, R4, UR4, P0 ;  /* 0x0000000404027c08 */ /* 0x002fe40008000000 */
[----:B------:R-:W-:-:S05]  /*3060*/  FSEL R3, R5, UR5, P0 ;  /* 0x0000000505037c08 */ /* 0x000fca0008000000 */
[----:B0-----:R-:W-:Y:S01]  /*3070*/  STG.E.64 desc[UR6][R6.64], R2 ;  /* 0x0000000206007986 */ /* 0x001fe2000c101b06 */
[----:B------:R-:W-:Y:S05]  /*3080*/  EXIT ;  /* 0x000000000000794d */ /* 0x000fea0003800000 */
.L_x_469:
        /* <DEDUP_REMOVED lines=15> */
.L_x_907:


//--------------------- .text._ZN3cub18CUB_300001_SM_10006detail6reduce28DeviceReduceSingleTileKernelINS2_10policy_hubIdy11add_functorIdEE10Policy1000EPdS9_iS6_ddN4cuda3std3__410__identityEEEvT0_T1_T2_T3_T4_T6_ --------------------------
	.section	.text._ZN3cub18CUB_300001_SM_10006detail6reduce28DeviceReduceSingleTileKernelINS2_10policy_hubIdy11add_functorIdEE10Policy1000EPdS9_iS6_ddN4cuda3std3__410__identityEEEvT0_T1_T2_T3_T4_T6_,"ax",@progbits
	.align	128
        .global         _ZN3cub18CUB_300001_SM_10006detail6reduce28DeviceReduceSingleTileKernelINS2_10policy_hubIdy11add_functorIdEE10Policy1000EPdS9_iS6_ddN4cuda3std3__410__identityEEEvT0_T1_T2_T3_T4_T6_
        .type           _ZN3cub18CUB_300001_SM_10006detail6reduce28DeviceReduceSingleTileKernelINS2_10policy_hubIdy11add_functorIdEE10Policy1000EPdS9_iS6_ddN4cuda3std3__410__identityEEEvT0_T1_T2_T3_T4_T6_,@function
        .size           _ZN3cub18CUB_300001_SM_10006detail6reduce28DeviceReduceSingleTileKernelINS2_10policy_hubIdy11add_functorIdEE10Policy1000EPdS9_iS6_ddN4cuda3std3__410__identityEEEvT0_T1_T2_T3_T4_T6_,(.L_x_908 - _ZN3cub18CUB_300001_SM_10006detail6reduce28DeviceReduceSingleTileKernelINS2_10policy_hubIdy11add_functorIdEE10Policy1000EPdS9_iS6_ddN4cuda3std3__410__identityEEEvT0_T1_T2_T3_T4_T6_)
        .other          _ZN3cub18CUB_300001_SM_10006detail6reduce28DeviceReduceSingleTileKernelINS2_10policy_hubIdy11add_functorIdEE10Policy1000EPdS9_iS6_ddN4cuda3std3__410__identityEEEvT0_T1_T2_T3_T4_T6_,@"STO_CUDA_ENTRY STV_DEFAULT"
_ZN3cub18CUB_300001_SM_10006detail6reduce28DeviceReduceSingleTileKernelINS2_10policy_hubIdy11add_functorIdEE10Policy1000EPdS9_iS6_ddN4cuda3std3__410__identityEEEvT0_T1_T2_T3_T4_T6_:
.text._ZN3cub18CUB_300001_SM_10006detail6reduce28DeviceReduceSingleTileKernelINS2_10policy_hubIdy11add_functorIdEE10Policy1000EPdS9_iS6_ddN4cuda3std3__410__identityEEEvT0_T1_T2_T3_T4_T6_:
        /* <DEDUP_REMOVED lines=13> */
.L_x_470:
        /* <DEDUP_REMOVED lines=16> */
.L_x_475:
[----:B------:R-:W-:Y:S05]  /*01d0*/  BSYNC.RECONVERGENT B1 ;  /* 0x0000000000017941 */ /* 0x000fea0003800200 */
.L_x_474:
        /* <DEDUP_REMOVED lines=17> */
.L_x_480:
        /* <DEDUP_REMOVED lines=8> */
[----:B--2--5:R-:W-:-:S11]  /*0370*/  DADD R6, R8, R6 ;  /* 0x0000000008067229 */ /* 0x024fd60000000006 */
[----:B------:R-:W-:Y:S05]  /*0380*/  @P1 BRA `(.L_x_480) ;  /* 0xfffffffc00d81947 */ /* 0x000fea000383ffff */
.L_x_479:
[----:B------:R-:W-:Y:S05]  /*0390*/  BSYNC.RECONVERGENT B2 ;  /* 0x0000000000027941 */ /* 0x000fea0003800200 */
.L_x_478:
[----:B------:R-:W-:Y:S05]  /*03a0*/  @!P0 BRA `(.L_x_477) ;  /* 0x0000000400688947 */ /* 0x000fea0003800000 */
[----:B------:R-:W-:Y:S01]  /*03b0*/  IMAD.IADD R0, R4, 0x1, -R5 ;  /* 0x0000000104007824 */ /* 0x000fe200078e0a05 */
[----:B------:R-:W-:Y:S01]  /*03c0*/  BSSY.RECONVERGENT B2, `(.L_x_481) ;  /* 0x0000031000027945 */ /* 0x000fe20003800200 */
[----:B------:R-:W-:-:S03]  /*03d0*/  PLOP3.LUT P0, PT, PT, PT, PT, 0x80, 0x8 ;  /* 0x000000000008781c */ /* 0x000fc60003f0f070 */
[----:B------:R-:W-:-:S13]  /*03e0*/  ISETP.GT.AND P1, PT, R0, 0xc00, PT ;  /* 0x00000c000000780c */ /* 0x000fda0003f24270 */
[----:B------:R-:W-:Y:S05]  /*03f0*/  @!P1 BRA `(.L_x_482) ;  /* 0x0000000000b49947 */ /* 0x000fea0003800000 */
[----:B------:R-:W-:Y:S01]  /*0400*/  PLOP3.LUT P0, PT, PT, PT, PT, 0x8, 0x80 ;  /* 0x000000000080781c */ /* 0x000fe20003f0e170 */
[----:B------:R-:W-:-:S12]  /*0410*/  VIADD R0, R4, 0xfffff400 ;  /* 0xfffff40004007836 */ /* 0x000fd80000000000 */
.L_x_483:
        /* <DEDUP_REMOVED lines=26> */
[----:B--2--5:R-:W-:-:S08]  /*05c0*/  DADD R8, R8, R6 ;  /* 0x0000000008087229 */ /* 0x024fd00000000006 */
[----:B---3--:R-:W-:-:S08]  /*05d0*/  DADD R8, R8, R10 ;  /* 0x0000000008087229 */ /* 0x008fd0000000000a */
[----:B----4-:R-:W-:-:S08]  /*05e0*/  DADD R8, R8, R12 ;  /* 0x0000000008087229 */ /* 0x010fd0000000000c */
[----:B------:R-:W-:-:S08]  /*05f0*/  DADD R8, R8, R30 ;  /* 0x0000000008087229 */ /* 0x000fd0000000001e */
        /* <DEDUP_REMOVED lines=11> */
[----:B------:R-:W-:Y:S01]  /*06b0*/  DADD R6, R8, R32 ;  /* 0x0000000008067229 */ /* 0x000fe20000000020 */
[----:B------:R-:W-:Y:S10]  /*06c0*/  @!P1 BRA `(.L_x_483) ;  /* 0xfffffffc00549947 */ /* 0x000ff4000383ffff */
.L_x_482:
[----:B------:R-:W-:Y:S05]  /*06d0*/  BSYNC.RECONVERGENT B2 ;  /* 0x0000000000027941 */ /* 0x000fea0003800200 */
.L_x_481:
        /* <DEDUP_REMOVED lines=16> */
[----:B------:R-:W-:Y:S01]  /*07e0*/  PLOP3.LUT P0, PT, PT, PT, PT, 0x8, 0x80 ;  /* 0x000000000080781c */ /* 0x000fe20003f0e170 */
[----:B------:R-:W-:Y:S01]  /*07f0*/  VIADD R5, R5, 0x800 ;  /* 0x0000080005057836 */ /* 0x000fe20000000000 */
[----:B--2--5:R-:W-:-:S08]  /*0800*/  DADD R10, R6, R10 ;  /* 0x00000000060a7229 */ /* 0x024fd0000000000a */
[----:B---3--:R-:W-:-:S08]  /*0810*/  DADD R10, R10, R12 ;  /* 0x000000000a0a7229 */ /* 0x008fd0000000000c */
[----:B----4-:R-:W-:-:S08]  /*0820*/  DADD R10, R10, R14 ;  /* 0x000000000a0a7229 */ /* 0x010fd0000000000e */
[----:B------:R-:W-:-:S08]  /*0830*/  DADD R10, R10, R16 ;  /* 0x000000000a0a7229 */ /* 0x000fd00000000010 */
[----:B------:R-:W-:-:S08]  /*0840*/  DADD R10, R10, R20 ;  /* 0x000000000a0a7229 */ /* 0x000fd00000000014 */
[----:B------:R-:W-:-:S08]  /*0850*/  DADD R10, R10, R22 ;  /* 0x000000000a0a7229 */ /* 0x000fd00000000016 */
[----:B------:R-:W-:-:S08]  /*0860*/  DADD R10, R10, R24 ;  /* 0x000000000a0a7229 */ /* 0x000fd00000000018 */
[----:B------:R-:W-:-:S11]  /*0870*/  DADD R6, R10, R26 ;  /* 0x000000000a067229 */ /* 0x000fd6000000001a */
.L_x_485:
[----:B------:R-:W-:Y:S05]  /*0880*/  BSYNC.RECONVERGENT B2 ;  /* 0x0000000000027941 */ /* 0x000fea0003800200 */
.L_x_484:
        /* <DEDUP_REMOVED lines=8> */
[----:B--2--5:R-:W-:-:S08]  /*0910*/  DADD R10, R6, R10 ;  /* 0x00000000060a7229 */ /* 0x024fd0000000000a */
[----:B---3--:R-:W-:-:S08]  /*0920*/  DADD R10, R10, R12 ;  /* 0x000000000a0a7229 */ /* 0x008fd0000000000c */
[----:B----4-:R-:W-:-:S08]  /*0930*/  DADD R10, R10, R14 ;  /* 0x000000000a0a7229 */ /* 0x010fd0000000000e */
[----:B------:R-:W-:-:S11]  /*0940*/  DADD R6, R10, R16 ;  /* 0x000000000a067229 */ /* 0x000fd60000000010 */
.L_x_477:
[----:B------:R-:W-:Y:S05]  /*0950*/  BSYNC.RECONVERGENT B1 ;  /* 0x0000000000017941 */ /* 0x000fea0003800200 */
.L_x_476:
[----:B------:R-:W-:-:S13]  /*0960*/  ISETP.GE.AND P0, PT, R4, 0x100, PT ;  /* 0x000001000400780c */ /* 0x000fda0003f06270 */
[----:B------:R-:W-:Y:S05]  /*0970*/  @!P0 BRA `(.L_x_486) ;  /* 0x0000000000e48947 */ /* 0x000fea0003800000 */
[----:B------:R-:W0:Y:S01]  /*0980*/  S2R R12, SR_LANEID ;  /* 0x00000000000c7919 */ /* 0x000e220000000000 */
[----:B-----5:R-:W-:Y:S04]  /*0990*/  SHFL.DOWN PT, R4, R6, 0x1, 0x1f ;  /* 0x08201f0006047f89 */ /* 0x020fe800000e0000 */
[----:B------:R-:W1:Y:S02]  /*09a0*/  SHFL.DOWN PT, R5, R7, 0x1, 0x1f ;  /* 0x08201f0007057f89 */ /* 0x000e6400000e0000 */
[----:B-1----:R-:W-:Y:S01]  /*09b0*/  DADD R4, R4, R6 ;  /* 0x0000000004047229 */ /* 0x002fe20000000006 */
[C---:B0-----:R-:W-:Y:S02]  /*09c0*/  ISETP.GT.AND P0, PT, R12.reuse, 0x1e, PT ;  /* 0x0000001e0c00780c */ /* 0x041fe40003f04270 */
[----:B------:R-:W-:-:S07]  /*09d0*/  ISETP.NE.AND P1, PT, R12, RZ, PT ;  /* 0x000000ff0c00720c */ /* 0x000fce0003f25270 */
[----:B------:R-:W-:Y:S02]  /*09e0*/  FSEL R8, R6, R4, P0 ;  /* 0x0000000406087208 */ /* 0x000fe40000000000 */
[----:B------:R-:W-:Y:S02]  /*09f0*/  FSEL R9, R7, R5, P0 ;  /* 0x0000000507097208 */ /* 0x000fe40000000000 */
[----:B------:R-:W-:Y:S01]  /*0a00*/  ISETP.GT.AND P0, PT, R12, 0x1d, PT ;  /* 0x0000001d0c00780c */ /* 0x000fe20003f04270 */
[----:B------:R-:W-:Y:S01]  /*0a10*/  SHFL.DOWN PT, R4, R8, 0x2, 0x1f ;  /* 0x08401f0008047f89 */ /* 0x000fe200000e0000 */
[----:B------:R-:W-:Y:S02]  /*0a20*/  @!P1 MOV R2, 0x400 ;  /* 0x0000040000029802 */ /* 0x000fe40000000f00 */
[----:B------:R-:W-:Y:S01]  /*0a30*/  @!P1 SHF.R.U32.HI R0, RZ, 0x2, R3 ;  /* 0x00000002ff009819 */ /* 0x000fe20000011603 */
[----:B------:R-:W0:Y:S03]  /*0a40*/  SHFL.DOWN PT, R5, R9, 0x2, 0x1f ;  /* 0x08401f0009057f89 */ /* 0x000e2600000e0000 */
[----:B------:R-:W-:Y:S01]  /*0a50*/  @!P1 LOP3.LUT R0, R0, 0xf8, RZ, 0xc0, !PT ;  /* 0x000000f800009812 */ /* 0x000fe200078ec0ff */
[----:B------:R-:W1:Y:S01]  /*0a60*/  @!P1 S2R R13, SR_CgaCtaId ;  /* 0x00000000000d9919 */ /* 0x000e620000008800 */
[----:B0-----:R-:W-:-:S10]  /*0a70*/  DADD R4, R4, R8 ;  /* 0x0000000004047229 */ /* 0x001fd40000000008 */
[----:B------:R-:W-:Y:S02]  /*0a80*/  FSEL R10, R8, R4, P0 ;  /* 0x00000004080a7208 */ /* 0x000fe40000000000 */
[----:B------:R-:W-:Y:S02]  /*0a90*/  FSEL R11, R9, R5, P0 ;  /* 0x00000005090b7208 */ /* 0x000fe40000000000 */
[----:B------:R-:W-:Y:S01]  /*0aa0*/  ISETP.GT.AND P0, PT, R12, 0x1b, PT ;  /* 0x0000001b0c00780c */ /* 0x000fe20003f04270 */
[----:B------:R-:W-:Y:S04]  /*0ab0*/  SHFL.DOWN PT, R4, R10, 0x4, 0x1f ;  /* 0x08801f000a047f89 */ /* 0x000fe800000e0000 */
[----:B------:R-:W0:Y:S02]  /*0ac0*/  SHFL.DOWN PT, R5, R11, 0x4, 0x1f ;  /* 0x08801f000b057f89 */ /* 0x000e2400000e0000 */
        /* <DEDUP_REMOVED lines=9> */
[----:B-1----:R-:W-:Y:S01]  /*0b60*/  @!P1 LEA R7, R13, R2, 0x18 ;  /* 0x000000020d079211 */ /* 0x002fe200078ec0ff */
[----:B------:R-:W-:Y:S01]  /*0b70*/  SHFL.DOWN PT, R4, R8, 0x10, 0x1f ;  /* 0x0a001f0008047f89 */ /* 0x000fe200000e0000 */
[----:B------:R-:W-:-:S03]  /*0b80*/  ISETP.NE.AND P0, PT, R3, RZ, PT ;  /* 0x000000ff0300720c */ /* 0x000fc60003f05270 */
[----:B------:R-:W0:Y:S01]  /*0b90*/  SHFL.DOWN PT, R5, R9, 0x10, 0x1f ;  /* 0x0a001f0009057f89 */ /* 0x000e2200000e0000 */
[----:B------:R-:W-:Y:S01]  /*0ba0*/  @!P1 IMAD.IADD R11, R0, 0x1, R7 ;  /* 0x00000001000b9824 */ /* 0x000fe200078e0207 */
[----:B0-----:R-:W-:-:S07]  /*0bb0*/  DADD R4, R4, R8 ;  /* 0x0000000004047229 */ /* 0x001fce0000000008 */
[----:B------:R0:W-:Y:S01]  /*0bc0*/  @!P1 STS.64 [R11+0x8], R4 ;  /* 0x000008040b009388 */ /* 0x0001e20000000a00 */
[----:B------:R-:W-:Y:S01]  /*0bd0*/  BAR.SYNC.DEFER_BLOCKING 0x0 ;  /* 0x0000000000007b1d */ /* 0x000fe20000010000 */
[----:B------:R-:W-:-:S04]  /*0be0*/  ISETP.GT.AND P1, PT, R12, 0xf, PT ;  /* 0x0000000f0c00780c */ /* 0x000fc80003f24270 */
[----:B------:R-:W-:Y:S02]  /*0bf0*/  FSEL R6, R8, R4, P1 ;  /* 0x0000000408067208 */ /* 0x000fe40000800000 */
[----:B------:R-:W-:Y:S01]  /*0c00*/  FSEL R7, R9, R5, P1 ;  /* 0x0000000509077208 */ /* 0x000fe20000800000 */
[----:B------:R-:W-:Y:S06]  /*0c10*/  @P0 BRA `(.L_x_487) ;  /* 0x00000034006c0947 */ /* 0x000fec0003800000 */
[----:B------:R-:W1:Y:S01]  /*0c20*/  S2UR UR5, SR_CgaCtaId ;  /* 0x00000000000579c3 */ /* 0x000e620000008800 */
[----:B------:R-:W-:Y:S02]  /*0c30*/  UMOV UR4, 0x400 ;  /* 0x0000040000047882 */ /* 0x000fe40000000000 */
[----:B-1----:R-:W-:-:S09]  /*0c40*/  ULEA UR4, UR5, UR4, 0x18 ;  /* 0x0000000405047291 */ /* 0x002fd2000f8ec0ff */
[----:B0-----:R-:W0:Y:S04]  /*0c50*/  LDS.128 R8, [UR4+0x10] ;  /* 0x00001004ff087984 */ /* 0x001e280008000c00 */
[----:B------:R-:W1:Y:S04]  /*0c60*/  LDS.128 R12, [UR4+0x20] ;  /* 0x00002004ff0c7984 */ /* 0x000e680008000c00 */
[----:B------:R-:W2:Y:S01]  /*0c70*/  LDS.128 R16, [UR4+0x30] ;  /* 0x00003004ff107984 */ /* 0x000ea20008000c00 */
[----:B0-----:R-:W-:-:S03]  /*0c80*/  DADD R8, R6, R8 ;  /* 0x0000000006087229 */ /* 0x001fc60000000008 */
[----:B------:R-:W0:Y:S05]  /*0c90*/  LDS.64 R6, [UR4+0x40] ;  /* 0x00004004ff067984 */ /* 0x000e2a0008000a00 */
[----:B------:R-:W-:-:S08]  /*0ca0*/  DADD R8, R8, R10 ;  /* 0x0000000008087229 */ /* 0x000fd0000000000a */
[----:B-1----:R-:W-:-:S08]  /*0cb0*/  DADD R8, R8, R12 ;  /* 0x0000000008087229 */ /* 0x002fd0000000000c */
[----:B------:R-:W-:-:S08]  /*0cc0*/  DADD R8, R8, R14 ;  /* 0x0000000008087229 */ /* 0x000fd0000000000e */
[----:B--2---:R-:W-:-:S08]  /*0cd0*/  DADD R8, R8, R16 ;  /* 0x0000000008087229 */ /* 0x004fd00000000010 */
[----:B------:R-:W-:-:S08]  /*0ce0*/  DADD R8, R8, R18 ;  /* 0x0000000008087229 */ /* 0x000fd00000000012 */
[----:B0-----:R-:W-:Y:S01]  /*0cf0*/  DADD R6, R8, R6 ;  /* 0x0000000008067229 */ /* 0x001fe20000000006 */
[----:B------:R-:W-:Y:S10]  /*0d00*/  BRA `(.L_x_487) ;  /* 0x0000003400307947 */ /* 0x000ff40003800000 */
.L_x_486:
        /* <DEDUP_REMOVED lines=10> */
[C---:B------:R-:W-:Y:S01]  /*0db0*/  VIADD R0, R2.reuse, 0x2 ;  /* 0x0000000202007836 */ /* 0x040fe20000000000 */
[----:B------:R-:W-:Y:S01]  /*0dc0*/  ISETP.NE.AND P1, PT, R2, RZ, PT ;  /* 0x000000ff0200720c */ /* 0x000fe20003f25270 */
[----:B-1----:R-:W-:-:S12]  /*0dd0*/  DADD R8, R8, R6 ;  /* 0x0000000008087229 */ /* 0x002fd80000000006 */
[----:B------:R-:W0:Y:S01]  /*0de0*/  @!P1 S2R R13, SR_CgaCtaId ;  /* 0x00000000000d9919 */ /* 0x000e220000008800 */
[----:B------:R-:W-:Y:S02]  /*0df0*/  FSEL R10, R8, R6, !P0 ;  /* 0x00000006080a7208 */ /* 0x000fe40004000000 */
[----:B------:R-:W-:Y:S02]  /*0e00*/  FSEL R11, R9, R7, !P0 ;  /* 0x00000007090b7208 */ /* 0x000fe40004000000 */
[----:B------:R-:W-:Y:S01]  /*0e10*/  ISETP.GT.AND P0, PT, R0, R5, PT ;  /* 0x000000050000720c */ /* 0x000fe20003f04270 */
[----:B------:R-:W-:Y:S01]  /*0e20*/  SHFL.DOWN PT, R8, R10, 0x2, R5 ;  /* 0x084000000a087989 */ /* 0x000fe200000e0005 */
[----:B------:R-:W-:-:S03]  /*0e30*/  VIADD R0, R2, 0x4 ;  /* 0x0000000402007836 */ /* 0x000fc60000000000 */
[----:B------:R-:W1:Y:S02]  /*0e40*/  SHFL.DOWN PT, R9, R11, 0x2, R5 ;  /* 0x084000000b097989 */ /* 0x000e6400000e0005 */
[----:B-1----:R-:W-:-:S10]  /*0e50*/  DADD R8, R8, R10 ;  /* 0x0000000008087229 */ /* 0x002fd4000000000a */
[----:B------:R-:W-:Y:S02]  /*0e60*/  FSEL R8, R10, R8, P0 ;  /* 0x000000080a087208 */ /* 0x000fe40000000000 */
[----:B------:R-:W-:Y:S02]  /*0e70*/  FSEL R9, R11, R9, P0 ;  /* 0x000000090b097208 */ /* 0x000fe40000000000 */
        /* <DEDUP_REMOVED lines=9> */
[----:B------:R-:W-:Y:S01]  /*0f10*/  VIADD R0, R2, 0x10 ;  /* 0x0000001002007836 */ /* 0x000fe20000000000 */
[----:B------:R-:W-:Y:S02]  /*0f20*/  @!P1 SHF.R.U32.HI R2, RZ, 0x2, R3 ;  /* 0x00000002ff029819 */ /* 0x000fe40000011603 */
[----:B------:R-:W1:Y:S02]  /*0f30*/  SHFL.DOWN PT, R7, R11, 0x8, R5 ;  /* 0x090000000b077989 */ /* 0x000e6400000e0005 */
[----:B------:R-:W-:Y:S01]  /*0f40*/  @!P1 LOP3.LUT R2, R2, 0xf8, RZ, 0xc0, !PT ;  /* 0x000000f802029812 */ /* 0x000fe200078ec0ff */
[----:B-1----:R-:W-:-:S10]  /*0f50*/  DADD R6, R6, R10 ;  /* 0x0000000006067229 */ /* 0x002fd4000000000a */
[----:B------:R-:W-:Y:S02]  /*0f60*/  FSEL R8, R10, R6, P0 ;  /* 0x000000060a087208 */ /* 0x000fe40000000000 */
[----:B------:R-:W-:Y:S02]  /*0f70*/  FSEL R9, R11, R7, P0 ;  /* 0x000000070b097208 */ /* 0x000fe40000000000 */
[----:B------:R-:W-:Y:S01]  /*0f80*/  ISETP.GT.AND P0, PT, R0, R5, PT ;  /* 0x000000050000720c */ /* 0x000fe20003f04270 */
[----:B------:R-:W-:Y:S01]  /*0f90*/  SHFL.DOWN PT, R6, R8, 0x10, R5 ;  /* 0x0a00000008067989 */ /* 0x000fe200000e0005 */
[----:B------:R-:W-:-:S03]  /*0fa0*/  @!P1 MOV R10, 0x400 ;  /* 0x00000400000a9802 */ /* 0x000fc60000000f00 */
[----:B------:R-:W1:Y:S01]  /*0fb0*/  SHFL.DOWN PT, R7, R9, 0x10, R5 ;  /* 0x0a00000009077989 */ /* 0x000e6200000e0005 */
[----:B0-----:R-:W-:-:S05]  /*0fc0*/  @!P1 LEA R13, R13, R10, 0x18 ;  /* 0x0000000a0d0d9211 */ /* 0x001fca00078ec0ff */
[----:B------:R-:W-:Y:S01]  /*0fd0*/  @!P1 IMAD.IADD R13, R2, 0x1, R13 ;  /* 0x00000001020d9824 */ /* 0x000fe200078e020d */
[----:B-1----:R-:W-:-:S10]  /*0fe0*/  DADD R6, R6, R8 ;  /* 0x0000000006067229 */ /* 0x002fd40000000008 */
[----:B------:R-:W-:Y:S02]  /*0ff0*/  FSEL R6, R8, R6, P0 ;  /* 0x0000000608067208 */ /* 0x000fe40000000000 */
[----:B------:R-:W-:Y:S02]  /*1000*/  FSEL R7, R9, R7, P0 ;  /* 0x0000000709077208 */ /* 0x000fe40000000000 */
[----:B------:R-:W-:-:S03]  /*1010*/  ISETP.NE.AND P0, PT, R3, RZ, PT ;  /* 0x000000ff0300720c */ /* 0x000fc60003f05270 */
[----:B------:R4:W-:Y:S01]  /*1020*/  @!P1 STS.64 [R13+0x8], R6 ;  /* 0x000008060d009388 */ /* 0x0009e20000000a00 */
[----:B------:R-:W-:Y:S09]  /*1030*/  BAR.SYNC.DEFER_BLOCKING 0x0 ;  /* 0x0000000000007b1d */ /* 0x000ff20000010000 */
[----:B------:R-:W-:Y:S05]  /*1040*/  @P0 BRA `(.L_x_487) ;  /* 0x0000003000600947 */ /* 0x000fea0003800000 */
[----:B------:R-:W0:Y:S01]  /*1050*/  S2UR UR5, SR_CgaCtaId ;  /* 0x00000000000579c3 */ /* 0x000e220000008800 */
[----:B------:R-:W-:Y:S01]  /*1060*/  UMOV UR4, 0x400 ;  /* 0x0000040000047882 */ /* 0x000fe20000000000 */
[----:B------:R-:W-:Y:S01]  /*1070*/  ISETP.GT.AND P1, PT, R4, 0x20, PT ;  /* 0x000000200400780c */ /* 0x000fe20003f24270 */
[----:B0-----:R-:W-:-:S09]  /*1080*/  ULEA UR4, UR5, UR4, 0x18 ;  /* 0x0000000405047291 */ /* 0x001fd2000f8ec0ff */
[----:B----4-:R-:W0:Y:S04]  /*1090*/  LDS.128 R12, [UR4+0x10] ;  /* 0x00001004ff0c7984 */ /* 0x010e280008000c00 */
[----:B------:R-:W1:Y:S01]  /*10a0*/  LDS.128 R8, [UR4+0x20] ;  /* 0x00002004ff087984 */ /* 0x000e620008000c00 */
[----:B0-----:R-:W-:-:S10]  /*10b0*/  DADD R12, R6, R12 ;  /* 0x00000000060c7229 */ /* 0x001fd4000000000c */
[----:B------:R-:W-:Y:S02]  /*10c0*/  FSEL R2, R12, R6, P1 ;  /* 0x000000060c027208 */ /* 0x000fe40000800000 */
[----:B------:R-:W-:Y:S02]  /*10d0*/  FSEL R3, R13, R7, P1 ;  /* 0x000000070d037208 */ /* 0x000fe40000800000 */
[----:B------:R-:W-:-:S04]  /*10e0*/  ISETP.GT.AND P1, PT, R4, 0x40, PT ;  /* 0x000000400400780c */ /* 0x000fc80003f24270 */
[----:B------:R-:W-:-:S10]  /*10f0*/  DADD R14, R2, R14 ;  /* 0x00000000020e7229 */ /* 0x000fd4000000000e */
[----:B------:R-:W-:Y:S02]  /*1100*/  FSEL R2, R14, R2, P1 ;  /* 0x000000020e027208 */ /* 0x000fe40000800000 */
[----:B------:R-:W-:Y:S02]  /*1110*/  FSEL R3, R15, R3, P1 ;  /* 0x000000030f037208 */ /* 0x000fe40000800000 */
[----:B------:R-:W0:Y:S01]  /*1120*/  LDS.128 R12, [UR4+0x30] ;  /* 0x00003004ff0c7984 */ /* 0x000e220008000c00 */
[----:B------:R-:W-:-:S03]  /*1130*/  ISETP.GT.AND P1, PT, R4, 0x60, PT ;  /* 0x000000600400780c */ /* 0x000fc60003f24270 */
[----:B-1----:R-:W-:-:S10]  /*1140*/  DADD R8, R8, R2 ;  /* 0x0000000008087229 */ /* 0x002fd40000000002 */
[----:B------:R-:W-:Y:S02]  /*1150*/  FSEL R2, R8, R2, P1 ;  /* 0x0000000208027208 */ /* 0x000fe40000800000 */
[----:B------:R-:W-:Y:S02]  /*1160*/  FSEL R3, R9, R3, P1 ;  /* 0x0000000309037208 */ /* 0x000fe40000800000 */
[----:B------:R-:W-:-:S04]  /*1170*/  ISETP.GT.AND P1, PT, R4, 0x80, PT ;  /* 0x000000800400780c */ /* 0x000fc80003f24270 */
[----:B------:R-:W-:-:S10]  /*1180*/  DADD R10, R2, R10 ;  /* 0x00000000020a7229 */ /* 0x000fd4000000000a */
[----:B------:R-:W-:Y:S02]  /*1190*/  FSEL R6, R10, R2, P1 ;  /* 0x000000020a067208 */ /* 0x000fe40000800000 */
[----:B------:R-:W-:Y:S02]  /*11a0*/  FSEL R7, R11, R3, P1 ;  /* 0x000000030b077208 */ /* 0x000fe40000800000 */
[----:B------:R-:W1:Y:S01]  /*11b0*/  LDS.64 R2, [UR4+0x40] ;  /* 0x00004004ff027984 */ /* 0x000e620008000a00 */
[----:B------:R-:W-:-:S03]  /*11c0*/  ISETP.GT.AND P1, PT, R4, 0xa0, PT ;  /* 0x000000a00400780c */ /* 0x000fc60003f24270 */
[----:B0-----:R-:W-:-:S10]  /*11d0*/  DADD R12, R12, R6 ;  /* 0x000000000c0c7229 */ /* 0x001fd40000000006 */
[----:B------:R-:W-:Y:S02]  /*11e0*/  FSEL R6, R12, R6, P1 ;  /* 0x000000060c067208 */ /* 0x000fe40000800000 */
[----:B------:R-:W-:Y:S02]  /*11f0*/  FSEL R7, R13, R7, P1 ;  /* 0x000000070d077208 */ /* 0x000fe40000800000 */
[----:B------:R-:W-:-:S04]  /*1200*/  ISETP.GT.AND P1, PT, R4, 0xc0, PT ;  /* 0x000000c00400780c */ /* 0x000fc80003f24270 */
[----:B------:R-:W-:-:S10]  /*1210*/  DADD R14, R6, R14 ;  /* 0x00000000060e7229 */ /* 0x000fd4000000000e */
[----:B------:R-:W-:Y:S02]  /*1220*/  FSEL R6, R14, R6, P1 ;  /* 0x000000060e067208 */ /* 0x000fe40000800000 */
[----:B------:R-:W-:Y:S02]  /*1230*/  FSEL R7, R15, R7, P1 ;  /* 0x000000070f077208 */ /* 0x000fe40000800000 */
[----:B------:R-:W-:-:S04]  /*1240*/  ISETP.GT.AND P1, PT, R4, 0xe0, PT ;  /* 0x000000e00400780c */ /* 0x000fc80003f24270 */
[----:B-1----:R-:W-:-:S10]  /*1250*/  DADD R2, R2, R6 ;  /* 0x0000000002027229 */ /* 0x002fd40000000006 */
[----:B------:R-:W-:Y:S02]  /*1260*/  FSEL R6, R2, R6, P1 ;  /* 0x0000000602067208 */ /* 0x000fe40000800000 */
[----:B------:R-:W-:Y:S01]  /*1270*/  FSEL R7, R3, R7, P1 ;  /* 0x0000000703077208 */ /* 0x000fe20000800000 */
[----:B------:R-:W-:Y:S06]  /*1280*/  BRA `(.L_x_487) ;  /* 0x0000002c00d07947 */ /* 0x000fec0003800000 */
.L_x_473:
        /* <DEDUP_REMOVED lines=9> */
[----:B------:R-:W5:Y:S01]  /*1320*/  LDG.E.128.CONSTANT R16, desc[UR6][R20.64+0x2010] ;  /* 0x0020100614107981 */ /* 0x000f62000c1e9d00 */
[----:B------:R-:W-:Y:S01]  /*1330*/  ISETP.GE.U32.AND P0, PT, R4, 0x1000, PT ;  /* 0x000010000400780c */ /* 0x000fe20003f06070 */
[----:B------:R-:W-:Y:S01]  /*1340*/  UMOV UR4, 0x800 ;  /* 0x0000080000047882 */ /* 0x000fe20000000000 */
[----:B--2---:R-:W-:-:S08]  /*1350*/  DADD R24, R24, R26 ;  /* 0x0000000018187229 */ /* 0x004fd0000000001a */
[----:B---3--:R-:W-:-:S08]  /*1360*/  DADD R12, R12, R24 ;  /* 0x000000000c0c7229 */ /* 0x008fd00000000018 */
[----:B------:R-:W-:-:S08]  /*1370*/  DADD R12, R14, R12 ;  /* 0x000000000e0c7229 */ /* 0x000fd0000000000c */
[----:B----4-:R-:W-:-:S08]  /*1380*/  DADD R8, R8, R12 ;  /* 0x0000000008087229 */ /* 0x010fd0000000000c */
[----:B------:R-:W-:-:S08]  /*1390*/  DADD R8, R10, R8 ;  /* 0x000000000a087229 */ /* 0x000fd00000000008 */
[----:B-----5:R-:W-:-:S08]  /*13a0*/  DADD R8, R16, R8 ;  /* 0x0000000010087229 */ /* 0x020fd00000000008 */
[----:B------:R-:W-:Y:S01]  /*13b0*/  DADD R6, R18, R8 ;  /* 0x0000000012067229 */ /* 0x000fe20000000008 */
[----:B------:R-:W-:Y:S10]  /*13c0*/  @!P0 BRA `(.L_x_488) ;  /* 0x0000000000648947 */ /* 0x000ff40003800000 */
[----:B------:R-:W0:Y:S01]  /*13d0*/  LDC R26, c[0x0][0x390] ;  /* 0x0000e400ff1a7b82 */ /* 0x000e220000000800 */
[----:B------:R-:W-:Y:S01]  /*13e0*/  VIADD R27, R4, 0xfffff800 ;  /* 0xfffff800041b7836 */ /* 0x000fe20000000000 */
[----:B------:R-:W-:-:S06]  /*13f0*/  UMOV UR4, 0x800 ;  /* 0x0000080000047882 */ /* 0x000fcc0000000000 */
[----:B------:R-:W1:Y:S02]  /*1400*/  LDC.64 R2, c[0x0][0x380] ;  /* 0x0000e000ff027b82 */ /* 0x000e640000000a00 */
.L_x_490:
[----:B------:R-:W-:-:S04]  /*1410*/  VIADD R25, R5, UR4 ;  /* 0x0000000405197c36 */ /* 0x000fc80008000000 */
[----:B-1----:R-:W-:-:S05]  /*1420*/  IMAD.WIDE.U32 R24, R25, 0x8, R2 ;  /* 0x0000000819187825 */ /* 0x002fca00078e0002 */
[----:B------:R-:W2:Y:S04]  /*1430*/  LDG.E.128.CONSTANT R20, desc[UR6][R24.64] ;  /* 0x0000000618147981 */ /* 0x000ea8000c1e9d00 */
[----:B------:R-:W3:Y:S04]  /*1440*/  LDG.E.128.CONSTANT R16, desc[UR6][R24.64+0x10] ;  /* 0x0000100618107981 */ /* 0x000ee8000c1e9d00 */
[----:B------:R-:W4:Y:S04]  /*1450*/  LDG.E.128.CONSTANT R12, desc[UR6][R24.64+0x2000] ;  /* 0x00200006180c7981 */ /* 0x000f28000c1e9d00 */
[----:B------:R-:W5:Y:S01]  /*1460*/  LDG.E.128.CONSTANT R8, desc[UR6][R24.64+0x2010] ;  /* 0x0020100618087981 */ /* 0x000f62000c1e9d00 */
[----:B0-----:R-:W-:Y:S01]  /*1470*/  IMAD.MOV.U32 R4, RZ, RZ, R26 ;  /* 0x000000ffff047224 */ /* 0x001fe200078e001a */
[----:B--2---:R-:W-:-:S03]  /*1480*/  DADD R20, R20, R6 ;  /* 0x0000000014147229 */ /* 0x004fc60000000006 */
[----:B------:R-:W-:-:S05]  /*1490*/  VIADD R6, R4, -UR4 ;  /* 0x8000000404067c36 */ /* 0x000fca0008000000 */
[----:B------:R-:W-:Y:S01]  /*14a0*/  ISETP.GE.AND P0, PT, R6, 0x800, PT ;  /* 0x000008000600780c */ /* 0x000fe20003f06270 */
[----:B------:R-:W-:-:S08]  /*14b0*/  DADD R20, R22, R20 ;  /* 0x0000000016147229 */ /* 0x000fd00000000014 */
[----:B---3--:R-:W-:-:S08]  /*14c0*/  DADD R16, R16, R20 ;  /* 0x0000000010107229 */ /* 0x008fd00000000014 */
[----:B------:R-:W-:-:S08]  /*14d0*/  DADD R16, R18, R16 ;  /* 0x0000000012107229 */ /* 0x000fd00000000010 */
[----:B----4-:R-:W-:-:S08]  /*14e0*/  DADD R12, R12, R16 ;  /* 0x000000000c0c7229 */ /* 0x010fd00000000010 */
[----:B------:R-:W-:-:S08]  /*14f0*/  DADD R12, R14, R12 ;  /* 0x000000000e0c7229 */ /* 0x000fd0000000000c */
[----:B-----5:R-:W-:-:S08]  /*1500*/  DADD R8, R8, R12 ;  /* 0x0000000008087229 */ /* 0x020fd0000000000c */
[----:B------:R-:W-:Y:S01]  /*1510*/  DADD R6, R10, R8 ;  /* 0x000000000a067229 */ /* 0x000fe20000000008 */
[----:B------:R-:W-:Y:S10]  /*1520*/  @!P0 BRA `(.L_x_489) ;  /* 0x00000008001c8947 */ /* 0x000ff40003800000 */
[----:B------:R-:W-:-:S06]  /*1530*/  UIADD3 UR4, UPT, UPT, UR4, 0x800, URZ ;  /* 0x0000080004047890 */ /* 0x000fcc000fffe0ff */
[----:B------:R-:W-:-:S13]  /*1540*/  ISETP.LT.AND P0, PT, R27, UR4, PT ;  /* 0x000000041b007c0c */ /* 0x000fda000bf01270 */
[----:B------:R-:W-:Y:S05]  /*1550*/  @!P0 BRA `(.L_x_490) ;  /* 0xfffffffc00ac8947 */ /* 0x000fea000383ffff */
.L_x_488:
        /* <DEDUP_REMOVED lines=19> */
.L_x_494:
[----:B------:R-:W-:-:S06]  /*1690*/  IMAD.WIDE.U32 R4, R9, 0x8, R2 ;  /* 0x0000000809047825 */ /* 0x000fcc00078e0002 */
[----:B------:R-:W2:Y:S01]  /*16a0*/  LDG.E.64.CONSTANT R4, desc[UR6][R4.64] ;  /* 0x0000000604047981 */ /* 0x000ea2000c1e9b00 */
[----:B------:R-:W-:Y:S02]  /*16b0*/  VIADD R8, R8, 0x1 ;  /* 0x0000000108087836 */ /* 0x000fe40000000000 */
[----:B------:R-:W-:Y:S02]  /*16c0*/  VIADD R40, R40, 0x100 ;  /* 0x0000010028287836 */ /* 0x000fe40000000000 */
[----:B------:R-:W-:Y:S01]  /*16d0*/  VIADD R9, R9, 0x100 ;  /* 0x0000010009097836 */ /* 0x000fe20000000000 */
[----:B------:R-:W-:Y:S01]  /*16e0*/  ISETP.NE.AND P0, PT, R8, RZ, PT ;  /* 0x000000ff0800720c */ /* 0x000fe20003f05270 */
[----:B--2---:R-:W-:-:S12]  /*16f0*/  DADD R6, R4, R6 ;  /* 0x0000000004067229 */ /* 0x004fd80000000006 */
[----:B------:R-:W-:Y:S05]  /*1700*/  @P0 BRA `(.L_x_494) ;  /* 0xfffffffc00e00947 */ /* 0x000fea000383ffff */
.L_x_493:
[----:B------:R-:W-:Y:S05]  /*1710*/  BSYNC.RECONVERGENT B2 ;  /* 0x0000000000027941 */ /* 0x000fea0003800200 */
.L_x_492:
        /* <DEDUP_REMOVED lines=16> */
.L_x_497:
        /* <DEDUP_REMOVED lines=28> */
[----:B----4-:R-:W-:-:S08]  /*19e0*/  DADD R38, R38, R6 ;  /* 0x0000000026267229 */ /* 0x010fd00000000006 */
[----:B--2---:R-:W-:-:S08]  /*19f0*/  DADD R8, R38, R8 ;  /* 0x0000000026087229 */ /* 0x004fd00000000008 */
[----:B---3--:R-:W-:-:S08]  /*1a00*/  DADD R8, R8, R10 ;  /* 0x0000000008087229 */ /* 0x008fd0000000000a */
[----:B-----5:R-:W-:-:S08]  /*1a10*/  DADD R8, R8, R12 ;  /* 0x0000000008087229 */ /* 0x020fd0000000000c */
        /* <DEDUP_REMOVED lines=13> */
.L_x_496:
[----:B------:R-:W-:Y:S05]  /*1af0*/  BSYNC.RECONVERGENT B2 ;  /* 0x0000000000027941 */ /* 0x000fea0003800200 */
.L_x_495:
        /* <DEDUP_REMOVED lines=15> */
[----:B------:R-:W-:Y:S01]  /*1bf0*/  PLOP3.LUT P0, PT, PT, PT, PT, 0x8, 0x80 ;  /* 0x000000000080781c */ /* 0x000fe20003f0e170 */
[----:B------:R-:W-:-:S02]  /*1c00*/  VIADD R40, R40, 0x800 ;  /* 0x0000080028287836 */ /* 0x000fc40000000000 */
[----:B------:R-:W-:Y:S01]  /*1c10*/  VIADD R43, R43, 0x800 ;  /* 0x000008002b2b7836 */ /* 0x000fe20000000000 */
[----:B----4-:R-:W-:-:S08]  /*1c20*/  DADD R6, R6, R10 ;  /* 0x0000000006067229 */ /* 0x010fd0000000000a */
[----:B--2---:R-:W-:-:S08]  /*1c30*/  DADD R6, R6, R12 ;  /* 0x0000000006067229 */ /* 0x004fd0000000000c */
[----:B---3--:R-:W-:-:S08]  /*1c40*/  DADD R6, R6, R14 ;  /* 0x0000000006067229 */ /* 0x008fd0000000000e */
[----:B-----5:R-:W-:-:S08]  /*1c50*/  DADD R6, R6, R16 ;  /* 0x0000000006067229 */ /* 0x020fd00000000010 */
[----:B------:R-:W-:-:S08]  /*1c60*/  DADD R6, R6, R18 ;  /* 0x0000000006067229 */ /* 0x000fd00000000012 */
[----:B------:R-:W-:Y:S01]  /*1c70*/  DADD R6, R6, R20 ;  /* 0x0000000006067229 */ /* 0x000fe20000000014 */
[----:B------:R-:W-:-:S07]  /*1c80*/  IADD3 R10, P1, PT, R4, 0x4000, RZ ;  /* 0x00004000040a7810 */ /* 0x000fce0007f3e0ff */
[----:B------:R-:W-:Y:S01]  /*1c90*/  DADD R6, R6, R22 ;  /* 0x0000000006067229 */ /* 0x000fe20000000016 */
[----:B0-----:R-:W-:Y:S02]  /*1ca0*/  IMAD.X R5, RZ, RZ, R5, P1 ;  /* 0x000000ffff057224 */ /* 0x001fe400008e0605 */
[----:B------:R-:W-:-:S05]  /*1cb0*/  IMAD.MOV.U32 R4, RZ, RZ, R10 ;  /* 0x000000ffff047224 */ /* 0x000fca00078e000a */
[----:B------:R-:W-:-:S11]  /*1cc0*/  DADD R6, R6, R8 ;  /* 0x0000000006067229 */ /* 0x000fd60000000008 */
.L_x_499:
[----:B------:R-:W-:Y:S05]  /*1cd0*/  BSYNC.RECONVERGENT B2 ;  /* 0x0000000000027941 */ /* 0x000fea0003800200 */
.L_x_498:
[----:B------:R-:W-:-:S13]  /*1ce0*/  ISETP.LT.OR P0, PT, R40, R41, P0 ;  /* 0x000000292800720c */ /* 0x000fda0000701670 */
[----:B------:R-:W-:Y:S05]  /*1cf0*/  @!P0 BRA `(.L_x_491) ;  /* 0x0000000000248947 */ /* 0x000fea0003800000 */
[----:B------:R-:W-:Y:S01]  /*1d00*/  IMAD.WIDE.U32 R2, R43, 0x8, R2 ;  /* 0x000000082b027825 */ /* 0x000fe200078e0002 */
[----:B------:R-:W2:Y:S04]  /*1d10*/  LDG.E.64.CONSTANT R8, desc[UR6][R4.64+-0x800] ;  /* 0xfff8000604087981 */ /* 0x000ea8000c1e9b00 */
[----:B------:R-:W3:Y:S04]  /*1d20*/  LDG.E.64.CONSTANT R10, desc[UR6][R4.64] ;  /* 0x00000006040a7981 */ /* 0x000ee8000c1e9b00 */
[----:B------:R-:W4:Y:S04]  /*1d30*/  LDG.E.64.CONSTANT R2, desc[UR6][R2.64] ;  /* 0x0000000602027981 */ /* 0x000f28000c1e9b00 */
[----:B------:R-:W5:Y:S01]  /*1d40*/  LDG.E.64.CONSTANT R12, desc[UR6][R4.64+0x800] ;  /* 0x00080006040c7981 */ /* 0x000f62000c1e9b00 */
[----:B----4-:R-:W-:-:S08]  /*1d50*/  DADD R6, R6, R2 ;  /* 0x0000000006067229 */ /* 0x010fd00000000002 */
[----:B--2---:R-:W-:-:S08]  /*1d60*/  DADD R6, R6, R8 ;  /* 0x0000000006067229 */ /* 0x004fd00000000008 */
[----:B---3--:R-:W-:-:S08]  /*1d70*/  DADD R6, R6, R10 ;  /* 0x0000000006067229 */ /* 0x008fd0000000000a */
[----:B-----5:R-:W-:-:S11]  /*1d80*/  DADD R6, R6, R12 ;  /* 0x0000000006067229 */ /* 0x020fd6000000000c */
.L_x_491:
[----:B------:R-:W-:Y:S05]  /*1d90*/  BSYNC.RECONVERGENT B1 ;  /* 0x0000000000017941 */ /* 0x000fea0003800200 */
.L_x_489:
[----:B------:R-:W0:Y:S01]  /*1da0*/  S2R R10, SR_LANEID ;  /* 0x00000000000a7919 */ /* 0x000e220000000000 */
[----:B------:R-:W-:Y:S04]  /*1db0*/  SHFL.DOWN PT, R2, R6, 0x1, 0x1f ;  /* 0x08201f0006027f89 */ /* 0x000fe800000e0000 */
[----:B------:R-:W1:Y:S02]  /*1dc0*/  SHFL.DOWN PT, R3, R7, 0x1, 0x1f ;  /* 0x08201f0007037f89 */ /* 0x000e6400000e0000 */
[----:B-1----:R-:W-:Y:S01]  /*1dd0*/  DADD R2, R2, R6 ;  /* 0x0000000002027229 */ /* 0x002fe20000000006 */
[C---:B0-----:R-:W-:Y:S02]  /*1de0*/  ISETP.GT.AND P0, PT, R10.reuse, 0x1e, PT ;  /* 0x0000001e0a00780c */ /* 0x041fe40003f04270 */
[----:B------:R-:W-:-:S07]  /*1df0*/  ISETP.NE.AND P1, PT, R10, RZ, PT ;  /* 0x000000ff0a00720c */ /* 0x000fce0003f25270 */
[----:B------:R-:W-:Y:S02]  /*1e00*/  FSEL R4, R6, R2, P0 ;  /* 0x0000000206047208 */ /* 0x000fe40000000000 */
[----:B------:R-:W-:Y:S02]  /*1e10*/  FSEL R5, R7, R3, P0 ;  /* 0x0000000307057208 */ /* 0x000fe40000000000 */
[----:B------:R-:W-:Y:S01]  /*1e20*/  ISETP.GT.AND P0, PT, R10, 0x1d, PT ;  /* 0x0000001d0a00780c */ /* 0x000fe20003f04270 */
[----:B------:R-:W-:Y:S04]  /*1e30*/  SHFL.DOWN PT, R2, R4, 0x2, 0x1f ;  /* 0x08401f0004027f89 */ /* 0x000fe800000e0000 */
[----:B------:R-:W0:Y:S01]  /*1e40*/  SHFL.DOWN PT, R3, R5, 0x2, 0x1f ;  /* 0x08401f0005037f89 */ /* 0x000e2200000e0000 */
        /* <DEDUP_REMOVED lines=11> */
[----:B------:R-:W-:Y:S01]  /*1f00*/  SHFL.DOWN PT, R2, R6, 0x8, 0x1f ;  /* 0x09001f0006027f89 */ /* 0x000fe200000e0000 */
[----:B------:R-:W-:-:S03]  /*1f10*/  @!P1 MOV R8, 0x400 ;  /* 0x0000040000089802 */ /* 0x000fc60000000f00 */
[----:B------:R-:W0:Y:S01]  /*1f20*/  SHFL.DOWN PT, R3, R7, 0x8, 0x1f ;  /* 0x09001f0007037f89 */ /* 0x000e2200000e0000 */
[----:B-1----:R-:W-:Y:S01]  /*1f30*/  @!P1 LEA R11, R11, R8, 0x18 ;  /* 0x000000080b0b9211 */ /* 0x002fe200078ec0ff */
[----:B0-----:R-:W-:-:S10]  /*1f40*/  DADD R2, R2, R6 ;  /* 0x0000000002027229 */ /* 0x001fd40000000006 */
[----:B------:R-:W-:Y:S02]  /*1f50*/  FSEL R4, R6, R2, P0 ;  /* 0x0000000206047208 */ /* 0x000fe40000000000 */
[----:B------:R-:W-:Y:S02]  /*1f60*/  FSEL R5, R7, R3, P0 ;  /* 0x0000000307057208 */ /* 0x000fe40000000000 */
[----:B------:R-:W-:Y:S01]  /*1f70*/  @!P1 SHF.R.U32.HI R6, RZ, 0x2, R0 ;  /* 0x00000002ff069819 */ /* 0x000fe20000011600 */
[----:B------:R-:W-:Y:S01]  /*1f80*/  SHFL.DOWN PT, R2, R4, 0x10, 0x1f ;  /* 0x0a001f0004027f89 */ /* 0x000fe200000e0000 */
[----:B------:R-:W-:Y:S02]  /*1f90*/  ISETP.NE.AND P0, PT, R0, RZ, PT ;  /* 0x000000ff0000720c */ /* 0x000fe40003f05270 */
[----:B------:R-:W-:Y:S01]  /*1fa0*/  @!P1 LOP3.LUT R6, R6, 0xf8, RZ, 0xc0, !PT ;  /* 0x000000f806069812 */ /* 0x000fe200078ec0ff */
[----:B------:R-:W0:Y:S04]  /*1fb0*/  SHFL.DOWN PT, R3, R5, 0x10, 0x1f ;  /* 0x0a001f0005037f89 */ /* 0x000e2800000e0000 */
        /* <DEDUP_REMOVED lines=8> */
[----:B------:R-:W0:Y:S01]  /*2040*/  S2UR UR5, SR_CgaCtaId ;  /* 0x00000000000579c3 */ /* 0x000e220000008800 */
[----:B------:R-:W-:Y:S02]  /*2050*/  UMOV UR4, 0x400 ;  /* 0x0000040000047882 */ /* 0x000fe40000000000 */
[----:B0-----:R-:W-:-:S09]  /*2060*/  ULEA UR4, UR5, UR4, 0x18 ;  /* 0x0000000405047291 */ /* 0x001fd2000f8ec0ff */
[----:B---3--:R-:W0:Y:S04]  /*2070*/  LDS.128 R8, [UR4+0x10] ;  /* 0x00001004ff087984 */ /* 0x008e280008000c00 */
        /* <DEDUP_REMOVED lines=11> */
.L_x_472:
        /* <DEDUP_REMOVED lines=12> */
.L_x_502:
[----:B------:R-:W-:Y:S05]  /*21f0*/  BSYNC.RECONVERGENT B1 ;  /* 0x0000000000017941 */ /* 0x000fea0003800200 */
.L_x_501:
        /* <DEDUP_REMOVED lines=17> */
.L_x_507:
        /* <DEDUP_REMOVED lines=10> */
.L_x_506:
[----:B------:R-:W-:Y:S05]  /*23b0*/  BSYNC.RECONVERGENT B2 ;  /* 0x0000000000027941 */ /* 0x000fea0003800200 */
.L_x_505:
        /* <DEDUP_REMOVED lines=8> */
.L_x_510:
        /* <DEDUP_REMOVED lines=43> */
.L_x_509:
[----:B------:R-:W-:Y:S05]  /*26f0*/  BSYNC.RECONVERGENT B2 ;  /* 0x0000000000027941 */ /* 0x000fea0003800200 */
.L_x_508:
        /* <DEDUP_REMOVED lines=26> */
.L_x_512:
[----:B------:R-:W-:Y:S05]  /*28a0*/  BSYNC.RECONVERGENT B2 ;  /* 0x0000000000027941 */ /* 0x000fea0003800200 */
.L_x_511:
        /* <DEDUP_REMOVED lines=12> */
.L_x_504:
[----:B------:R-:W-:Y:S05]  /*2970*/  BSYNC.RECONVERGENT B1 ;  /* 0x0000000000017941 */ /* 0x000fea0003800200 */
.L_x_503:
        /* <DEDUP_REMOVED lines=12> */
[----:B------:R-:W-:-:S03]  /*2a40*/  @!P1 SHF.R.U32.HI R4, RZ, 0x2, R5 ;  /* 0x00000002ff049819 */ /* 0x000fc60000011605 */
[----:B------:R-:W0:Y:S01]  /*2a50*/  SHFL.DOWN PT, R7, R9, 0x2, 0x1f ;  /* 0x08401f0009077f89 */ /* 0x000e2200000e0000 */
[----:B------:R-:W-:Y:S01]  /*2a60*/  @!P1 LOP3.LUT R4, R4, 0xf8, RZ, 0xc0, !PT ;  /* 0x000000f804049812 */ /* 0x000fe200078ec0ff */
[----:B0-----:R-:W-:-:S10]  /*2a70*/  DADD R6, R6, R8 ;  /* 0x0000000006067229 */ /* 0x001fd40000000008 */
[----:B------:R-:W-:Y:S02]  /*2a80*/  FSEL R6, R8, R6, P0 ;  /* 0x0000000608067208 */ /* 0x000fe40000000000 */
[----:B------:R-:W-:Y:S02]  /*2a90*/  FSEL R7, R9, R7, P0 ;  /* 0x0000000709077208 */ /* 0x000fe40000000000 */
[----:B------:R-:W-:Y:S01]  /*2aa0*/  ISETP.GT.AND P0, PT, R0, 0x1b, PT ;  /* 0x0000001b0000780c */ /* 0x000fe20003f04270 */
[----:B------:R-:W-:Y:S01]  /*2ab0*/  SHFL.DOWN PT, R2, R6, 0x4, 0x1f ;  /* 0x08801f0006027f89 */ /* 0x000fe200000e0000 */
[----:B------:R-:W-:-:S03]  /*2ac0*/  @!P1 MOV R8, 0x400 ;  /* 0x0000040000089802 */ /* 0x000fc60000000f00 */
[----:B------:R-:W0:Y:S01]  /*2ad0*/  SHFL.DOWN PT, R3, R7, 0x4, 0x1f ;  /* 0x08801f0007037f89 */ /* 0x000e2200000e0000 */
[----:B------:R-:W1:Y:S01]  /*2ae0*/  @!P1 S2R R9, SR_CgaCtaId ;  /* 0x0000000000099919 */ /* 0x000e620000008800 */
[----:B0-----:R-:W-:-:S10]  /*2af0*/  DADD R2, R2, R6 ;  /* 0x0000000002027229 */ /* 0x001fd40000000006 */
[----:B------:R-:W-:Y:S02]  /*2b00*/  FSEL R10, R6, R2, P0 ;  /* 0x00000002060a7208 */ /* 0x000fe40000000000 */
[----:B------:R-:W-:Y:S02]  /*2b10*/  FSEL R11, R7, R3, P0 ;  /* 0x00000003070b7208 */ /* 0x000fe40000000000 */
[----:B------:R-:W-:Y:S01]  /*2b20*/  ISETP.GT.AND P0, PT, R0, 0x17, PT ;  /* 0x000000170000780c */ /* 0x000fe20003f04270 */
[----:B------:R-:W-:Y:S01]  /*2b30*/  SHFL.DOWN PT, R2, R10, 0x8, 0x1f ;  /* 0x09001f000a027f89 */ /* 0x000fe200000e0000 */
[----:B-1----:R-:W-:-:S03]  /*2b40*/  @!P1 LEA R9, R9, R8, 0x18 ;  /* 0x0000000809099211 */ /* 0x002fc600078ec0ff */
[----:B------:R-:W0:Y:S02]  /*2b50*/  SHFL.DOWN PT, R3, R11, 0x8, 0x1f ;  /* 0x09001f000b037f89 */ /* 0x000e2400000e0000 */
[----:B------:R-:W-:Y:S01]  /*2b60*/  @!P1 IMAD.IADD R9, R4, 0x1, R9 ;  /* 0x0000000104099824 */ /* 0x000fe200078e0209 */
[----:B0-----:R-:W-:-:S10]  /*2b70*/  DADD R2, R2, R10 ;  /* 0x0000000002027229 */ /* 0x001fd4000000000a */
[----:B------:R-:W-:Y:S02]  /*2b80*/  FSEL R6, R10, R2, P0 ;  /* 0x000000020a067208 */ /* 0x000fe40000000000 */
[----:B------:R-:W-:Y:S02]  /*2b90*/  FSEL R7, R11, R3, P0 ;  /* 0x000000030b077208 */ /* 0x000fe40000000000 */
[----:B------:R-:W-:Y:S01]  /*2ba0*/  ISETP.NE.AND P0, PT, R5, RZ, PT ;  /* 0x000000ff0500720c */ /* 0x000fe20003f05270 */
[----:B------:R-:W-:Y:S04]  /*2bb0*/  SHFL.DOWN PT, R2, R6, 0x10, 0x1f ;  /* 0x0a001f0006027f89 */ /* 0x000fe800000e0000 */
[----:B------:R-:W0:Y:S02]  /*2bc0*/  SHFL.DOWN PT, R3, R7, 0x10, 0x1f ;  /* 0x0a001f0007037f89 */ /* 0x000e2400000e0000 */
        /* <DEDUP_REMOVED lines=10> */
[----:B--2---:R-:W0:Y:S04]  /*2c70*/  LDS.128 R8, [UR4+0x10] ;  /* 0x00001004ff087984 */ /* 0x004e280008000c00 */
        /* <DEDUP_REMOVED lines=11> */
.L_x_513:
[----:B------:R-:W-:-:S04]  /*2d30*/  LOP3.LUT R0, R5, 0x3e0, RZ, 0xc0, !PT ;  /* 0x000003e005007812 */ /* 0x000fc800078ec0ff */
[----:B------:R-:W-:Y:S01]  /*2d40*/  LOP3.LUT R9, RZ, R0, RZ, 0x33, !PT ;  /* 0x00000000ff097212 */ /* 0x000fe200078e33ff */
[----:B------:R-:W-:Y:S02]  /*2d50*/  VIADD R7, R0, 0x20 ;  /* 0x0000002000077836 */ /* 0x000fe40000000000 */
[----:B------:R-:W0:Y:S02]  /*2d60*/  S2R R0, SR_LANEID ;  /* 0x0000000000007919 */ /* 0x000e240000000000 */
        /* <DEDUP_REMOVED lines=8> */
[----:B-1----:R-:W-:-:S10]  /*2df0*/  DADD R6, R6, R2 ;  /* 0x0000000006067229 */ /* 0x002fd40000000002 */
[----:B------:R-:W-:Y:S02]  /*2e00*/  FSEL R8, R6, R2, !P0 ;  /* 0x0000000206087208 */ /* 0x000fe40004000000 */
[----:B------:R-:W-:Y:S02]  /*2e10*/  FSEL R9, R7, R3, !P0 ;  /* 0x0000000307097208 */ /* 0x000fe40004000000 */
[----:B------:R-:W-:Y:S01]  /*2e20*/  ISETP.GT.AND P0, PT, R10, R11, PT ;  /* 0x0000000b0a00720c */ /* 0x000fe20003f04270 */
[----:B------:R-:W-:Y:S01]  /*2e30*/  SHFL.DOWN PT, R6, R8, 0x2, R11 ;  /* 0x0840000008067989 */ /* 0x000fe200000e000b */
[----:B------:R-:W-:-:S03]  /*2e40*/  VIADD R10, R0, 0x4 ;  /* 0x00000004000a7836 */ /* 0x000fc60000000000 */
[----:B------:R-:W0:Y:S02]  /*2e50*/  SHFL.DOWN PT, R7, R9, 0x2, R11 ;  /* 0x0840000009077989 */ /* 0x000e2400000e000b */
[----:B0-----:R-:W-:-:S10]  /*2e60*/  DADD R6, R6, R8 ;  /* 0x0000000006067229 */ /* 0x001fd40000000008 */
[----:B------:R-:W-:Y:S02]  /*2e70*/  FSEL R6, R8, R6, P0 ;  /* 0x0000000608067208 */ /* 0x000fe40000000000 */
[----:B------:R-:W-:Y:S02]  /*2e80*/  FSEL R7, R9, R7, P0 ;  /* 0x0000000709077208 */ /* 0x000fe40000000000 */
[----:B------:R-:W-:Y:S01]  /*2e90*/  ISETP.GT.AND P0, PT, R10, R11, PT ;  /* 0x0000000b0a00720c */ /* 0x000fe20003f04270 */
[----:B------:R-:W-:Y:S04]  /*2ea0*/  SHFL.DOWN PT, R2, R6, 0x4, R11 ;  /* 0x0880000006027989 */ /* 0x000fe800000e000b */
[----:B------:R-:W0:Y:S01]  /*2eb0*/  SHFL.DOWN PT, R3, R7, 0x4, R11 ;  /* 0x0880000007037989 */ /* 0x000e2200000e000b */
[----:B------:R-:W1:Y:S01]  /*2ec0*/  @!P1 S2R R10, SR_CgaCtaId ;  /* 0x00000000000a9919 */ /* 0x000e620000008800 */
[----:B0-----:R-:W-:-:S10]  /*2ed0*/  DADD R2, R2, R6 ;  /* 0x0000000002027229 */ /* 0x001fd40000000006 */
[----:B------:R-:W-:Y:S01]  /*2ee0*/  FSEL R8, R6, R2, P0 ;  /* 0x0000000206087208 */ /* 0x000fe20000000000 */
[C---:B------:R-:W-:Y:S01]  /*2ef0*/  VIADD R6, R0.reuse, 0x8 ;  /* 0x0000000800067836 */ /* 0x040fe20000000000 */
[----:B------:R-:W-:Y:S01]  /*2f00*/  FSEL R9, R7, R3, P0 ;  /* 0x0000000307097208 */ /* 0x000fe20000000000 */
[----:B------:R-:W-:Y:S02]  /*2f10*/  VIADD R0, R0, 0x10 ;  /* 0x0000001000007836 */ /* 0x000fe40000000000 */
[----:B------:R-:W-:Y:S01]  /*2f20*/  SHFL.DOWN PT, R2, R8, 0x8, R11 ;  /* 0x0900000008027989 */ /* 0x000fe200000e000b */
[----:B------:R-:W-:-:S03]  /*2f30*/  ISETP.GT.AND P0, PT, R6, R11, PT ;  /* 0x0000000b0600720c */ /* 0x000fc60003f04270 */
[----:B------:R-:W0:Y:S02]  /*2f40*/  SHFL.DOWN PT, R3, R9, 0x8, R11 ;  /* 0x0900000009037989 */ /* 0x000e2400000e000b */
[----:B0-----:R-:W-:-:S10]  /*2f50*/  DADD R2, R2, R8 ;  /* 0x0000000002027229 */ /* 0x001fd40000000008 */
[----:B------:R-:W-:Y:S02]  /*2f60*/  FSEL R6, R8, R2, P0 ;  /* 0x0000000208067208 */ /* 0x000fe40000000000 */
[----:B------:R-:W-:Y:S02]  /*2f70*/  FSEL R7, R9, R3, P0 ;  /* 0x0000000309077208 */ /* 0x000fe40000000000 */
[----:B------:R-:W-:Y:S01]  /*2f80*/  ISETP.GT.AND P0, PT, R0, R11, PT ;  /* 0x0000000b0000720c */ /* 0x000fe20003f04270 */
[----:B------:R-:W-:Y:S01]  /*2f90*/  SHFL.DOWN PT, R2, R6, 0x10, R11 ;  /* 0x0a00000006027989 */ /* 0x000fe200000e000b */
[----:B------:R-:W-:Y:S02]  /*2fa0*/  @!P1 MOV R9, 0x400 ;  /* 0x0000040000099802 */ /* 0x000fe40000000f00 */
[----:B------:R-:W-:Y:S01]  /*2fb0*/  @!P1 SHF.R.U32.HI R8, RZ, 0x2, R5 ;  /* 0x00000002ff089819 */ /* 0x000fe20000011605 */
[----:B------:R-:W0:Y:S01]  /*2fc0*/  SHFL.DOWN PT, R3, R7, 0x10, R11 ;  /* 0x0a00000007037989 */ /* 0x000e2200000e000b */
[----:B-1----:R-:W-:-:S02]  /*2fd0*/  @!P1 LEA R9, R10, R9, 0x18 ;  /* 0x000000090a099211 */ /* 0x002fc400078ec0ff */
[----:B------:R-:W-:-:S05]  /*2fe0*/  @!P1 LOP3.LUT R8, R8, 0xf8, RZ, 0xc0, !PT ;  /* 0x000000f808089812 */ /* 0x000fca00078ec0ff */
[----:B------:R-:W-:Y:S01]  /*2ff0*/  @!P1 IMAD.IADD R9, R8, 0x1, R9 ;  /* 0x0000000108099824 */ /* 0x000fe200078e0209 */
[----:B0-----:R-:W-:-:S10]  /*3000*/  DADD R2, R2, R6 ;  /* 0x0000000002027229 */ /* 0x001fd40000000006 */
[----:B------:R-:W-:Y:S02]  /*3010*/  FSEL R0, R6, R2, P0 ;  /* 0x0000000206007208 */ /* 0x000fe40000000000 */
[----:B------:R-:W-:Y:S02]  /*3020*/  FSEL R3, R7, R3, P0 ;  /* 0x0000000307037208 */ /* 0x000fe40000000000 */
[----:B------:R-:W-:Y:S01]  /*3030*/  ISETP.NE.AND P0, PT, R5, RZ, PT ;  /* 0x000000ff0500720c */ /* 0x000fe20003f05270 */
[----:B------:R-:W-:Y:S02]  /*3040*/  IMAD.MOV.U32 R6, RZ, RZ, R0 ;  /* 0x000000ffff067224 */ /* 0x000fe400078e0000 */
[----:B------:R-:W-:-:S05]  /*3050*/  IMAD.MOV.U32 R7, RZ, RZ, R3 ;  /* 0x000000ffff077224 */ /* 0x000fca00078e0003 */
[----:B------:R1:W-:Y:S01]  /*3060*/  @!P1 STS.64 [R9+0x8], R6 ;  /* 0x0000080609009388 */ /* 0x0003e20000000a00 */
[----:B------:R-:W-:Y:S06]  /*3070*/  BAR.SYNC.DEFER_BLOCKING 0x0 ;  /* 0x0000000000007b1d */ /* 0x000fec0000010000 */
[----:B------:R-:W-:Y:S05]  /*3080*/  @P0 BRA `(.L_x_487) ;  /* 0x0000001000500947 */ /* 0x000fea0003800000 */
[----:B------:R-:W0:Y:S01]  /*3090*/  S2UR UR5, SR_CgaCtaId ;  /* 0x00000000000579c3 */ /* 0x000e220000008800 */
[----:B------:R-:W-:Y:S01]  /*30a0*/  UMOV UR4, 0x400 ;  /* 0x0000040000047882 */ /* 0x000fe20000000000 */
[----:B------:R-:W-:Y:S01]  /*30b0*/  ISETP.GT.AND P1, PT, R4, 0x20, PT ;  /* 0x000000200400780c */ /* 0x000fe20003f24270 */
[----:B0-----:R-:W-:-:S09]  /*30c0*/  ULEA UR4, UR5, UR4, 0x18 ;  /* 0x0000000405047291 */ /* 0x001fd2000f8ec0ff */
[----:B------:R-:W0:Y:S04]  /*30d0*/  LDS.128 R12, [UR4+0x10] ;  /* 0x00001004ff0c7984 */ /* 0x000e280008000c00 */
[----:B-1----:R-:W1:Y:S01]  /*30e0*/  LDS.128 R8, [UR4+0x20] ;  /* 0x00002004ff087984 */ /* 0x002e620008000c00 */
        /* <DEDUP_REMOVED lines=30> */
.L_x_500:
        /* <DEDUP_REMOVED lines=12> */
[----:B--2---:R-:W-:-:S08]  /*3390*/  DADD R2, R20, R2 ;  /* 0x0000000014027229 */ /* 0x004fd00000000002 */
[----:B---3--:R-:W-:Y:S01]  /*33a0*/  DADD R2, R8, R2 ;  /* 0x0000000008027229 */ /* 0x008fe20000000002 */
[----:B------:R-:W-:-:S07]  /*33b0*/  IMAD.MOV.U32 R9, RZ, RZ, 0x800 ;  /* 0x00000800ff097424 */ /* 0x000fce00078e00ff */
[----:B----4-:R-:W-:-:S08]  /*33c0*/  DADD R2, R10, R2 ;  /* 0x000000000a027229 */ /* 0x010fd00000000002 */
[----:B-----5:R-:W-:-:S08]  /*33d0*/  DADD R2, R12, R2 ;  /* 0x000000000c027229 */ /* 0x020fd00000000002 */
[----:B------:R-:W-:-:S08]  /*33e0*/  DADD R2, R14, R2 ;  /* 0x000000000e027229 */ /* 0x000fd00000000002 */
[----:B------:R-:W-:-:S08]  /*33f0*/  DADD R2, R16, R2 ;  /* 0x0000000010027229 */ /* 0x000fd00000000002 */
[----:B------:R-:W-:Y:S01]  /*3400*/  DADD R2, R18, R2 ;  /* 0x0000000012027229 */ /* 0x000fe20000000002 */
[----:B------:R-:W-:Y:S10]  /*3410*/  @!P0 BRA `(.L_x_514) ;  /* 0x00000000006c8947 */ /* 0x000ff40003800000 */
[----:B------:R-:W0:Y:S01]  /*3420*/  LDC R26, c[0x0][0x390] ;  /* 0x0000e400ff1a7b82 */ /* 0x000e220000000800 */
[----:B------:R-:W-:Y:S02]  /*3430*/  VIADD R8, R4, 0xfffff800 ;  /* 0xfffff80004087836 */ /* 0x000fe40000000000 */
[----:B------:R-:W-:-:S07]  /*3440*/  IMAD.MOV.U32 R9, RZ, RZ, 0x800 ;  /* 0x00000800ff097424 */ /* 0x000fce00078e00ff */
.L_x_516:
        /* <DEDUP_REMOVED lines=9> */
[----:B--2---:R-:W-:-:S08]  /*34e0*/  DADD R4, R4, R2 ;  /* 0x0000000004047229 */ /* 0x004fd00000000002 */
[----:B---3--:R-:W-:-:S08]  /*34f0*/  DADD R4, R14, R4 ;  /* 0x000000000e047229 */ /* 0x008fd00000000004 */
[----:B----4-:R-:W-:-:S08]  /*3500*/  DADD R4, R16, R4 ;  /* 0x0000000010047229 */ /* 0x010fd00000000004 */
[----:B-----5:R-:W-:-:S08]  /*3510*/  DADD R4, R18, R4 ;  /* 0x0000000012047229 */ /* 0x020fd00000000004 */
[----:B------:R-:W-:-:S08]  /*3520*/  DADD R4, R20, R4 ;  /* 0x0000000014047229 */ /* 0x000fd00000000004 */
[----:B------:R-:W-:Y:S01]  /*3530*/  DADD R22, R22, R4 ;  /* 0x0000000016167229 */ /* 0x000fe20000000004 */
[----:B0-----:R-:W-:-:S04]  /*3540*/  IMAD.MOV.U32 R4, RZ, RZ, R26 ;  /* 0x000000ffff047224 */ /* 0x001fc800078e001a */
[----:B------:R-:W-:-:S03]  /*3550*/  IMAD.IADD R2, R4, 0x1, -R9 ;  /* 0x0000000104027824 */ /* 0x000fc600078e0a09 */
[----:B------:R-:W-:Y:S02]  /*3560*/  DADD R22, R24, R22 ;  /* 0x0000000018167229 */ /* 0x000fe40000000016 */
[----:B------:R-:W-:-:S06]  /*3570*/  ISETP.GE.AND P0, PT, R2, 0x800, PT ;  /* 0x000008000200780c */ /* 0x000fcc0003f06270 */
[----:B------:R-:W-:-:S07]  /*3580*/  DADD R2, R10, R22 ;  /* 0x000000000a027229 */ /* 0x000fce0000000016 */
[----:B------:R-:W-:Y:S05]  /*3590*/  @!P0 BRA `(.L_x_515) ;  /* 0x00000008002c8947 */ /* 0x000fea0003800000 */
[----:B------:R-:W-:-:S05]  /*35a0*/  VIADD R9, R9, 0x800 ;  /* 0x0000080009097836 */ /* 0x000fca0000000000 */
[----:B------:R-:W-:-:S13]  /*35b0*/  ISETP.GT.AND P0, PT, R9, R8, PT ;  /* 0x000000080900720c */ /* 0x000fda0003f04270 */
[----:B------:R-:W-:Y:S05]  /*35c0*/  @!P0 BRA `(.L_x_516) ;  /* 0xfffffffc00a08947 */ /* 0x000fea000383ffff */
.L_x_514:
        /* <DEDUP_REMOVED lines=20> */
.L_x_520:
[----:B0-----:R-:W-:-:S06]  /*3710*/  IMAD.WIDE.U32 R4, R11, 0x8, R6 ;  /* 0x000000080b047825 */ /* 0x001fcc00078e0006 */
[----:B------:R-:W2:Y:S01]  /*3720*/  LDG.E.64.CONSTANT R4, desc[UR6][R4.64] ;  /* 0x0000000604047981 */ /* 0x000ea2000c1e9b00 */
[----:B------:R-:W-:Y:S02]  /*3730*/  VIADD R8, R8, 0x1 ;  /* 0x0000000108087836 */ /* 0x000fe40000000000 */
[----:B------:R-:W-:Y:S02]  /*3740*/  VIADD R38, R38, 0x100 ;  /* 0x0000010026267836 */ /* 0x000fe40000000000 */
[----:B------:R-:W-:Y:S01]  /*3750*/  VIADD R11, R11, 0x100 ;  /* 0x000001000b0b7836 */ /* 0x000fe20000000000 */
[----:B------:R-:W-:Y:S01]  /*3760*/  ISETP.NE.AND P0, PT, R8, RZ, PT ;  /* 0x000000ff0800720c */ /* 0x000fe20003f05270 */
[----:B--2---:R-:W-:-:S12]  /*3770*/  DADD R2, R4, R2 ;  /* 0x0000000004027229 */ /* 0x004fd80000000002 */
[----:B------:R-:W-:Y:S05]  /*3780*/  @P0 BRA `(.L_x_520) ;  /* 0xfffffffc00e00947 */ /* 0x000fea000383ffff */
.L_x_519:
[----:B------:R-:W-:Y:S05]  /*3790*/  BSYNC.RECONVERGENT B2 ;  /* 0x0000000000027941 */ /* 0x000fea0003800200 */
.L_x_518:
        /* <DEDUP_REMOVED lines=16> */
.L_x_523:
[----:B------:R-:W0:Y:S01]  /*38a0*/  LDC.64 R30, c[0x0][0x380] ;  /* 0x0000e000ff1e7b82 */ /* 0x000e220000000a00 */
[----:B------:R-:W2:Y:S04]  /*38b0*/  LDG.E.64.CONSTANT R8, desc[UR6][R4.64+-0x800] ;  /* 0xfff8000604087981 */ /* 0x000ea8000c1e9b00 */
[----:B------:R-:W3:Y:S01]  /*38c0*/  LDG.E.64.CONSTANT R10, desc[UR6][R4.64] ;  /* 0x00000006040a7981 */ /* 0x000ee2000c1e9b00 */
[----:B------:R-:W-:-:S03]  /*38d0*/  VIADD R15, R40, 0x400 ;  /* 0x00000400280f7836 */ /* 0x000fc60000000000 */
[----:B------:R-:W4:Y:S04]  /*38e0*/  LDG.E.64.CONSTANT R12, desc[UR6][R4.64+0x800] ;  /* 0x00080006040c7981 */ /* 0x000f28000c1e9b00 */
[----:B------:R-:W5:Y:S04]  /*38f0*/  LDG.E.64.CONSTANT R16, desc[UR6][R4.64+0x1800] ;  /* 0x0018000604107981 */ /* 0x000f68000c1e9b00 */
[----:B------:R-:W5:Y:S01]  /*3900*/  LDG.E.64.CONSTANT R18, desc[UR6][R4.64+0x2000] ;  /* 0x0020000604127981 */ /* 0x000f62000c1e9b00 */
[----:B------:R-:W-:-:S03]  /*3910*/  VIADD R23, R40, 0x800 ;  /* 0x0000080028177836 */ /* 0x000fc60000000000 */
[----:B------:R-:W5:Y:S01]  /*3920*/  LDG.E.64.CONSTANT R20, desc[UR6][R4.64+0x2800] ;  /* 0x0028000604147981 */ /* 0x000f62000c1e9b00 */
[----:B0-----:R-:W-:-:S03]  /*3930*/  IMAD.WIDE.U32 R6, R40, 0x8, R30 ;  /* 0x0000000828067825 */ /* 0x001fc600078e001e */
[----:B------:R-:W5:Y:S04]  /*3940*/  LDG.E.64.CONSTANT R24, desc[UR6][R4.64+0x3800] ;  /* 0x0038000604187981 */ /* 0x000f68000c1e9b00 */
[----:B------:R-:W5:Y:S04]  /*3950*/  LDG.E.64.CONSTANT R26, desc[UR6][R4.64+0x4000] ;  /* 0x00400006041a7981 */ /* 0x000f68000c1e9b00 */
[----:B------:R-:W2:Y:S01]  /*3960*/  LDG.E.64.CONSTANT R6, desc[UR6][R6.64] ;  /* 0x0000000606067981 */ /* 0x000ea2000c1e9b00 */
[----:B------:R-:W-:-:S03]  /*3970*/  IMAD.WIDE.U32 R14, R15, 0x8, R30 ;  /* 0x000000080f0e7825 */ /* 0x000fc600078e001e */
[----:B------:R-:W5:Y:S04]  /*3980*/  LDG.E.64.CONSTANT R28, desc[UR6][R4.64+0x4800] ;  /* 0x00480006041c7981 */ /* 0x000f68000c1e9b00 */
[----:B------:R-:W5:Y:S01]  /*3990*/  LDG.E.64.CONSTANT R14, desc[UR6][R14.64] ;  /* 0x000000060e0e7981 */ /* 0x000f62000c1e9b00 */
[----:B------:R-:W-:-:S03]  /*39a0*/  IMAD.WIDE.U32 R22, R23, 0x8, R30 ;  /* 0x0000000817167825 */ /* 0x000fc600078e001e */
[----:B------:R-:W5:Y:S04]  /*39b0*/  LDG.E.64.CONSTANT R34, desc[UR6][R4.64+0x6000] ;  /* 0x0060000604227981 */ /* 0x000f68000c1e9b00 */
[----:B------:R-:W5:Y:S01]  /*39c0*/  LDG.E.64.CONSTANT R22, desc[UR6][R22.64] ;  /* 0x0000000616167981 */ /* 0x000f62000c1e9b00 */
[----:B------:R-:W-:-:S03]  /*39d0*/  VIADD R33, R40, 0xc00 ;  /* 0x00000c0028217836 */ /* 0x000fc60000000000 */
[----:B------:R-:W5:Y:S01]  /*39e0*/  LDG.E.64.CONSTANT R36, desc[UR6][R4.64+0x6800] ;  /* 0x0068000604247981 */ /* 0x000f62000c1e9b00 */
[----:B------:R-:W-:-:S03]  /*39f0*/  IMAD.WIDE.U32 R30, R33, 0x8, R30 ;  /* 0x00000008211e7825 */ /* 0x000fc600078e001e */
[----:B------:R0:W5:Y:S04]  /*3a00*/  LDG.E.64.CONSTANT R32, desc[UR6][R4.64+0x5800] ;  /* 0x0058000604207981 */ /* 0x000168000c1e9b00 */
[----:B------:R-:W5:Y:S01]  /*3a10*/  LDG.E.64.CONSTANT R30, desc[UR6][R30.64] ;  /* 0x000000061e1e7981 */ /* 0x000f62000c1e9b00 */
[----:B------:R-:W-:-:S05]  /*3a20*/  VIADD R38, R38, 0x1000 ;  /* 0x0000100026267836 */ /* 0x000fca0000000000 */
[----:B------:R-:W-:Y:S02]  /*3a30*/  ISETP.GE.AND P1, PT, R38, R41, PT ;  /* 0x000000292600720c */ /* 0x000fe40003f26270 */
[----:B0-----:R-:W-:Y:S01]  /*3a40*/  IADD3 R4, P2, PT, R4, 0x8000, RZ ;  /* 0x0000800004047810 */ /* 0x001fe20007f5e0ff */
[----:B------:R-:W-:-:S04]  /*3a50*/  VIADD R40, R40, 0x1000 ;  /* 0x0000100028287836 */ /* 0x000fc80000000000 */
[----:B------:R-:W-:Y:S01]  /*3a60*/  IMAD.X R5, RZ, RZ, R5, P2 ;  /* 0x000000ffff057224 */ /* 0x000fe200010e0605 */
[----:B--2---:R-:W-:-:S08]  /*3a70*/  DADD R6, R6, R2 ;  /* 0x0000000006067229 */ /* 0x004fd00000000002 */
[----:B------:R-:W-:-:S08]  /*3a80*/  DADD R6, R6, R8 ;  /* 0x0000000006067229 */ /* 0x000fd00000000008 */
[----:B---3--:R-:W-:-:S08]  /*3a90*/  DADD R6, R6, R10 ;  /* 0x0000000006067229 */ /* 0x008fd0000000000a */
[----:B----4-:R-:W-:-:S08]  /*3aa0*/  DADD R6, R6, R12 ;  /* 0x0000000006067229 */ /* 0x010fd0000000000c */
        /* <DEDUP_REMOVED lines=13> */
.L_x_522:
[----:B------:R-:W-:Y:S05]  /*3b80*/  BSYNC.RECONVERGENT B2 ;  /* 0x0000000000027941 */ /* 0x000fea0003800200 */
.L_x_521:
        /* <DEDUP_REMOVED lines=10> */
[----:B------:R1:W5:Y:S01]  /*3c30*/  LDG.E.64.CONSTANT R20, desc[UR6][R4.64+0x2800] ;  /* 0x0028000604147981 */ /* 0x000362000c1e9b00 */
[----:B0-----:R-:W-:-:S06]  /*3c40*/  IMAD.WIDE.U32 R6, R40, 0x8, R14 ;  /* 0x0000000828067825 */ /* 0x001fcc00078e000e */
[----:B------:R-:W2:Y:S01]  /*3c50*/  LDG.E.64.CONSTANT R6, desc[UR6][R6.64] ;  /* 0x0000000606067981 */ /* 0x000ea2000c1e9b00 */
[----:B------:R-:W-:-:S03]  /*3c60*/  IMAD.WIDE.U32 R14, R17, 0x8, R14 ;  /* 0x00000008110e7825 */ /* 0x000fc600078e000e */
[----:B------:R-:W5:Y:S04]  /*3c70*/  LDG.E.64.CONSTANT R16, desc[UR6][R4.64+0x1800] ;  /* 0x0018000604107981 */ /* 0x000f68000c1e9b00 */
[----:B------:R-:W5:Y:S01]  /*3c80*/  LDG.E.64.CONSTANT R14, desc[UR6][R14.64] ;  /* 0x000000060e0e7981 */ /* 0x000f62000c1e9b00 */
[----:B------:R-:W-:Y:S01]  /*3c90*/  PLOP3.LUT P0, PT, PT, PT, PT, 0x8, 0x80 ;  /* 0x000000000080781c */ /* 0x000fe20003f0e170 */
[----:B------:R-:W-:Y:S02]  /*3ca0*/  VIADD R38, R38, 0x800 ;  /* 0x0000080026267836 */ /* 0x000fe40000000000 */
[----:B------:R-:W-:Y:S01]  /*3cb0*/  VIADD R40, R40, 0x800 ;  /* 0x0000080028287836 */ /* 0x000fe20000000000 */
[----:B--2---:R-:W-:-:S08]  /*3cc0*/  DADD R2, R2, R6 ;  /* 0x0000000002027229 */ /* 0x004fd00000000006 */
[----:B------:R-:W-:-:S08]  /*3cd0*/  DADD R2, R2, R8 ;  /* 0x0000000002027229 */ /* 0x000fd00000000008 */
[----:B---3--:R-:W-:-:S08]  /*3ce0*/  DADD R2, R2, R10 ;  /* 0x0000000002027229 */ /* 0x008fd0000000000a */
[----:B----4-:R-:W-:-:S08]  /*3cf0*/  DADD R2, R2, R12 ;  /* 0x0000000002027229 */ /* 0x010fd0000000000c */
[----:B-----5:R-:W-:-:S08]  /*3d00*/  DADD R2, R2, R14 ;  /* 0x0000000002027229 */ /* 0x020fd0000000000e */
[----:B------:R-:W-:Y:S01]  /*3d10*/  DADD R2, R2, R16 ;  /* 0x0000000002027229 */ /* 0x000fe20000000010 */
[----:B------:R-:W-:-:S07]  /*3d20*/  IADD3 R6, P1, PT, R4, 0x4000, RZ ;  /* 0x0000400004067810 */ /* 0x000fce0007f3e0ff */
[----:B------:R-:W-:Y:S01]  /*3d30*/  DADD R2, R2, R18 ;  /* 0x0000000002027229 */ /* 0x000fe20000000012 */
[----:B-1----:R-:W-:Y:S02]  /*3d40*/  IMAD.X R5, RZ, RZ, R5, P1 ;  /* 0x000000ffff057224 */ /* 0x002fe400008e0605 */
[----:B------:R-:W-:-:S05]  /*3d50*/  IMAD.MOV.U32 R4, RZ, RZ, R6 ;  /* 0x000000ffff047224 */ /* 0x000fca00078e0006 */
[----:B------:R-:W-:-:S11]  /*3d60*/  DADD R2, R2, R20 ;  /* 0x0000000002027229 */ /* 0x000fd60000000014 */
.L_x_525:
[----:B------:R-:W-:Y:S05]  /*3d70*/  BSYNC.RECONVERGENT B2 ;  /* 0x0000000000027941 */ /* 0x000fea0003800200 */
.L_x_524:
[----:B------:R-:W-:-:S13]  /*3d80*/  ISETP.LT.OR P0, PT, R38, R39, P0 ;  /* 0x000000272600720c */ /* 0x000fda0000701670 */
[----:B------:R-:W-:Y:S05]  /*3d90*/  @!P0 BRA `(.L_x_517) ;  /* 0x0000000000288947 */ /* 0x000fea0003800000 */
[----:B------:R-:W0:Y:S01]  /*3da0*/  LDC.64 R6, c[0x0][0x380] ;  /* 0x0000e000ff067b82 */ /* 0x000e220000000a00 */
[----:B------:R-:W2:Y:S04]  /*3db0*/  LDG.E.64.CONSTANT R8, desc[UR6][R4.64] ;  /* 0x0000000604087981 */ /* 0x000ea8000c1e9b00 */
[----:B------:R-:W3:Y:S01]  /*3dc0*/  LDG.E.64.CONSTANT R10, desc[UR6][R4.64+0x800] ;  /* 0x00080006040a7981 */ /* 0x000ee2000c1e9b00 */
[----:B0-----:R-:W-:-:S03]  /*3dd0*/  IMAD.WIDE.U32 R40, R40, 0x8, R6 ;  /* 0x0000000828287825 */ /* 0x001fc600078e0006 */
[----:B------:R-:W4:Y:S04]  /*3de0*/  LDG.E.64.CONSTANT R6, desc[UR6][R4.64+-0x800] ;  /* 0xfff8000604067981 */ /* 0x000f28000c1e9b00 */
[----:B------:R-:W5:Y:S02]  /*3df0*/  LDG.E.64.CONSTANT R40, desc[UR6][R40.64] ;  /* 0x0000000628287981 */ /* 0x000f64000c1e9b00 */
[----:B-----5:R-:W-:-:S08]  /*3e00*/  DADD R2, R2, R40 ;  /* 0x0000000002027229 */ /* 0x020fd00000000028 */
[----:B----4-:R-:W-:-:S08]  /*3e10*/  DADD R2, R2, R6 ;  /* 0x0000000002027229 */ /* 0x010fd00000000006 */
[----:B--2---:R-:W-:-:S08]  /*3e20*/  DADD R2, R2, R8 ;  /* 0x0000000002027229 */ /* 0x004fd00000000008 */
[----:B---3--:R-:W-:-:S11]  /*3e30*/  DADD R2, R2, R10 ;  /* 0x0000000002027229 */ /* 0x008fd6000000000a */
.L_x_517:
[----:B------:R-:W-:Y:S05]  /*3e40*/  BSYNC.RECONVERGENT B1 ;  /* 0x0000000000017941 */ /* 0x000fea0003800200 */
.L_x_515:
        /* <DEDUP_REMOVED lines=16> */
[----:B------:R-:W-:Y:S01]  /*3f50*/  SHFL.DOWN PT, R2, R4, 0x4, 0x1f ;  /* 0x08801f0004027f89 */ /* 0x000fe200000e0000 */
[----:B------:R-:W-:Y:S02]  /*3f60*/  @!P1 MOV R7, 0x400 ;  /* 0x0000040000079802 */ /* 0x000fe40000000f00 */
[----:B------:R-:W-:Y:S01]  /*3f70*/  @!P1 SHF.R.U32.HI R6, RZ, 0x2, R0 ;  /* 0x00000002ff069819 */ /* 0x000fe20000011600 */
[----:B------:R-:W0:Y:S01]  /*3f80*/  SHFL.DOWN PT, R3, R5, 0x4, 0x1f ;  /* 0x08801f0005037f89 */ /* 0x000e2200000e0000 */
[----:B-1----:R-:W-:-:S02]  /*3f90*/  @!P1 LEA R7, R12, R7, 0x18 ;  /* 0x000000070c079211 */ /* 0x002fc400078ec0ff */
[----:B------:R-:W-:Y:S01]  /*3fa0*/  @!P1 LOP3.LUT R6, R6, 0xf8, RZ, 0xc0, !PT ;  /* 0x000000f806069812 */ /* 0x000fe200078ec0ff */
        /* <DEDUP_REMOVED lines=8> */
[----:B------:R-:W-:Y:S01]  /*4030*/  FSEL R5, R9, R3, P0 ;  /* 0x0000000309057208 */ /* 0x000fe20000000000 */
[----:B------:R-:W-:Y:S01]  /*4040*/  @!P1 IMAD.IADD R9, R6, 0x1, R7 ;  /* 0x0000000106099824 */ /* 0x000fe200078e0207 */
        /* <DEDUP_REMOVED lines=23> */
[----:B0-----:R-:W-:-:S11]  /*41c0*/  DADD R6, R8, R6 ;  /* 0x0000000008067229 */ /* 0x001fd60000000006 */
.L_x_487:
[----:B------:R-:W-:Y:S05]  /*41d0*/  BSYNC.RECONVERGENT B0 ;  /* 0x0000000000007941 */ /* 0x000fea0003800200 */
.L_x_471:
[----:B------:R-:W-:Y:S05]  /*41e0*/  @P0 EXIT ;  /* 0x000000000000094d */ /* 0x000fea0003800000 */
[----:B------:R-:W1:Y:S01]  /*41f0*/  LDCU.64 UR4, c[0x0][0x398] ;  /* 0x00007300ff0477ac */ /* 0x000e620008000a00 */
[----:B0-23--:R-:W0:Y:S01]  /*4200*/  LDC.64 R2, c[0x0][0x388] ;  /* 0x0000e200ff027b82 */ /* 0x00de220000000a00 */
[----:B-1--4-:R-:W-:-:S07]  /*4210*/  DADD R6, R6, UR4 ;  /* 0x0000000406067e29 */ /* 0x012fce0008000000 */
[----:B0-----:R-:W-:Y:S01]  /*4220*/  STG.E.64 desc[UR6][R2.64], R6 ;  /* 0x0000000602007986 */ /* 0x001fe2000c101b06 */
[----:B------:R-:W-:Y:S05]  /*4230*/  EXIT ;  /* 0x000000000000794d */ /* 0x000fea0003800000 */
.L_x_526:
        /* <DEDUP_REMOVED lines=12> */
.L_x_908:


//--------------------- .text._ZN3cub18CUB_300001_SM_10006detail6reduce18DeviceReduceKernelINS2_10policy_hubIdy11add_functorIdEE10Policy1000EN6thrust24THRUST_300001_SM_1000_NS6detail15normal_iteratorINSA_10device_ptrIdEEEEyS6_dN4cuda3std3__410__identityEEEvT0_PT3_T1_NS0_13GridEvenShareISN_EET2_T4_ --------------------------
	.section	.text._ZN3cub18CUB_300001_SM_10006detail6reduce18DeviceReduceKernelINS2_10policy_hubIdy11add_functorIdEE10Policy1000EN6thrust24THRUST_300001_SM_1000_NS6detail15normal_iteratorINSA_10device_ptrIdEEEEyS6_dN4cuda3std3__410__identityEEEvT0_PT3_T1_NS0_13GridEvenShareISN_EET2_T4_,"ax",@progbits
	.align	128
        .global         _ZN3cub18CUB_300001_SM_10006detail6reduce18DeviceReduceKernelINS2_10policy_hubIdy11add_functorIdEE10Policy1000EN6thrust24THRUST_300001_SM_1000_NS6detail15normal_iteratorINSA_10device_ptrIdEEEEyS6_dN4cuda3std3__410__identityEEEvT0_PT3_T1_NS0_13GridEvenShareISN_EET2_T4_
        .type           _ZN3cub18CUB_300001_SM_10006detail6reduce18DeviceReduceKernelINS2_10policy_hubIdy11add_functorIdEE10Policy1000EN6thrust24THRUST_300001_SM_1000_NS6detail15normal_iteratorINSA_10device_ptrIdEEEEyS6_dN4cuda3std3__410__identityEEEvT0_PT3_T1_NS0_13GridEvenShareISN_EET2_T4_,@function
        .size           _ZN3cub18CUB_300001_SM_10006detail6reduce18DeviceReduceKernelINS2_10policy_hubIdy11add_functorIdEE10Policy1000EN6thrust24THRUST_300001_SM_1000_NS6detail15normal_iteratorINSA_10device_ptrIdEEEEyS6_dN4cuda3std3__410__identityEEEvT0_PT3_T1_NS0_13GridEvenShareISN_EET2_T4_,(.L_x_909 - _ZN3cub18CUB_300001_SM_10006detail6reduce18DeviceReduceKernelINS2_10policy_hubIdy11add_functorIdEE10Policy1000EN6thrust24THRUST_300001_SM_1000_NS6detail15normal_iteratorINSA_10device_ptrIdEEEEyS6_dN4cuda3std3__410__identityEEEvT0_PT3_T1_NS0_13GridEvenShareISN_EET2_T4_)
        .other          _ZN3cub18CUB_300001_SM_10006detail6reduce18DeviceReduceKernelINS2_10policy_hubIdy11add_functorIdEE10Policy1000EN6thrust24THRUST_300001_SM_1000_NS6detail15normal_iteratorINSA_10device_ptrIdEEEEyS6_dN4cuda3std3__410__identityEEEvT0_PT3_T1_NS0_13GridEvenShareISN_EET2_T4_,@"STO_CUDA_ENTRY STV_DEFAULT"
_ZN3cub18CUB_300001_SM_10006detail6reduce18DeviceReduceKernelINS2_10policy_hubIdy11add_functorIdEE10Policy1000EN6thrust24THRUST_300001_SM_1000_NS6detail15normal_iteratorINSA_10device_ptrIdEEEEyS6_dN4cuda3std3__410__identityEEEvT0_PT3_T1_NS0_13GridEvenShareISN_EET2_T4_:
.text._ZN3cub18CUB_300001_SM_10006detail6reduce18DeviceReduceKernelINS2_10policy_hubIdy11add_functorIdEE10Policy1000EN6thrust24THRUST_300001_SM_1000_NS6detail15normal_iteratorINSA_10device_ptrIdEEEEyS6_dN4cuda3std3__410__identityEEEvT0_PT3_T1_NS0_13GridEvenShareISN_EET2_T4_:
        /* <DEDUP_REMOVED lines=28> */
.L_x_530:
[----:B------:R-:W-:Y:S05]  /*01c0*/  BSYNC.RECONVERGENT B1 ;  /* 0x0000000000017941 */ /* 0x000fea0003800200 */
.L_x_529:
        /* <DEDUP_REMOVED lines=21> */
.L_x_535:
        /* <DEDUP_REMOVED lines=8> */
[----:B--2--5:R-:W-:-:S03]  /*03a0*/  DADD R10, R10, R8 ;  /* 0x000000000a0a7229 */ /* 0x024fc60000000008 */
[----:B------:R-:W2:Y:S05]  /*03b0*/  LDG.E.64 R8, desc[UR14][R6.64] ;  /* 0x0000000e06087981 */ /* 0x000eaa000c1e1b00 */
[----:B---3--:R-:W-:Y:S02]  /*03c0*/  DADD R12, R10, R12 ;  /* 0x000000000a0c7229 */ /* 0x008fe4000000000c */
[----:B------:R-:W3:Y:S06]  /*03d0*/  LDG.E.64 R10, desc[UR14][R6.64+0x800] ;  /* 0x0008000e060a7981 */ /* 0x000eec000c1e1b00 */
[----:B----4-:R-:W-:-:S02]  /*03e0*/  DADD R14, R12, R14 ;  /* 0x000000000c0e7229 */ /* 0x010fc4000000000e */
[----:B------:R-:W4:Y:S06]  /*03f0*/  LDG.E.64 R12, desc[UR14][R6.64+0x1000] ;  /* 0x0010000e060c7981 */ /* 0x000f2c000c1e1b00 */
[----:B------:R-:W-:Y:S02]  /*0400*/  DADD R16, R14, R16 ;  /* 0x000000000e107229 */ /* 0x000fe40000000010 */
[----:B------:R-:W4:Y:S06]  /*0410*/  LDG.E.64 R14, desc[UR14][R6.64+0x1800] ;  /* 0x0018000e060e7981 */ /* 0x000f2c000c1e1b00 */
[----:B------:R-:W-:-:S02]  /*0420*/  DADD R18, R16, R18 ;  /* 0x0000000010127229 */ /* 0x000fc40000000012 */
[----:B------:R-:W4:Y:S06]  /*0430*/  LDG.E.64 R16, desc[UR14][R6.64+0x2000] ;  /* 0x0020000e06107981 */ /* 0x000f2c000c1e1b00 */
[----:B------:R-:W-:Y:S02]  /*0440*/  DADD R20, R18, R20 ;  /* 0x0000000012147229 */ /* 0x000fe40000000014 */
[----:B------:R-:W4:Y:S06]  /*0450*/  LDG.E.64 R18, desc[UR14][R6.64+0x2800] ;  /* 0x0028000e06127981 */ /* 0x000f2c000c1e1b00 */
[----:B------:R-:W-:-:S02]  /*0460*/  DADD R24, R20, R24 ;  /* 0x0000000014187229 */ /* 0x000fc40000000018 */
[----:B------:R-:W4:Y:S06]  /*0470*/  LDG.E.64 R20, desc[UR14][R6.64+0x3000] ;  /* 0x0030000e06147981 */ /* 0x000f2c000c1e1b00 */
[----:B------:R-:W-:Y:S02]  /*0480*/  DADD R22, R24, R22 ;  /* 0x0000000018167229 */ /* 0x000fe40000000016 */
[----:B------:R0:W4:Y:S01]  /*0490*/  LDG.E.64 R24, desc[UR14][R6.64+0x3800] ;  /* 0x0038000e06187981 */ /* 0x000122000c1e1b00 */
[----:B------:R-:W-:Y:S02]  /*04a0*/  VIADD R26, R26, 0x10 ;  /* 0x000000101a1a7836 */ /* 0x000fe40000000000 */
[----:B------:R-:W-:-:S03]  /*04b0*/  VIADD R2, R2, 0x1000 ;  /* 0x0000100002027836 */ /* 0x000fc60000000000 */
[----:B------:R-:W-:Y:S02]  /*04c0*/  ISETP.NE.AND P1, PT, R26, RZ, PT ;  /* 0x000000ff1a00720c */ /* 0x000fe40003f25270 */
[----:B0-----:R-:W-:-:S05]  /*04d0*/  IADD3 R6, P2, PT, R6, 0x8000, RZ ;  /* 0x0000800006067810 */ /* 0x001fca0007f5e0ff */
[----:B------:R-:W-:Y:S01]  /*04e0*/  IMAD.X R7, RZ, RZ, R7, P2 ;  /* 0x000000ffff077224 */ /* 0x000fe200010e0607 */
[----:B--2---:R-:W-:-:S08]  /*04f0*/  DADD R8, R22, R8 ;  /* 0x0000000016087229 */ /* 0x004fd00000000008 */
[----:B---3--:R-:W-:-:S08]  /*0500*/  DADD R8, R8, R10 ;  /* 0x0000000008087229 */ /* 0x008fd0000000000a */
[----:B----4-:R-:W-:-:S08]  /*0510*/  DADD R8, R8, R12 ;  /* 0x0000000008087229 */ /* 0x010fd0000000000c */
[----:B------:R-:W-:-:S08]  /*0520*/  DADD R8, R8, R14 ;  /* 0x0000000008087229 */ /* 0x000fd0000000000e */
[----:B------:R-:W-:-:S08]  /*0530*/  DADD R8, R8, R16 ;  /* 0x0000000008087229 */ /* 0x000fd00000000010 */
[----:B------:R-:W-:-:S08]  /*0540*/  DADD R8, R8, R18 ;  /* 0x0000000008087229 */ /* 0x000fd00000000012 */
[----:B------:R-:W-:-:S08]  /*0550*/  DADD R8, R8, R20 ;  /* 0x0000000008087229 */ /* 0x000fd00000000014 */
[----:B------:R-:W-:Y:S01]  /*0560*/  DADD R8, R8, R24 ;  /* 0x0000000008087229 */ /* 0x000fe20000000018 */
[----:B------:R-:W-:Y:S10]  /*0570*/  @P1 BRA `(.L_x_535) ;  /* 0xfffffffc00681947 */ /* 0x000ff4000383ffff */
.L_x_534:
[----:B------:R-:W-:Y:S05]  /*0580*/  BSYNC.RECONVERGENT B2 ;  /* 0x0000000000027941 */ /* 0x000fea0003800200 */
.L_x_533:
        /* <DEDUP_REMOVED lines=28> */
.L_x_537:
[----:B------:R-:W-:Y:S05]  /*0750*/  BSYNC.RECONVERGENT B2 ;  /* 0x0000000000027941 */ /* 0x000fea0003800200 */
.L_x_536:
        /* <DEDUP_REMOVED lines=16> */
[----:B--2--5:R-:W-:-:S08]  /*0860*/  DADD R6, R8, R6 ;  /* 0x0000000008067229 */ /* 0x024fd00000000006 */
[----:B---3--:R-:W-:-:S08]  /*0870*/  DADD R6, R6, R10 ;  /* 0x0000000006067229 */ /* 0x008fd0000000000a */
[----:B----4-:R-:W-:-:S08]  /*0880*/  DADD R6, R6, R12 ;  /* 0x0000000006067229 */ /* 0x010fd0000000000c */
[----:B------:R-:W-:-:S11]  /*0890*/  DADD R8, R6, R14 ;  /* 0x0000000006087229 */ /* 0x000fd6000000000e */
.L_x_539:
[----:B------:R-:W-:Y:S05]  /*08a0*/  BSYNC.RECONVERGENT B2 ;  /* 0x0000000000027941 */ /* 0x000fea0003800200 */
.L_x_538:
[----:B------:R-:W-:Y:S05]  /*08b0*/  @!P0 BRA `(.L_x_532) ;  /* 0x00000000002c8947 */ /* 0x000fea0003800000 */
[----:B------:R-:W0:Y:S01]  /*08c0*/  LDC.64 R4, c[0x0][0x380] ;  /* 0x0000e000ff047b82 */ /* 0x000e220000000a00 */
[----:B------:R-:W-:Y:S02]  /*08d0*/  IMAD.U32 R7, RZ, RZ, UR16 ;  /* 0x00000010ff077e24 */ /* 0x000fe4000f8e00ff */
[----:B------:R-:W-:Y:S02]  /*08e0*/  IMAD.MOV R10, RZ, RZ, -R16 ;  /* 0x000000ffff0a7224 */ /* 0x000fe400078e0a10 */
[----:B0-----:R-:W-:-:S07]  /*08f0*/  IMAD.WIDE.U32 R4, R7, 0x4000, R4 ;  /* 0x0000400007047825 */ /* 0x001fce00078e0004 */
.L_x_540:
[----:B------:R-:W-:-:S06]  /*0900*/  IMAD.WIDE R6, R2, 0x8, R4 ;  /* 0x0000000802067825 */ /* 0x000fcc00078e0204 */
[----:B------:R-:W2:Y:S01]  /*0910*/  LDG.E.64 R6, desc[UR14][R6.64] ;  /* 0x0000000e06067981 */ /* 0x000ea2000c1e1b00 */
[----:B------:R-:W-:Y:S02]  /*0920*/  VIADD R10, R10, 0x1 ;  /* 0x000000010a0a7836 */ /* 0x000fe40000000000 */
[----:B------:R-:W-:-:S03]  /*0930*/  VIADD R2, R2, 0x100 ;  /* 0x0000010002027836 */ /* 0x000fc60000000000 */
[----:B------:R-:W-:Y:S01]  /*0940*/  ISETP.NE.AND P0, PT, R10, RZ, PT ;  /* 0x000000ff0a00720c */ /* 0x000fe20003f05270 */
[----:B--2--5:R-:W-:-:S12]  /*0950*/  DADD R8, R6, R8 ;  /* 0x0000000006087229 */ /* 0x024fd80000000008 */
[----:B------:R-:W-:Y:S05]  /*0960*/  @P0 BRA `(.L_x_540) ;  /* 0xfffffffc00e40947 */ /* 0x000fea000383ffff */
.L_x_532:
[----:B------:R-:W-:Y:S05]  /*0970*/  BSYNC.RECONVERGENT B1 ;  /* 0x0000000000017941 */ /* 0x000fea0003800200 */
.L_x_531:
        /* <DEDUP_REMOVED lines=29> */
[----:B-1----:R-:W-:-:S05]  /*0b50*/  @!P1 LEA R10, R13, R10, 0x18 ;  /* 0x0000000a0d0a9211 */ /* 0x002fca00078ec0ff */
        /* <DEDUP_REMOVED lines=17> */
[----:B------:R-:W0:Y:S04]  /*0c70*/  LDS.128 R16, [UR4+0x10] ;  /* 0x00001004ff107984 */ /* 0x000e280008000c00 */
[----:B------:R-:W1:Y:S04]  /*0c80*/  LDS.128 R12, [UR4+0x20] ;  /* 0x00002004ff0c7984 */ /* 0x000e680008000c00 */
[----:B--2---:R-:W2:Y:S01]  /*0c90*/  LDS.128 R8, [UR4+0x30] ;  /* 0x00003004ff087984 */ /* 0x004ea20008000c00 */
        /* <DEDUP_REMOVED lines=9> */
.L_x_541:
        /* <DEDUP_REMOVED lines=9> */
[----:B-1----:R-:W-:Y:S01]  /*0dc0*/  DADD R4, R4, R8 ;  /* 0x0000000004047229 */ /* 0x002fe20000000008 */
[C---:B0-----:R-:W-:Y:S01]  /*0dd0*/  ISETP.GE.AND P0, PT, R2.reuse, R7, PT ;  /* 0x000000070200720c */ /* 0x041fe20003f06270 */
[C---:B------:R-:W-:Y:S01]  /*0de0*/  VIADD R6, R2.reuse, 0x2 ;  /* 0x0000000202067836 */ /* 0x040fe20000000000 */
[----:B------:R-:W-:-:S07]  /*0df0*/  ISETP.NE.AND P1, PT, R2, RZ, PT ;  /* 0x000000ff0200720c */ /* 0x000fce0003f25270 */
        /* <DEDUP_REMOVED lines=10> */
[----:B------:R-:W-:Y:S01]  /*0ea0*/  SHFL.DOWN PT, R4, R12, 0x4, R7 ;  /* 0x088000000c047989 */ /* 0x000fe200000e0007 */
[C---:B------:R-:W-:Y:S02]  /*0eb0*/  VIADD R6, R2.reuse, 0x8 ;  /* 0x0000000802067836 */ /* 0x040fe40000000000 */
[----:B------:R-:W-:Y:S01]  /*0ec0*/  VIADD R2, R2, 0x10 ;  /* 0x0000001002027836 */ /* 0x000fe20000000000 */
[----:B------:R-:W0:Y:S02]  /*0ed0*/  SHFL.DOWN PT, R5, R13, 0x4, R7 ;  /* 0x088000000d057989 */ /* 0x000e2400000e0007 */
[----:B0-----:R-:W-:-:S10]  /*0ee0*/  DADD R4, R4, R12 ;  /* 0x0000000004047229 */ /* 0x001fd4000000000c */
[----:B------:R-:W-:Y:S02]  /*0ef0*/  FSEL R8, R12, R4, P0 ;  /* 0x000000040c087208 */ /* 0x000fe40000000000 */
[----:B------:R-:W-:Y:S02]  /*0f00*/  FSEL R9, R13, R5, P0 ;  /* 0x000000050d097208 */ /* 0x000fe40000000000 */
[----:B------:R-:W-:Y:S01]  /*0f10*/  ISETP.GT.AND P0, PT, R6, R7, PT ;  /* 0x000000070600720c */ /* 0x000fe20003f04270 */
[----:B------:R-:W-:Y:S01]  /*0f20*/  SHFL.DOWN PT, R4, R8, 0x8, R7 ;  /* 0x0900000008047989 */ /* 0x000fe200000e0007 */
[----:B------:R-:W-:-:S03]  /*0f30*/  @!P1 SHF.R.U32.HI R6, RZ, 0x2, R0 ;  /* 0x00000002ff069819 */ /* 0x000fc60000011600 */
[----:B------:R-:W0:Y:S01]  /*0f40*/  SHFL.DOWN PT, R5, R9, 0x8, R7 ;  /* 0x0900000009057989 */ /* 0x000e2200000e0007 */
[----:B------:R-:W-:Y:S01]  /*0f50*/  @!P1 LOP3.LUT R6, R6, 0xf8, RZ, 0xc0, !PT ;  /* 0x000000f806069812 */ /* 0x000fe200078ec0ff */
[----:B------:R-:W1:Y:S01]  /*0f60*/  @!P1 S2R R13, SR_CgaCtaId ;  /* 0x00000000000d9919 */ /* 0x000e620000008800 */
[----:B0-----:R-:W-:-:S10]  /*0f70*/  DADD R4, R4, R8 ;  /* 0x0000000004047229 */ /* 0x001fd40000000008 */
[----:B------:R-:W-:Y:S02]  /*0f80*/  FSEL R10, R8, R4, P0 ;  /* 0x00000004080a7208 */ /* 0x000fe40000000000 */
[----:B------:R-:W-:Y:S02]  /*0f90*/  FSEL R11, R9, R5, P0 ;  /* 0x00000005090b7208 */ /* 0x000fe40000000000 */
[----:B------:R-:W-:Y:S01]  /*0fa0*/  ISETP.GT.AND P0, PT, R2, R7, PT ;  /* 0x000000070200720c */ /* 0x000fe20003f04270 */
[----:B------:R-:W-:Y:S01]  /*0fb0*/  SHFL.DOWN PT, R4, R10, 0x10, R7 ;  /* 0x0a0000000a047989 */ /* 0x000fe200000e0007 */
[----:B------:R-:W-:-:S03]  /*0fc0*/  @!P1 MOV R8, 0x400 ;  /* 0x0000040000089802 */ /* 0x000fc60000000f00 */
[----:B------:R-:W0:Y:S01]  /*0fd0*/  SHFL.DOWN PT, R5, R11, 0x10, R7 ;  /* 0x0a0000000b057989 */ /* 0x000e2200000e0007 */
[----:B-1----:R-:W-:-:S05]  /*0fe0*/  @!P1 LEA R13, R13, R8, 0x18 ;  /* 0x000000080d0d9211 */ /* 0x002fca00078ec0ff */
[----:B------:R-:W-:Y:S01]  /*0ff0*/  @!P1 IMAD.IADD R13, R6, 0x1, R13 ;  /* 0x00000001060d9824 */ /* 0x000fe200078e020d */
[----:B0-----:R-:W-:-:S10]  /*1000*/  DADD R4, R4, R10 ;  /* 0x0000000004047229 */ /* 0x001fd4000000000a */
        /* <DEDUP_REMOVED lines=10> */
[----:B-1----:R-:W0:Y:S04]  /*10b0*/  LDS.128 R12, [UR4+0x10] ;  /* 0x00001004ff0c7984 */ /* 0x002e280008000c00 */
        /* <DEDUP_REMOVED lines=31> */
.L_x_528:
        /* <DEDUP_REMOVED lines=12> */
[----:B------:R-:W-:-:S04]  /*1370*/  ISETP.GE.U32.AND P0, PT, R2, UR5, PT ;  /* 0x0000000502007c0c */ /* 0x000fc8000bf06070 */
[----:B------:R-:W-:Y:S01]  /*1380*/  ISETP.GE.U32.AND.EX P0, PT, R5, UR4, PT, P0 ;  /* 0x0000000405007c0c */ /* 0x000fe2000bf06100 */
[----:B--2---:R-:W-:-:S08]  /*1390*/  DADD R18, R18, R20 ;  /* 0x0000000012127229 */ /* 0x004fd00000000014 */
[----:B---3--:R-:W-:-:S08]  /*13a0*/  DADD R16, R16, R18 ;  /* 0x0000000010107229 */ /* 0x008fd00000000012 */
[----:B----4-:R-:W-:-:S08]  /*13b0*/  DADD R14, R14, R16 ;  /* 0x000000000e0e7229 */ /* 0x010fd00000000010 */
[----:B-----5:R-:W-:-:S08]  /*13c0*/  DADD R12, R12, R14 ;  /* 0x000000000c0c7229 */ /* 0x020fd0000000000e */
[----:B------:R-:W-:-:S08]  /*13d0*/  DADD R10, R10, R12 ;  /* 0x000000000a0a7229 */ /* 0x000fd0000000000c */
[----:B------:R-:W-:-:S08]  /*13e0*/  DADD R6, R6, R10 ;  /* 0x0000000006067229 */ /* 0x000fd0000000000a */
[----:B------:R-:W-:Y:S01]  /*13f0*/  DADD R8, R8, R6 ;  /* 0x0000000008087229 */ /* 0x000fe20000000006 */
[----:B------:R-:W-:Y:S10]  /*1400*/  @!P0 BRA `(.L_x_543) ;  /* 0x0000000c00188947 */ /* 0x000ff40003800000 */
        /* <DEDUP_REMOVED lines=25> */
.L_x_545:
        /* <DEDUP_REMOVED lines=16> */
[----:B--2---:R-:W-:-:S08]  /*16a0*/  DADD R4, R4, R8 ;  /* 0x0000000004047229 */ /* 0x004fd00000000008 */
[----:B---3--:R-:W-:-:S08]  /*16b0*/  DADD R4, R10, R4 ;  /* 0x000000000a047229 */ /* 0x008fd00000000004 */
[----:B----4-:R-:W-:-:S08]  /*16c0*/  DADD R4, R12, R4 ;  /* 0x000000000c047229 */ /* 0x010fd00000000004 */
[----:B-----5:R-:W-:-:S08]  /*16d0*/  DADD R4, R14, R4 ;  /* 0x000000000e047229 */ /* 0x020fd00000000004 */
[----:B------:R-:W-:-:S08]  /*16e0*/  DADD R4, R16, R4 ;  /* 0x0000000010047229 */ /* 0x000fd00000000004 */
[----:B------:R-:W-:Y:S01]  /*16f0*/  DADD R18, R18, R4 ;  /* 0x0000000012127229 */ /* 0x000fe20000000004 */
[----:B0-----:R-:W-:-:S05]  /*1700*/  IMAD.MOV.U32 R4, RZ, RZ, R2 ;  /* 0x000000ffff047224 */ /* 0x001fca00078e0002 */
[----:B------:R-:W-:Y:S02]  /*1710*/  IADD3 R5, P1, PT, R4, -UR8, RZ ;  /* 0x8000000804057c10 */ /* 0x000fe4000ff3e0ff */
[----:B------:R-:W-:Y:S02]  /*1720*/  DADD R18, R20, R18 ;  /* 0x0000000014127229 */ /* 0x000fe40000000012 */
[----:B------:R-:W-:Y:S02]  /*1730*/  ISETP.GE.U32.AND P0, PT, R5, UR5, PT ;  /* 0x0000000505007c0c */ /* 0x000fe4000bf06070 */
[----:B------:R-:W-:-:S04]  /*1740*/  IADD3.X R5, PT, PT, R3, ~UR9, RZ, P1, !PT ;  /* 0x8000000903057c10 */ /* 0x000fc80008ffe4ff */
[----:B------:R-:W-:Y:S01]  /*1750*/  DADD R8, R22, R18 ;  /* 0x0000000016087229 */ /* 0x000fe20000000012 */
[----:B------:R-:W-:-:S13]  /*1760*/  ISETP.GE.U32.AND.EX P0, PT, R5, UR11, PT, P0 ;  /* 0x0000000b05007c0c */ /* 0x000fda000bf06100 */
        /* <DEDUP_REMOVED lines=13> */
.L_x_544:
        /* <DEDUP_REMOVED lines=26> */
.L_x_549:
        /* <DEDUP_REMOVED lines=8> */
[----:B--2---:R-:W-:-:S03]  /*1a60*/  DADD R20, R20, R8 ;  /* 0x0000000014147229 */ /* 0x004fc60000000008 */
[----:B------:R-:W2:Y:S05]  /*1a70*/  LDG.E.64 R8, desc[UR14][R6.64] ;  /* 0x0000000e06087981 */ /* 0x000eaa000c1e1b00 */
[----:B---3--:R-:W-:Y:S02]  /*1a80*/  DADD R18, R20, R18 ;  /* 0x0000000014127229 */ /* 0x008fe40000000012 */
[----:B------:R-:W3:Y:S06]  /*1a90*/  LDG.E.64 R20, desc[UR14][R6.64+0x800] ;  /* 0x0008000e06147981 */ /* 0x000eec000c1e1b00 */
[----:B----4-:R-:W-:-:S02]  /*1aa0*/  DADD R16, R18, R16 ;  /* 0x0000000012107229 */ /* 0x010fc40000000010 */
[----:B------:R-:W4:Y:S06]  /*1ab0*/  LDG.E.64 R18, desc[UR14][R6.64+0x1000] ;  /* 0x0010000e06127981 */ /* 0x000f2c000c1e1b00 */
[----:B-----5:R-:W-:Y:S02]  /*1ac0*/  DADD R14, R16, R14 ;  /* 0x00000000100e7229 */ /* 0x020fe4000000000e */
[----:B------:R-:W5:Y:S06]  /*1ad0*/  LDG.E.64 R16, desc[UR14][R6.64+0x1800] ;  /* 0x0018000e06107981 */ /* 0x000f6c000c1e1b00 */
[----:B------:R-:W-:-:S02]  /*1ae0*/  DADD R12, R14, R12 ;  /* 0x000000000e0c7229 */ /* 0x000fc4000000000c */
[----:B------:R-:W5:Y:S06]  /*1af0*/  LDG.E.64 R14, desc[UR14][R6.64+0x2000] ;  /* 0x0020000e060e7981 */ /* 0x000f6c000c1e1b00 */
[----:B------:R-:W-:Y:S02]  /*1b00*/  DADD R10, R12, R10 ;  /* 0x000000000c0a7229 */ /* 0x000fe4000000000a */
[----:B------:R-:W5:Y:S06]  /*1b10*/  LDG.E.64 R12, desc[UR14][R6.64+0x2800] ;  /* 0x0028000e060c7981 */ /* 0x000f6c000c1e1b00 */
[----:B------:R-:W-:-:S02]  /*1b20*/  DADD R24, R10, R24 ;  /* 0x000000000a187229 */ /* 0x000fc40000000018 */
[----:B------:R-:W5:Y:S06]  /*1b30*/  LDG.E.64 R10, desc[UR14][R6.64+0x3000] ;  /* 0x0030000e060a7981 */ /* 0x000f6c000c1e1b00 */
[----:B------:R-:W-:Y:S02]  /*1b40*/  DADD R22, R24, R22 ;  /* 0x0000000018167229 */ /* 0x000fe40000000016 */
[----:B------:R0:W5:Y:S01]  /*1b50*/  LDG.E.64 R24, desc[UR14][R6.64+0x3800] ;  /* 0x0038000e06187981 */ /* 0x000162000c1e1b00 */
        /* <DEDUP_REMOVED lines=8> */
[----:B-----5:R-:W-:-:S08]  /*1be0*/  DADD R8, R8, R16 ;  /* 0x0000000008087229 */ /* 0x020fd00000000010 */
[----:B------:R-:W-:-:S08]  /*1bf0*/  DADD R8, R8, R14 ;  /* 0x0000000008087229 */ /* 0x000fd0000000000e */
[----:B------:R-:W-:-:S08]  /*1c00*/  DADD R8, R8, R12 ;  /* 0x0000000008087229 */ /* 0x000fd0000000000c */
[----:B------:R-:W-:-:S08]  /*1c10*/  DADD R8, R8, R10 ;  /* 0x0000000008087229 */ /* 0x000fd0000000000a */
[----:B------:R-:W-:Y:S01]  /*1c20*/  DADD R8, R8, R24 ;  /* 0x0000000008087229 */ /* 0x000fe20000000018 */
[----:B------:R-:W-:Y:S10]  /*1c30*/  @P1 BRA `(.L_x_549) ;  /* 0xfffffffc00681947 */ /* 0x000ff4000383ffff */
.L_x_548:
[----:B------:R-:W-:Y:S05]  /*1c40*/  BSYNC.RECONVERGENT B2 ;  /* 0x0000000000027941 */ /* 0x000fea0003800200 */
.L_x_547:
        /* <DEDUP_REMOVED lines=19> */
[----:B--2---:R-:W-:-:S08]  /*1d80*/  DADD R22, R8, R22 ;  /* 0x0000000008167229 */ /* 0x004fd00000000016 */
[----:B---3--:R-:W-:-:S08]  /*1d90*/  DADD R16, R22, R16 ;  /* 0x0000000016107229 */ /* 0x008fd00000000010 */
[----:B----4-:R-:W-:-:S08]  /*1da0*/  DADD R14, R16, R14 ;  /* 0x00000000100e7229 */ /* 0x010fd0000000000e */
[----:B-----5:R-:W-:-:S08]  /*1db0*/  DADD R12, R14, R12 ;  /* 0x000000000e0c7229 */ /* 0x020fd0000000000c */
[----:B------:R-:W-:-:S08]  /*1dc0*/  DADD R10, R12, R10 ;  /* 0x000000000c0a7229 */ /* 0x000fd0000000000a */
[----:B------:R-:W-:-:S08]  /*1dd0*/  DADD R6, R10, R6 ;  /* 0x000000000a067229 */ /* 0x000fd00000000006 */
[----:B------:R-:W-:-:S08]  /*1de0*/  DADD R4, R6, R4 ;  /* 0x0000000006047229 */ /* 0x000fd00000000004 */
[----:B------:R-:W-:-:S11]  /*1df0*/  DADD R8, R4, R18 ;  /* 0x0000000004087229 */ /* 0x000fd60000000012 */
.L_x_551:
[----:B------:R-:W-:Y:S05]  /*1e00*/  BSYNC.RECONVERGENT B2 ;  /* 0x0000000000027941 */ /* 0x000fea0003800200 */
.L_x_550:
        /* <DEDUP_REMOVED lines=14> */
[----:B--2---:R-:W-:-:S08]  /*1ef0*/  DADD R6, R8, R6 ;  /* 0x0000000008067229 */ /* 0x004fd00000000006 */
[----:B---3--:R-:W-:-:S08]  /*1f00*/  DADD R6, R6, R10 ;  /* 0x0000000006067229 */ /* 0x008fd0000000000a */
[----:B----4-:R-:W-:-:S08]  /*1f10*/  DADD R6, R6, R12 ;  /* 0x0000000006067229 */ /* 0x010fd0000000000c */
[----:B-----5:R-:W-:-:S11]  /*1f20*/  DADD R8, R6, R14 ;  /* 0x0000000006087229 */ /* 0x020fd6000000000e */
.L_x_553:
[----:B------:R-:W-:Y:S05]  /*1f30*/  BSYNC.RECONVERGENT B2 ;  /* 0x0000000000027941 */ /* 0x000fea0003800200 */
.L_x_552:
        /* <DEDUP_REMOVED lines=9> */
.L_x_554:
[----:B------:R-:W-:Y:S02]  /*1fd0*/  IMAD.MOV.U32 R2, RZ, RZ, R4 ;  /* 0x000000ffff027224 */ /* 0x000fe400078e0004 */
[----:B------:R-:W-:-:S06]  /*1fe0*/  IMAD.MOV.U32 R3, RZ, RZ, R5 ;  /* 0x000000ffff037224 */ /* 0x000fcc00078e0005 */
[----:B------:R-:W2:Y:S01]  /*1ff0*/  LDG.E.64 R2, desc[UR14][R2.64] ;  /* 0x0000000e02027981 */ /* 0x000ea2000c1e1b00 */
[----:B------:R-:W-:Y:S01]  /*2000*/  VIADD R0, R0, 0x1 ;  /* 0x0000000100007836 */ /* 0x000fe20000000000 */
[----:B------:R-:W-:-:S04]  /*2010*/  IADD3 R4, P1, PT, R4, 0x800, RZ ;  /* 0x0000080004047810 */ /* 0x000fc80007f3e0ff */
[----:B------:R-:W-:Y:S01]  /*2020*/  ISETP.NE.AND P0, PT, R0, RZ, PT ;  /* 0x000000ff0000720c */ /* 0x000fe20003f05270 */
[----:B------:R-:W-:Y:S01]  /*2030*/  IMAD.X R5, RZ, RZ, R5, P1 ;  /* 0x000000ffff057224 */ /* 0x000fe200008e0605 */
[----:B--2---:R-:W-:-:S11]  /*2040*/  DADD R8, R2, R8 ;  /* 0x0000000002087229 */ /* 0x004fd60000000008 */
[----:B------:R-:W-:Y:S05]  /*2050*/  @P0 BRA `(.L_x_554) ;  /* 0xfffffffc00dc0947 */ /* 0x000fea000383ffff */
.L_x_546:
[----:B------:R-:W-:Y:S05]  /*2060*/  BSYNC.RECONVERGENT B1 ;  /* 0x0000000000017941 */ /* 0x000fea0003800200 */
.L_x_543:
[----:B------:R-:W0:Y:S01]  /*2070*/  S2R R0, SR_LANEID ;  /* 0x0000000000007919 */ /* 0x000e220000000000 */
[----:B------:R-:W-:Y:S04]  /*2080*/  SHFL.DOWN PT, R2, R8, 0x1, 0x1f ;  /* 0x08201f0008027f89 */ /* 0x000fe800000e0000 */
[----:B------:R-:W1:Y:S01]  /*2090*/  SHFL.DOWN PT, R3, R9, 0x1, 0x1f ;  /* 0x08201f0009037f89 */ /* 0x000e6200000e0000 */
[----:B------:R-:W2:Y:S01]  /*20a0*/  S2R R11, SR_TID.X ;  /* 0x00000000000b7919 */ /* 0x000ea20000002100 */
        /* <DEDUP_REMOVED lines=20> */
[----:B------:R-:W-:Y:S02]  /*21f0*/  @!P1 MOV R7, 0x400 ;  /* 0x0000040000079802 */ /* 0x000fe40000000f00 */
[----:B--2---:R-:W-:Y:S01]  /*2200*/  @!P1 SHF.R.U32.HI R6, RZ, 0x2, R11 ;  /* 0x00000002ff069819 */ /* 0x004fe2000001160b */
[----:B------:R-:W0:Y:S01]  /*2210*/  SHFL.DOWN PT, R3, R9, 0x8, 0x1f ;  /* 0x09001f0009037f89 */ /* 0x000e2200000e0000 */
[----:B-1----:R-:W-:-:S02]  /*2220*/  @!P1 LEA R7, R10, R7, 0x18 ;  /* 0x000000070a079211 */ /* 0x002fc400078ec0ff */
[----:B------:R-:W-:-:S05]  /*2230*/  @!P1 LOP3.LUT R6, R6, 0xf8, RZ, 0xc0, !PT ;  /* 0x000000f806069812 */ /* 0x000fca00078ec0ff */
        /* <DEDUP_REMOVED lines=17> */
[----:B------:R-:W1:Y:S04]  /*2350*/  LDS.128 R16, [UR4+0x10] ;  /* 0x00001004ff107984 */ /* 0x000e680008000c00 */
[----:B------:R-:W2:Y:S04]  /*2360*/  LDS.128 R12, [UR4+0x20] ;  /* 0x00002004ff0c7984 */ /* 0x000ea80008000c00 */
[----:B------:R-:W3:Y:S01]  /*2370*/  LDS.128 R8, [UR4+0x30] ;  /* 0x00003004ff087984 */ /* 0x000ee20008000c00 */
[----:B-1----:R-:W-:-:S03]  /*2380*/  DADD R16, R4, R16 ;  /* 0x0000000004107229 */ /* 0x002fc60000000010 */
[----:B------:R-:W1:Y:S05]  /*2390*/  LDS.64 R4, [UR4+0x40] ;  /* 0x00004004ff047984 */ /* 0x000e6a0008000a00 */
[----:B------:R-:W-:-:S08]  /*23a0*/  DADD R16, R16, R18 ;  /* 0x0000000010107229 */ /* 0x000fd00000000012 */
[----:B--2---:R-:W-:-:S08]  /*23b0*/  DADD R12, R16, R12 ;  /* 0x00000000100c7229 */ /* 0x004fd0000000000c */
[----:B------:R-:W-:-:S08]  /*23c0*/  DADD R12, R12, R14 ;  /* 0x000000000c0c7229 */ /* 0x000fd0000000000e */
[----:B---3--:R-:W-:-:S08]  /*23d0*/  DADD R8, R12, R8 ;  /* 0x000000000c087229 */ /* 0x008fd00000000008 */
[----:B------:R-:W-:-:S08]  /*23e0*/  DADD R8, R8, R10 ;  /* 0x0000000008087229 */ /* 0x000fd0000000000a */
[----:B-1----:R-:W-:-:S11]  /*23f0*/  DADD R4, R8, R4 ;  /* 0x0000000008047229 */ /* 0x002fd60000000004 */
.L_x_542:
[----:B------:R-:W-:Y:S05]  /*2400*/  BSYNC.RECONVERGENT B0 ;  /* 0x0000000000007941 */ /* 0x000fea0003800200 */
.L_x_527:
[----:B------:R-:W-:Y:S05]  /*2410*/  @P0 EXIT ;  /* 0x000000000000094d */ /* 0x000fea0003800000 */
[----:B------:R-:W3:Y:S02]  /*2420*/  LDCU.64 UR4, c[0x0][0x388] ;  /* 0x00007100ff0477ac */ /* 0x000ee40008000a00 */
[----:B---3--:R-:W-:-:S06]  /*2430*/  UIMAD.WIDE.U32 UR4, UR16, 0x8, UR4 ;  /* 0x00000008100478a5 */ /* 0x008fcc000f8e0004 */
[----:B0-----:R-:W-:Y:S02]  /*2440*/  IMAD.U32 R2, RZ, RZ, UR4 ;  /* 0x00000004ff027e24 */ /* 0x001fe4000f8e00ff */
[----:B--2---:R-:W-:-:S05]  /*2450*/  IMAD.U32 R3, RZ, RZ, UR5 ;  /* 0x00000005ff037e24 */ /* 0x004fca000f8e00ff */
[----:B------:R-:W-:Y:S01]  /*2460*/  STG.E.64 desc[UR14][R2.64], R4 ;  /* 0x0000000402007986 */ /* 0x000fe2000c101b0e */
[----:B------:R-:W-:Y:S05]  /*2470*/  EXIT ;  /* 0x000000000000794d */ /* 0x000fea0003800000 */
.L_x_555:
        /* <DEDUP_REMOVED lines=16> */
.L_x_909:


//--------------------- .text._ZN3cub18CUB_300001_SM_10006detail6reduce28DeviceReduceSingleTileKernelINS2_10policy_hubIdy11add_functorIdEE10Policy1000EN6thrust24THRUST_300001_SM_1000_NS6detail15normal_iteratorINSA_10device_ptrIdEEEEPdyS6_ddN4cuda3std3__410__identityEEEvT0_T1_T2_T3_T4_T6_ --------------------------
	.section	.text._ZN3cub18CUB_300001_SM_10006detail6reduce28DeviceReduceSingleTileKernelINS2_10policy_hubIdy11add_functorIdEE10Policy1000EN6thrust24THRUST_300001_SM_1000_NS6detail15normal_iteratorINSA_10device_ptrIdEEEEPdyS6_ddN4cuda3std3__410__identityEEEvT0_T1_T2_T3_T4_T6_,"ax",@progbits
	.align	128
        .global         _ZN3cub18CUB_300001_SM_10006detail6reduce28DeviceReduceSingleTileKernelINS2_10policy_hubIdy11add_functorIdEE10Policy1000EN6thrust24THRUST_300001_SM_1000_NS6detail15normal_iteratorINSA_10device_ptrIdEEEEPdyS6_ddN4cuda3std3__410__identityEEEvT0_T1_T2_T3_T4_T6_
        .type           _ZN3cub18CUB_300001_SM_10006detail6reduce28DeviceReduceSingleTileKernelINS2_10policy_hubIdy11add_functorIdEE10Policy1000EN6thrust24THRUST_300001_SM_1000_NS6detail15normal_iteratorINSA_10device_ptrIdEEEEPdyS6_ddN4cuda3std3__410__identityEEEvT0_T1_T2_T3_T4_T6_,@function
        .size           _ZN3cub18CUB_300001_SM_10006detail6reduce28DeviceReduceSingleTileKernelINS2_10policy_hubIdy11add_functorIdEE10Policy1000EN6thrust24THRUST_300001_SM_1000_NS6detail15normal_iteratorINSA_10device_ptrIdEEEEPdyS6_ddN4cuda3std3__410__identityEEEvT0_T1_T2_T3_T4_T6_,(.L_x_910 - _ZN3cub18CUB_300001_SM_10006detail6reduce28DeviceReduceSingleTileKernelINS2_10policy_hubIdy11add_functorIdEE10Policy1000EN6thrust24THRUST_300001_SM_1000_NS6detail15normal_iteratorINSA_10device_ptrIdEEEEPdyS6_ddN4cuda3std3__410__identityEEEvT0_T1_T2_T3_T4_T6_)
        .other          _ZN3cub18CUB_300001_SM_10006detail6reduce28DeviceReduceSingleTileKernelINS2_10policy_hubIdy11add_functorIdEE10Policy1000EN6thrust24THRUST_300001_SM_1000_NS6detail15normal_iteratorINSA_10device_ptrIdEEEEPdyS6_ddN4cuda3std3__410__identityEEEvT0_T1_T2_T3_T4_T6_,@"STO_CUDA_ENTRY STV_DEFAULT"
_ZN3cub18CUB_300001_SM_10006detail6reduce28DeviceReduceSingleTileKernelINS2_10policy_hubIdy11add_functorIdEE10Policy1000EN6thrust24THRUST_300001_SM_1000_NS6detail15normal_iteratorINSA_10device_ptrIdEEEEPdyS6_ddN4cuda3std3__410__identityEEEvT0_T1_T2_T3_T4_T6_:
.text._ZN3cub18CUB_300001_SM_10006detail6reduce28DeviceReduceSingleTileKernelINS2_10policy_hubIdy11add_functorIdEE10Policy1000EN6thrust24THRUST_300001_SM_1000_NS6detail15normal_iteratorINSA_10device_ptrIdEEEEPdyS6_ddN4cuda3std3__410__identityEEEvT0_T1_T2_T3_T4_T6_:
        /* <DEDUP_REMOVED lines=15> */
.L_x_556:
        /* <DEDUP_REMOVED lines=14> */
.L_x_560:
[----:B------:R-:W-:Y:S05]  /*01d0*/  BSYNC.RECONVERGENT B1 ;  /* 0x0000000000017941 */ /* 0x000fea0003800200 */
.L_x_559:
        /* <DEDUP_REMOVED lines=17> */
.L_x_565:
        /* <DEDUP_REMOVED lines=37> */
[----:B------:R-:W-:Y:S10]  /*0540*/  @P1 BRA `(.L_x_565) ;  /* 0xfffffffc00681947 */ /* 0x000ff4000383ffff */
.L_x_564:
[----:B------:R-:W-:Y:S05]  /*0550*/  BSYNC.RECONVERGENT B2 ;  /* 0x0000000000027941 */ /* 0x000fea0003800200 */
.L_x_563:
        /* <DEDUP_REMOVED lines=25> */
.L_x_567:
[----:B------:R-:W-:Y:S05]  /*06f0*/  BSYNC.RECONVERGENT B2 ;  /* 0x0000000000027941 */ /* 0x000fea0003800200 */
.L_x_566:
        /* <DEDUP_REMOVED lines=17> */
.L_x_569:
[----:B------:R-:W-:Y:S05]  /*0810*/  BSYNC.RECONVERGENT B2 ;  /* 0x0000000000027941 */ /* 0x000fea0003800200 */
.L_x_568:
[----:B------:R-:W-:Y:S05]  /*0820*/  @!P1 BRA `(.L_x_562) ;  /* 0x0000000000249947 */ /* 0x000fea0003800000 */
[----:B------:R-:W0:Y:S01]  /*0830*/  LDC.64 R10, c[0x0][0x380] ;  /* 0x0000e000ff0a7b82 */ /* 0x000e220000000a00 */
[----:B------:R-:W-:-:S07]  /*0840*/  IMAD.MOV R3, RZ, RZ, -R3 ;  /* 0x000000ffff037224 */ /* 0x000fce00078e0a03 */
.L_x_570:
[----:B0-----:R-:W-:-:S06]  /*0850*/  IMAD.WIDE R6, R2, 0x8, R10 ;  /* 0x0000000802067825 */ /* 0x001fcc00078e020a */
[----:B------:R-:W2:Y:S01]  /*0860*/  LDG.E.64 R6, desc[UR6][R6.64] ;  /* 0x0000000606067981 */ /* 0x000ea2000c1e1b00 */
[----:B------:R-:W-:Y:S02]  /*0870*/  VIADD R3, R3, 0x1 ;  /* 0x0000000103037836 */ /* 0x000fe40000000000 */
[----:B------:R-:W-:-:S03]  /*0880*/  VIADD R2, R2, 0x100 ;  /* 0x0000010002027836 */ /* 0x000fc60000000000 */
[----:B------:R-:W-:Y:S01]  /*0890*/  ISETP.NE.AND P0, PT, R3, RZ, PT ;  /* 0x000000ff0300720c */ /* 0x000fe20003f05270 */
[----:B--2--5:R-:W-:-:S12]  /*08a0*/  DADD R4, R6, R4 ;  /* 0x0000000006047229 */ /* 0x024fd80000000004 */
[----:B------:R-:W-:Y:S05]  /*08b0*/  @P0 BRA `(.L_x_570) ;  /* 0xfffffffc00e40947 */ /* 0x000fea000383ffff */
.L_x_562:
[----:B------:R-:W-:Y:S05]  /*08c0*/  BSYNC.RECONVERGENT B1 ;  /* 0x0000000000017941 */ /* 0x000fea0003800200 */
.L_x_561:
[----:B------:R-:W-:-:S04]  /*08d0*/  ISETP.GE.U32.AND P0, PT, R8, 0x100, PT ;  /* 0x000001000800780c */ /* 0x000fc80003f06070 */
[----:B------:R-:W-:-:S13]  /*08e0*/  ISETP.GE.U32.AND.EX P0, PT, R9, RZ, PT, P0 ;  /* 0x000000ff0900720c */ /* 0x000fda0003f06100 */
        /* <DEDUP_REMOVED lines=32> */
[----:B------:R-:W-:Y:S02]  /*0af0*/  ISETP.GT.AND P0, PT, R10, 0xf, PT ;  /* 0x0000000f0a00780c */ /* 0x000fe40003f04270 */
[----:B------:R-:W-:Y:S01]  /*0b00*/  @!P1 LOP3.LUT R8, R4, 0xf8, RZ, 0xc0, !PT ;  /* 0x000000f804089812 */ /* 0x000fe200078ec0ff */
[----:B------:R-:W0:Y:S04]  /*0b10*/  SHFL.DOWN PT, R3, R7, 0x10, 0x1f ;  /* 0x0a001f0007037f89 */ /* 0x000e2800000e0000 */
[----:B------:R-:W-:Y:S01]  /*0b20*/  @!P1 IMAD.IADD R9, R8, 0x1, R9 ;  /* 0x0000000108099824 */ /* 0x000fe200078e0209 */
[----:B0-----:R-:W-:-:S07]  /*0b30*/  DADD R4, R2, R6 ;  /* 0x0000000002047229 */ /* 0x001fce0000000006 */
[----:B------:R0:W-:Y:S01]  /*0b40*/  @!P1 STS.64 [R9+0x8], R4 ;  /* 0x0000080409009388 */ /* 0x0001e20000000a00 */
[----:B------:R-:W-:Y:S01]  /*0b50*/  BAR.SYNC.DEFER_BLOCKING 0x0 ;  /* 0x0000000000007b1d */ /* 0x000fe20000010000 */
[----:B------:R-:W-:Y:S02]  /*0b60*/  ISETP.NE.AND P1, PT, R0, RZ, PT ;  /* 0x000000ff0000720c */ /* 0x000fe40003f25270 */
[----:B------:R-:W-:Y:S02]  /*0b70*/  FSEL R2, R6, R4, P0 ;  /* 0x0000000406027208 */ /* 0x000fe40000000000 */
[----:B------:R-:W-:-:S09]  /*0b80*/  FSEL R3, R7, R5, P0 ;  /* 0x0000000507037208 */ /* 0x000fd20000000000 */
[----:B0-----:R-:W-:Y:S05]  /*0b90*/  @P1 BRA `(.L_x_572) ;  /* 0x00000014008c1947 */ /* 0x001fea0003800000 */
[----:B------:R-:W0:Y:S01]  /*0ba0*/  S2UR UR5, SR_CgaCtaId ;  /* 0x00000000000579c3 */ /* 0x000e220000008800 */
[----:B------:R-:W-:Y:S02]  /*0bb0*/  UMOV UR4, 0x400 ;  /* 0x0000040000047882 */ /* 0x000fe40000000000 */
[----:B0-----:R-:W-:-:S09]  /*0bc0*/  ULEA UR4, UR5, UR4, 0x18 ;  /* 0x0000000405047291 */ /* 0x001fd2000f8ec0ff */
[----:B------:R-:W0:Y:S04]  /*0bd0*/  LDS.128 R4, [UR4+0x10] ;  /* 0x00001004ff047984 */ /* 0x000e280008000c00 */
        /* <DEDUP_REMOVED lines=11> */
.L_x_571:
        /* <DEDUP_REMOVED lines=10> */
[C---:B------:R-:W-:Y:S01]  /*0d30*/  VIADD R10, R12.reuse, 0x2 ;  /* 0x000000020c0a7836 */ /* 0x040fe20000000000 */
[----:B------:R-:W-:Y:S01]  /*0d40*/  ISETP.NE.AND P1, PT, R12, RZ, PT ;  /* 0x000000ff0c00720c */ /* 0x000fe20003f25270 */
[----:B-1----:R-:W-:-:S10]  /*0d50*/  DADD R2, R2, R4 ;  /* 0x0000000002027229 */ /* 0x002fd40000000004 */
[----:B------:R-:W-:Y:S01]  /*0d60*/  FSEL R6, R2, R4, !P0 ;  /* 0x0000000402067208 */ /* 0x000fe20004000000 */
[----:B------:R-:W-:Y:S01]  /*0d70*/  VIADD R4, R12, 0x4 ;  /* 0x000000040c047836 */ /* 0x000fe20000000000 */
[----:B------:R-:W-:Y:S02]  /*0d80*/  FSEL R7, R3, R5, !P0 ;  /* 0x0000000503077208 */ /* 0x000fe40004000000 */
[----:B------:R-:W-:Y:S01]  /*0d90*/  ISETP.GT.AND P0, PT, R10, R13, PT ;  /* 0x0000000d0a00720c */ /* 0x000fe20003f04270 */
[----:B------:R-:W-:Y:S04]  /*0da0*/  SHFL.DOWN PT, R2, R6, 0x2, R13 ;  /* 0x0840000006027989 */ /* 0x000fe800000e000d */
[----:B------:R-:W0:Y:S02]  /*0db0*/  SHFL.DOWN PT, R3, R7, 0x2, R13 ;  /* 0x0840000007037989 */ /* 0x000e2400000e000d */
[----:B0-----:R-:W-:-:S10]  /*0dc0*/  DADD R2, R2, R6 ;  /* 0x0000000002027229 */ /* 0x001fd40000000006 */
[----:B------:R-:W-:Y:S01]  /*0dd0*/  FSEL R10, R6, R2, P0 ;  /* 0x00000002060a7208 */ /* 0x000fe20000000000 */
[----:B------:R-:W-:Y:S01]  /*0de0*/  VIADD R6, R12, 0x8 ;  /* 0x000000080c067836 */ /* 0x000fe20000000000 */
[----:B------:R-:W-:Y:S02]  /*0df0*/  FSEL R11, R7, R3, P0 ;  /* 0x00000003070b7208 */ /* 0x000fe40000000000 */
[----:B------:R-:W-:Y:S01]  /*0e00*/  ISETP.GT.AND P0, PT, R4, R13, PT ;  /* 0x0000000d0400720c */ /* 0x000fe20003f04270 */
[----:B------:R-:W-:Y:S04]  /*0e10*/  SHFL.DOWN PT, R2, R10, 0x4, R13 ;  /* 0x088000000a027989 */ /* 0x000fe800000e000d */
[----:B------:R-:W0:Y:S02]  /*0e20*/  SHFL.DOWN PT, R3, R11, 0x4, R13 ;  /* 0x088000000b037989 */ /* 0x000e2400000e000d */
[----:B0-----:R-:W-:-:S10]  /*0e30*/  DADD R2, R2, R10 ;  /* 0x0000000002027229 */ /* 0x001fd4000000000a */
[----:B------:R-:W-:Y:S02]  /*0e40*/  FSEL R4, R10, R2, P0 ;  /* 0x000000020a047208 */ /* 0x000fe40000000000 */
[----:B------:R-:W-:Y:S02]  /*0e50*/  FSEL R5, R11, R3, P0 ;  /* 0x000000030b057208 */ /* 0x000fe40000000000 */
[----:B------:R-:W-:Y:S01]  /*0e60*/  ISETP.GT.AND P0, PT, R6, R13, PT ;  /* 0x0000000d0600720c */ /* 0x000fe20003f04270 */
[----:B------:R-:W-:Y:S01]  /*0e70*/  SHFL.DOWN PT, R2, R4, 0x8, R13 ;  /* 0x0900000004027989 */ /* 0x000fe200000e000d */
[----:B------:R-:W-:-:S03]  /*0e80*/  @!P1 MOV R10, 0x400 ;  /* 0x00000400000a9802 */ /* 0x000fc60000000f00 */
[----:B------:R-:W0:Y:S01]  /*0e90*/  SHFL.DOWN PT, R3, R5, 0x8, R13 ;  /* 0x0900000005037989 */ /* 0x000e2200000e000d */
[----:B------:R-:W1:Y:S01]  /*0ea0*/  @!P1 S2R R11, SR_CgaCtaId ;  /* 0x00000000000b9919 */ /* 0x000e620000008800 */
[----:B0-----:R-:W-:-:S10]  /*0eb0*/  DADD R2, R2, R4 ;  /* 0x0000000002027229 */ /* 0x001fd40000000004 */
[----:B------:R-:W-:Y:S01]  /*0ec0*/  FSEL R6, R4, R2, P0 ;  /* 0x0000000204067208 */ /* 0x000fe20000000000 */
[----:B------:R-:W-:Y:S01]  /*0ed0*/  VIADD R4, R12, 0x10 ;  /* 0x000000100c047836 */ /* 0x000fe20000000000 */
[----:B------:R-:W-:Y:S02]  /*0ee0*/  FSEL R7, R5, R3, P0 ;  /* 0x0000000305077208 */ /* 0x000fe40000000000 */
[----:B------:R-:W-:Y:S01]  /*0ef0*/  @!P1 SHF.R.U32.HI R5, RZ, 0x2, R0 ;  /* 0x00000002ff059819 */ /* 0x000fe20000011600 */
[----:B------:R-:W-:Y:S01]  /*0f00*/  SHFL.DOWN PT, R2, R6, 0x10, R13 ;  /* 0x0a00000006027989 */ /* 0x000fe200000e000d */
[----:B-1----:R-:W-:Y:S02]  /*0f10*/  @!P1 LEA R10, R11, R10, 0x18 ;  /* 0x0000000a0b0a9211 */ /* 0x002fe400078ec0ff */
[----:B------:R-:W-:Y:S01]  /*0f20*/  @!P1 LOP3.LUT R5, R5, 0xf8, RZ, 0xc0, !PT ;  /* 0x000000f805059812 */ /* 0x000fe200078ec0ff */
[----:B------:R-:W0:Y:S01]  /*0f30*/  SHFL.DOWN PT, R3, R7, 0x10, R13 ;  /* 0x0a00000007037989 */ /* 0x000e2200000e000d */
[----:B------:R-:W-:-:S03]  /*0f40*/  ISETP.GT.AND P0, PT, R4, R13, PT ;  /* 0x0000000d0400720c */ /* 0x000fc60003f04270 */
[----:B------:R-:W-:Y:S01]  /*0f50*/  @!P1 IMAD.IADD R5, R5, 0x1, R10 ;  /* 0x0000000105059824 */ /* 0x000fe200078e020a */
[----:B0-----:R-:W-:-:S10]  /*0f60*/  DADD R2, R2, R6 ;  /* 0x0000000002027229 */ /* 0x001fd40000000006 */
[----:B------:R-:W-:Y:S02]  /*0f70*/  FSEL R2, R6, R2, P0 ;  /* 0x0000000206027208 */ /* 0x000fe40000000000 */
[----:B------:R-:W-:-:S05]  /*0f80*/  FSEL R3, R7, R3, P0 ;  /* 0x0000000307037208 */ /* 0x000fca0000000000 */
[----:B------:R0:W-:Y:S01]  /*0f90*/  @!P1 STS.64 [R5+0x8], R2 ;  /* 0x0000080205009388 */ /* 0x0001e20000000a00 */
[----:B------:R-:W-:Y:S01]  /*0fa0*/  BAR.SYNC.DEFER_BLOCKING 0x0 ;  /* 0x0000000000007b1d */ /* 0x000fe20000010000 */
[----:B------:R-:W-:-:S13]  /*0fb0*/  ISETP.NE.AND P1, PT, R0, RZ, PT ;  /* 0x000000ff0000720c */ /* 0x000fda0003f25270 */
[----:B0-----:R-:W-:Y:S05]  /*0fc0*/  @P1 BRA `(.L_x_572) ;  /* 0x0000001000801947 */ /* 0x001fea0003800000 */
[----:B------:R-:W0:Y:S01]  /*0fd0*/  S2UR UR5, SR_CgaCtaId ;  /* 0x00000000000579c3 */ /* 0x000e220000008800 */
[----:B------:R-:W-:Y:S01]  /*0fe0*/  UMOV UR4, 0x400 ;  /* 0x0000040000047882 */ /* 0x000fe20000000000 */
[----:B------:R-:W-:-:S04]  /*0ff0*/  ISETP.GT.U32.AND P0, PT, R8, 0x20, PT ;  /* 0x000000200800780c */ /* 0x000fc80003f04070 */
[----:B------:R-:W-:Y:S01]  /*1000*/  ISETP.GT.U32.AND.EX P0, PT, R9, RZ, PT, P0 ;  /* 0x000000ff0900720c */ /* 0x000fe20003f04100 */
[----:B0-----:R-:W-:-:S09]  /*1010*/  ULEA UR4, UR5, UR4, 0x18 ;  /* 0x0000000405047291 */ /* 0x001fd2000f8ec0ff */
[----:B------:R-:W0:Y:S04]  /*1020*/  LDS.128 R12, [UR4+0x10] ;  /* 0x00001004ff0c7984 */ /* 0x000e280008000c00 */
[----:B------:R-:W1:Y:S01]  /*1030*/  LDS.128 R4, [UR4+0x20] ;  /* 0x00002004ff047984 */ /* 0x000e620008000c00 */
[----:B0-----:R-:W-:-:S10]  /*1040*/  DADD R12, R2, R12 ;  /* 0x00000000020c7229 */ /* 0x001fd4000000000c */
[----:B------:R-:W-:Y:S02]  /*1050*/  FSEL R2, R12, R2, P0 ;  /* 0x000000020c027208 */ /* 0x000fe40000000000 */
[----:B------:R-:W-:Y:S02]  /*1060*/  FSEL R3, R13, R3, P0 ;  /* 0x000000030d037208 */ /* 0x000fe40000000000 */
[----:B------:R-:W-:-:S04]  /*1070*/  ISETP.GT.U32.AND P0, PT, R8, 0x40, PT ;  /* 0x000000400800780c */ /* 0x000fc80003f04070 */
[----:B------:R-:W-:Y:S01]  /*1080*/  DADD R14, R2, R14 ;  /* 0x00000000020e7229 */ /* 0x000fe2000000000e */
[----:B------:R-:W-:-:S09]  /*1090*/  ISETP.GT.U32.AND.EX P0, PT, R9, RZ, PT, P0 ;  /* 0x000000ff0900720c */ /* 0x000fd20003f04100 */
[----:B------:R-:W-:Y:S02]  /*10a0*/  FSEL R2, R14, R2, P0 ;  /* 0x000000020e027208 */ /* 0x000fe40000000000 */
[----:B------:R-:W-:Y:S02]  /*10b0*/  FSEL R3, R15, R3, P0 ;  /* 0x000000030f037208 */ /* 0x000fe40000000000 */
[----:B------:R-:W0:Y:S01]  /*10c0*/  LDS.128 R12, [UR4+0x30] ;  /* 0x00003004ff0c7984 */ /* 0x000e220008000c00 */
[----:B------:R-:W-:-:S03]  /*10d0*/  ISETP.GT.U32.AND P0, PT, R8, 0x60, PT ;  /* 0x000000600800780c */ /* 0x000fc60003f04070 */
[----:B-1----:R-:W-:Y:S01]  /*10e0*/  DADD R4, R4, R2 ;  /* 0x0000000004047229 */ /* 0x002fe20000000002 */
[----:B------:R-:W-:-:S09]  /*10f0*/  ISETP.GT.U32.AND.EX P0, PT, R9, RZ, PT, P0 ;  /* 0x000000ff0900720c */ /* 0x000fd20003f04100 */
[----:B------:R-:W-:Y:S02]  /*1100*/  FSEL R2, R4, R2, P0 ;  /* 0x0000000204027208 */ /* 0x000fe40000000000 */
[----:B------:R-:W-:Y:S02]  /*1110*/  FSEL R3, R5, R3, P0 ;  /* 0x0000000305037208 */ /* 0x000fe40000000000 */
[----:B------:R-:W-:-:S04]  /*1120*/  ISETP.GT.U32.AND P0, PT, R8, 0x80, PT ;  /* 0x000000800800780c */ /* 0x000fc80003f04070 */
[----:B------:R-:W-:Y:S01]  /*1130*/  DADD R6, R2, R6 ;  /* 0x0000000002067229 */ /* 0x000fe20000000006 */
[----:B------:R-:W-:-:S09]  /*1140*/  ISETP.GT.U32.AND.EX P0, PT, R9, RZ, PT, P0 ;  /* 0x000000ff0900720c */ /* 0x000fd20003f04100 */
[----:B------:R-:W-:Y:S02]  /*1150*/  FSEL R4, R6, R2, P0 ;  /* 0x0000000206047208 */ /* 0x000fe40000000000 */
[----:B------:R-:W-:Y:S02]  /*1160*/  FSEL R5, R7, R3, P0 ;  /* 0x0000000307057208 */ /* 0x000fe40000000000 */
[----:B------:R-:W1:Y:S01]  /*1170*/  LDS.64 R2, [UR4+0x40] ;  /* 0x00004004ff027984 */ /* 0x000e620008000a00 */
[----:B------:R-:W-:-:S03]  /*1180*/  ISETP.GT.U32.AND P0, PT, R8, 0xa0, PT ;  /* 0x000000a00800780c */ /* 0x000fc60003f04070 */
[----:B0-----:R-:W-:Y:S01]  /*1190*/  DADD R12, R12, R4 ;  /* 0x000000000c0c7229 */ /* 0x001fe20000000004 */
        /* <DEDUP_REMOVED lines=8> */
[----:B------:R-:W-:-:S04]  /*1220*/  ISETP.GT.U32.AND P0, PT, R8, 0xe0, PT ;  /* 0x000000e00800780c */ /* 0x000fc80003f04070 */
[----:B-1----:R-:W-:Y:S01]  /*1230*/  DADD R2, R2, R4 ;  /* 0x0000000002027229 */ /* 0x002fe20000000004 */
[----:B------:R-:W-:-:S09]  /*1240*/  ISETP.GT.U32.AND.EX P0, PT, R9, RZ, PT, P0 ;  /* 0x000000ff0900720c */ /* 0x000fd20003f04100 */
[----:B------:R-:W-:Y:S02]  /*1250*/  FSEL R2, R2, R4, P0 ;  /* 0x0000000402027208 */ /* 0x000fe40000000000 */
[----:B------:R-:W-:Y:S01]  /*1260*/  FSEL R3, R3, R5, P0 ;  /* 0x0000000503037208 */ /* 0x000fe20000000000 */
[----:B------:R-:W-:Y:S06]  /*1270*/  BRA `(.L_x_572) ;  /* 0x0000000c00d47947 */ /* 0x000fec0003800000 */
.L_x_558:
        /* <DEDUP_REMOVED lines=11> */
[----:B--2---:R-:W-:-:S08]  /*1330*/  DADD R2, R2, R6 ;  /* 0x0000000002027229 */ /* 0x004fd00000000006 */
[----:B---3--:R-:W-:-:S08]  /*1340*/  DADD R2, R10, R2 ;  /* 0x000000000a027229 */ /* 0x008fd00000000002 */
[----:B----4-:R-:W-:Y:S01]  /*1350*/  DADD R2, R12, R2 ;  /* 0x000000000c027229 */ /* 0x010fe20000000002 */
[----:B------:R-:W-:-:S04]  /*1360*/  IADD3 R12, P1, PT, R8, -0x800, RZ ;  /* 0xfffff800080c7810 */ /* 0x000fc80007f3e0ff */
[----:B------:R-:W-:-:S03]  /*1370*/  ISETP.GE.U32.AND P0, PT, R12, 0x800, PT ;  /* 0x000008000c00780c */ /* 0x000fc60003f06070 */
[----:B-----5:R-:W-:Y:S01]  /*1380*/  DADD R2, R14, R2 ;  /* 0x000000000e027229 */ /* 0x020fe20000000002 */
[----:B------:R-:W-:-:S04]  /*1390*/  IADD3.X R13, PT, PT, R9, -0x1, RZ, P1, !PT ;  /* 0xffffffff090d7810 */ /* 0x000fc80000ffe4ff */
[----:B------:R-:W-:-:S03]  /*13a0*/  ISETP.GE.U32.AND.EX P0, PT, R13, RZ, PT, P0 ;  /* 0x000000ff0d00720c */ /* 0x000fc60003f06100 */
[----:B------:R-:W-:-:S08]  /*13b0*/  DADD R2, R16, R2 ;  /* 0x0000000010027229 */ /* 0x000fd00000000002 */
[----:B------:R-:W-:-:S08]  /*13c0*/  DADD R2, R18, R2 ;  /* 0x0000000012027229 */ /* 0x000fd00000000002 */
[----:B------:R-:W-:Y:S01]  /*13d0*/  DADD R6, R20, R2 ;  /* 0x0000000014067229 */ /* 0x000fe20000000002 */
[----:B------:R-:W-:Y:S02]  /*13e0*/  IMAD.MOV.U32 R3, RZ, RZ, 0x800 ;  /* 0x00000800ff037424 */ /* 0x000fe400078e00ff */
[----:B------:R-:W-:Y:S01]  /*13f0*/  IMAD.MOV.U32 R2, RZ, RZ, RZ ;  /* 0x000000ffff027224 */ /* 0x000fe200078e00ff */
[----:B------:R-:W-:Y:S07]  /*1400*/  @!P0 BRA `(.L_x_573) ;  /* 0x00000000007c8947 */ /* 0x000fee0003800000 */
[----:B------:R-:W0:Y:S01]  /*1410*/  LDC.64 R8, c[0x0][0x390] ;  /* 0x0000e400ff087b82 */ /* 0x000e220000000a00 */
[----:B------:R-:W-:Y:S02]  /*1420*/  IMAD.MOV.U32 R3, RZ, RZ, 0x800 ;  /* 0x00000800ff037424 */ /* 0x000fe400078e00ff */
[----:B------:R-:W-:-:S07]  /*1430*/  IMAD.MOV.U32 R2, RZ, RZ, RZ ;  /* 0x000000ffff027224 */ /* 0x000fce00078e00ff */
.L_x_575:
        /* <DEDUP_REMOVED lines=10> */
[----:B--2---:R-:W-:Y:S01]  /*14e0*/  DADD R18, R18, R6 ;  /* 0x0000000012127229 */ /* 0x004fe20000000006 */
[----:B0-----:R-:W-:-:S04]  /*14f0*/  IADD3 R6, P1, PT, -R3, R8, RZ ;  /* 0x0000000803067210 */ /* 0x001fc80007f3e1ff */
[----:B------:R-:W-:Y:S01]  /*1500*/  ISETP.GE.U32.AND P0, PT, R6, 0x800, PT ;  /* 0x000008000600780c */ /* 0x000fe20003f06070 */
[----:B------:R-:W-:Y:S02]  /*1510*/  IMAD.X R6, R9, 0x1, ~R2, P1 ;  /* 0x0000000109067824 */ /* 0x000fe400008e0e02 */
[----:B---3--:R-:W-:-:S03]  /*1520*/  DADD R18, R20, R18 ;  /* 0x0000000014127229 */ /* 0x008fc60000000012 */
[----:B------:R-:W-:-:S05]  /*1530*/  ISETP.GE.U32.AND.EX P0, PT, R6, RZ, PT, P0 ;  /* 0x000000ff0600720c */ /* 0x000fca0003f06100 */
[----:B----4-:R-:W-:-:S08]  /*1540*/  DADD R18, R22, R18 ;  /* 0x0000000016127229 */ /* 0x010fd00000000012 */
[----:B-----5:R-:W-:-:S08]  /*1550*/  DADD R18, R24, R18 ;  /* 0x0000000018127229 */ /* 0x020fd00000000012 */
[----:B------:R-:W-:-:S08]  /*1560*/  DADD R18, R26, R18 ;  /* 0x000000001a127229 */ /* 0x000fd00000000012 */
[----:B------:R-:W-:-:S08]  /*1570*/  DADD R18, R28, R18 ;  /* 0x000000001c127229 */ /* 0x000fd00000000012 */
[----:B------:R-:W-:-:S08]  /*1580*/  DADD R10, R10, R18 ;  /* 0x000000000a0a7229 */ /* 0x000fd00000000012 */
[----:B------:R-:W-:Y:S01]  /*1590*/  DADD R6, R14, R10 ;  /* 0x000000000e067229 */ /* 0x000fe2000000000a */
[----:B------:R-:W-:Y:S10]  /*15a0*/  @!P0 BRA `(.L_x_574) ;  /* 0x0000000800208947 */ /* 0x000ff40003800000 */
[----:B------:R-:W-:-:S05]  /*15b0*/  IADD3 R3, P0, PT, R3, 0x800, RZ ;  /* 0x0000080003037810 */ /* 0x000fca0007f1e0ff */
[----:B------:R-:W-:Y:S01]  /*15c0*/  IMAD.X R2, RZ, RZ, R2, P0 ;  /* 0x000000ffff027224 */ /* 0x000fe200000e0602 */
[----:B------:R-:W-:-:S04]  /*15d0*/  ISETP.GT.U32.AND P0, PT, R3, R12, PT ;  /* 0x0000000c0300720c */ /* 0x000fc80003f04070 */
[----:B------:R-:W-:-:S13]  /*15e0*/  ISETP.GT.U32.AND.EX P0, PT, R2, R13, PT, P0 ;  /* 0x0000000d0200720c */ /* 0x000fda0003f04100 */
[----:B------:R-:W-:Y:S05]  /*15f0*/  @!P0 BRA `(.L_x_575) ;  /* 0xfffffffc00908947 */ /* 0x000fea000383ffff */
.L_x_573:
[----:B------:R-:W-:Y:S01]  /*1600*/  IMAD.IADD R5, R8, 0x1, -R3 ;  /* 0x0000000108057824 */ /* 0x000fe200078e0a03 */
[----:B------:R-:W-:Y:S01]  /*1610*/  ISETP.GE.U32.AND P1, PT, R3, R8, PT ;  /* 0x000000080300720c */ /* 0x000fe20003f26070 */
[----:B------:R-:W-:Y:S03]  /*1620*/  BSSY.RECONVERGENT B1, `(.L_x_574) ;  /* 0x0000080000017945 */ /* 0x000fe60003800200 */
[----:B------:R-:W-:-:S04]  /*1630*/  ISETP.GE.AND P0, PT, R0, R5, PT ;  /* 0x000000050000720c */ /* 0x000fc80003f06270 */
[----:B------:R-:W-:-:S13]  /*1640*/  ISETP.GE.U32.OR.EX P0, PT, R2, R9, P0, P1 ;  /* 0x000000090200720c */ /* 0x000fda0000706510 */
[----:B------:R-:W-:Y:S05]  /*1650*/  @P0 BRA `(.L_x_576) ;  /* 0x0000000400f00947 */ /* 0x000fea0003800000 */
[----:B------:R-:W-:Y:S01]  /*1660*/  LOP3.LUT R4, RZ, R0, RZ, 0x33, !PT ;  /* 0x00000000ff047212 */ /* 0x000fe200078e33ff */
[----:B------:R-:W-:Y:S01]  /*1670*/  BSSY.RECONVERGENT B2, `(.L_x_577) ;  /* 0x0000038000027945 */ /* 0x000fe20003800200 */
[----:B------:R-:W-:Y:S02]  /*1680*/  IMAD.MOV.U32 R42, RZ, RZ, R0 ;  /* 0x000000ffff2a7224 */ /* 0x000fe400078e0000 */
[----:B------:R-:W-:-:S04]  /*1690*/  IADD3 R8, PT, PT, -R3, R8, R4 ;  /* 0x0000000803087210 */ /* 0x000fc80007ffe104 */
        /* <DEDUP_REMOVED lines=8> */
[----:B------:R-:W-:-:S03]  /*1720*/  LOP3.LUT R43, R4, 0x1fffff0, RZ, 0xc0, !PT ;  /* 0x01fffff0042b7812 */ /* 0x000fc600078ec0ff */
[----:B------:R-:W-:Y:S02]  /*1730*/  IMAD.X R10, RZ, RZ, R2, P2 ;  /* 0x000000ffff0a7224 */ /* 0x000fe400010e0602 */
[----:B------:R-:W-:Y:S01]  /*1740*/  IMAD.MOV R43, RZ, RZ, -R43 ;  /* 0x000000ffff2b7224 */ /* 0x000fe200078e0a2b */
[----:B0-----:R-:W-:-:S04]  /*1750*/  LEA R8, P1, R9, UR4, 0x3 ;  /* 0x0000000409087c11 */ /* 0x001fc8000f8218ff */
[----:B------:R-:W-:Y:S02]  /*1760*/  IADD3 R8, P2, PT, R8, 0x4000, RZ ;  /* 0x0000400008087810 */ /* 0x000fe40007f5e0ff */
[----:B------:R-:W-:-:S05]  /*1770*/  LEA.HI.X R9, R9, UR5, R10, 0x3, P1 ;  /* 0x0000000509097c11 */ /* 0x000fca00088f1c0a */
[----:B------:R-:W-:-:S07]  /*1780*/  IMAD.X R9, RZ, RZ, R9, P2 ;  /* 0x000000ffff097224 */ /* 0x000fce00010e0609 */
.L_x_579:
        /* <DEDUP_REMOVED lines=38> */
.L_x_578:
[----:B------:R-:W-:Y:S05]  /*19f0*/  BSYNC.RECONVERGENT B2 ;  /* 0x0000000000027941 */ /* 0x000fea0003800200 */
.L_x_577:
        /* <DEDUP_REMOVED lines=28> */
.L_x_581:
[----:B------:R-:W-:Y:S05]  /*1bc0*/  BSYNC.RECONVERGENT B2 ;  /* 0x0000000000027941 */ /* 0x000fea0003800200 */
.L_x_580:
        /* <DEDUP_REMOVED lines=20> */
.L_x_583:
[----:B------:R-:W-:Y:S05]  /*1d10*/  BSYNC.RECONVERGENT B2 ;  /* 0x0000000000027941 */ /* 0x000fea0003800200 */
.L_x_582:
[----:B------:R-:W-:Y:S05]  /*1d20*/  @!P0 BRA `(.L_x_576) ;  /* 0x00000000003c8947 */ /* 0x000fea0003800000 */
[----:B------:R-:W0:Y:S01]  /*1d30*/  LDCU.64 UR4, c[0x0][0x380] ;  /* 0x00007000ff0477ac */ /* 0x000e220008000a00 */
[----:B------:R-:W-:Y:S01]  /*1d40*/  IADD3 R3, P0, PT, R42, R3, RZ ;  /* 0x000000032a037210 */ /* 0x000fe20007f1e0ff */
[----:B------:R-:W-:-:S04]  /*1d50*/  IMAD.MOV R4, RZ, RZ, -R16 ;  /* 0x000000ffff047224 */ /* 0x000fc800078e0a10 */
[----:B------:R-:W-:Y:S01]  /*1d60*/  IMAD.X R2, RZ, RZ, R2, P0 ;  /* 0x000000ffff027224 */ /* 0x000fe200000e0602 */
[----:B0-----:R-:W-:-:S04]  /*1d70*/  LEA R5, P1, R3, UR4, 0x3 ;  /* 0x0000000403057c11 */ /* 0x001fc8000f8218ff */
[----:B------:R-:W-:-:S09]  /*1d80*/  LEA.HI.X R8, R3, UR5, R2, 0x3, P1 ;  /* 0x0000000503087c11 */ /* 0x000fd200088f1c02 */
.L_x_584:
        /* <DEDUP_REMOVED lines=9> */
.L_x_576:
[----:B------:R-:W-:Y:S05]  /*1e20*/  BSYNC.RECONVERGENT B1 ;  /* 0x0000000000017941 */ /* 0x000fea0003800200 */
.L_x_574:
        /* <DEDUP_REMOVED lines=58> */
.L_x_572:
[----:B------:R-:W-:Y:S05]  /*21d0*/  BSYNC.RECONVERGENT B0 ;  /* 0x0000000000007941 */ /* 0x000fea0003800200 */
.L_x_557:
[----:B------:R-:W-:Y:S05]  /*21e0*/  @P1 EXIT ;  /* 0x000000000000194d */ /* 0x000fea0003800000 */
[----:B------:R-:W0:Y:S01]  /*21f0*/  LDCU.64 UR4, c[0x0][0x3a0] ;  /* 0x00007400ff0477ac */ /* 0x000e220008000a00 */
[----:B------:R-:W1:Y:S01]  /*2200*/  LDC.64 R4, c[0x0][0x388] ;  /* 0x0000e200ff047b82 */ /* 0x000e620000000a00 */
[----:B0-----:R-:W-:-:S07]  /*2210*/  DADD R2, R2, UR4 ;  /* 0x0000000402027e29 */ /* 0x001fce0008000000 */
[----:B-1----:R-:W-:Y:S01]  /*2220*/  STG.E.64 desc[UR6][R4.64], R2 ;  /* 0x0000000204007986 */ /* 0x002fe2000c101b06 */
[----:B------:R-:W-:Y:S05]  /*2230*/  EXIT ;  /* 0x000000000000794d */ /* 0x000fea0003800000 */
.L_x_585:
        /* <DEDUP_REMOVED lines=12> */
.L_x_910:


//--------------------- .text._ZN3cub18CUB_300001_SM_10006detail6reduce28DeviceReduceSingleTileKernelINS2_10policy_hubIdj11add_functorIdEE10Policy1000EPdS9_iS6_ddN4cuda3std3__410__identityEEEvT0_T1_T2_T3_T4_T6_ --------------------------
	.section	.text._ZN3cub18CUB_300001_SM_10006detail6reduce28DeviceReduceSingleTileKernelINS2_10policy_hubIdj11add_functorIdEE10Policy1000EPdS9_iS6_ddN4cuda3std3__410__identityEEEvT0_T1_T2_T3_T4_T6_,"ax",@progbits
	.align	128
        .global         _ZN3cub18CUB_300001_SM_10006detail6reduce28DeviceReduceSingleTileKernelINS2_10policy_hubIdj11add_functorIdEE10Policy1000EPdS9_iS6_ddN4cuda3std3__410__identityEEEvT0_T1_T2_T3_T4_T6_
        .type           _ZN3cub18CUB_300001_SM_10006detail6reduce28DeviceReduceSingleTileKernelINS2_10policy_hubIdj11add_functorIdEE10Policy1000EPdS9_iS6_ddN4cuda3std3__410__identityEEEvT0_T1_T2_T3_T4_T6_,@function
        .size           _ZN3cub18CUB_300001_SM_10006detail6reduce28DeviceReduceSingleTileKernelINS2_10policy_hubIdj11add_functorIdEE10Policy1000EPdS9_iS6_ddN4cuda3std3__410__identityEEEvT0_T1_T2_T3_T4_T6_,(.L_x_911 - _ZN3cub18CUB_300001_SM_10006detail6reduce28DeviceReduceSingleTileKernelINS2_10policy_hubIdj11add_functorIdEE10Policy1000EPdS9_iS6_ddN4cuda3std3__410__identityEEEvT0_T1_T2_T3_T4_T6_)
        .other          _ZN3cub18CUB_300001_SM_10006detail6reduce28DeviceReduceSingleTileKernelINS2_10policy_hubIdj11add_functorIdEE10Policy1000EPdS9_iS6_ddN4cuda3std3__410__identityEEEvT0_T1_T2_T3_T4_T6_,@"STO_CUDA_ENTRY STV_DEFAULT"
_ZN3cub18CUB_300001_SM_10006detail6reduce28DeviceReduceSingleTileKernelINS2_10policy_hubIdj11add_functorIdEE10Policy1000EPdS9_iS6_ddN4cuda3std3__410__identityEEEvT0_T1_T2_T3_T4_T6_:
.text._ZN3cub18CUB_300001_SM_10006detail6reduce28DeviceReduceSingleTileKernelINS2_10policy_hubIdj11add_functorIdEE10Policy1000EPdS9_iS6_ddN4cuda3std3__410__identityEEEvT0_T1_T2_T3_T4_T6_:
        /* <DEDUP_REMOVED lines=13> */
.L_x_586:
        /* <DEDUP_REMOVED lines=16> */
.L_x_591:
[----:B------:R-:W-:Y:S05]  /*01d0*/  BSYNC.RECONVERGENT B1 ;  /* 0x0000000000017941 */ /* 0x000fea0003800200 */
.L_x_590:
        /* <DEDUP_REMOVED lines=17> */
.L_x_596:
        /* <DEDUP_REMOVED lines=10> */
.L_x_595:
[----:B------:R-:W-:Y:S05]  /*0390*/  BSYNC.RECONVERGENT B2 ;  /* 0x0000000000027941 */ /* 0x000fea0003800200 */
.L_x_594:
        /* <DEDUP_REMOVED lines=8> */
.L_x_599:
        /* <DEDUP_REMOVED lines=43> */
.L_x_598:
[----:B------:R-:W-:Y:S05]  /*06d0*/  BSYNC.RECONVERGENT B2 ;  /* 0x0000000000027941 */ /* 0x000fea0003800200 */
.L_x_597:
        /* <DEDUP_REMOVED lines=26> */
.L_x_601:
[----:B------:R-:W-:Y:S05]  /*0880*/  BSYNC.RECONVERGENT B2 ;  /* 0x0000000000027941 */ /* 0x000fea0003800200 */
.L_x_600:
        /* <DEDUP_REMOVED lines=12> */
.L_x_593:
[----:B------:R-:W-:Y:S05]  /*0950*/  BSYNC.RECONVERGENT B1 ;  /* 0x0000000000017941 */ /* 0x000fea0003800200 */
.L_x_592:
        /* <DEDUP_REMOVED lines=59> */
.L_x_602:
        /* <DEDUP_REMOVED lines=88> */
.L_x_589:
        /* <DEDUP_REMOVED lines=24> */
.L_x_606:
        /* <DEDUP_REMOVED lines=21> */
.L_x_604:
        /* <DEDUP_REMOVED lines=19> */
.L_x_610:
        /* <DEDUP_REMOVED lines=8> */
.L_x_609:
[----:B------:R-:W-:Y:S05]  /*1710*/  BSYNC.RECONVERGENT B2 ;  /* 0x0000000000027941 */ /* 0x000fea0003800200 */
.L_x_608:
        /* <DEDUP_REMOVED lines=16> */
.L_x_613:
        /* <DEDUP_REMOVED lines=45> */
.L_x_612:
[----:B------:R-:W-:Y:S05]  /*1af0*/  BSYNC.RECONVERGENT B2 ;  /* 0x0000000000027941 */ /* 0x000fea0003800200 */
.L_x_611:
        /* <DEDUP_REMOVED lines=29> */
.L_x_615:
[----:B------:R-:W-:Y:S05]  /*1cd0*/  BSYNC.RECONVERGENT B2 ;  /* 0x0000000000027941 */ /* 0x000fea0003800200 */
.L_x_614:
        /* <DEDUP_REMOVED lines=11> */
.L_x_607:
[----:B------:R-:W-:Y:S05]  /*1d90*/  BSYNC.RECONVERGENT B1 ;  /* 0x0000000000017941 */ /* 0x000fea0003800200 */
.L_x_605:
        /* <DEDUP_REMOVED lines=57> */
.L_x_588:
        /* <DEDUP_REMOVED lines=12> */
.L_x_618:
[----:B------:R-:W-:Y:S05]  /*21f0*/  BSYNC.RECONVERGENT B1 ;  /* 0x0000000000017941 */ /* 0x000fea0003800200 */
.L_x_617:
        /* <DEDUP_REMOVED lines=17> */
.L_x_623:
        /* <DEDUP_REMOVED lines=10> */
.L_x_622:
[----:B------:R-:W-:Y:S05]  /*23b0*/  BSYNC.RECONVERGENT B2 ;  /* 0x0000000000027941 */ /* 0x000fea0003800200 */
.L_x_621:
        /* <DEDUP_REMOVED lines=8> */
.L_x_626:
        /* <DEDUP_REMOVED lines=43> */
.L_x_625:
[----:B------:R-:W-:Y:S05]  /*26f0*/  BSYNC.RECONVERGENT B2 ;  /* 0x0000000000027941 */ /* 0x000fea0003800200 */
.L_x_624:
        /* <DEDUP_REMOVED lines=26> */
.L_x_628:
[----:B------:R-:W-:Y:S05]  /*28a0*/  BSYNC.RECONVERGENT B2 ;  /* 0x0000000000027941 */ /* 0x000fea0003800200 */
.L_x_627:
        /* <DEDUP_REMOVED lines=12> */
.L_x_620:
[----:B------:R-:W-:Y:S05]  /*2970*/  BSYNC.RECONVERGENT B1 ;  /* 0x0000000000017941 */ /* 0x000fea0003800200 */
.L_x_619:
        /* <DEDUP_REMOVED lines=59> */
.L_x_629:
        /* <DEDUP_REMOVED lines=90> */
.L_x_616:
        /* <DEDUP_REMOVED lines=24> */
.L_x_632:
        /* <DEDUP_REMOVED lines=24> */
.L_x_630:
        /* <DEDUP_REMOVED lines=20> */
.L_x_636:
        /* <DEDUP_REMOVED lines=8> */
.L_x_635:
[----:B------:R-:W-:Y:S05]  /*3790*/  BSYNC.RECONVERGENT B2 ;  /* 0x0000000000027941 */ /* 0x000fea0003800200 */
.L_x_634:
        /* <DEDUP_REMOVED lines=16> */
.L_x_639:
        /* <DEDUP_REMOVED lines=46> */
.L_x_638:
[----:B------:R-:W-:Y:S05]  /*3b80*/  BSYNC.RECONVERGENT B2 ;  /* 0x0000000000027941 */ /* 0x000fea0003800200 */
.L_x_637:
        /* <DEDUP_REMOVED lines=30> */
.L_x_641:
[----:B------:R-:W-:Y:S05]  /*3d70*/  BSYNC.RECONVERGENT B2 ;  /* 0x0000000000027941 */ /* 0x000fea0003800200 */
.L_x_640:
        /* <DEDUP_REMOVED lines=12> */
.L_x_633:
[----:B------:R-:W-:Y:S05]  /*3e40*/  BSYNC.RECONVERGENT B1 ;  /* 0x0000000000017941 */ /* 0x000fea0003800200 */
.L_x_631:
        /* <DEDUP_REMOVED lines=56> */
.L_x_603:
[----:B------:R-:W-:Y:S05]  /*41d0*/  BSYNC.RECONVERGENT B0 ;  /* 0x0000000000007941 */ /* 0x000fea0003800200 */
.L_x_587:
[----:B------:R-:W-:Y:S05]  /*41e0*/  @P0 EXIT ;  /* 0x000000000000094d */ /* 0x000fea0003800000 */
[----:B------:R-:W1:Y:S01]  /*41f0*/  LDCU.64 UR4, c[0x0][0x398] ;  /* 0x00007300ff0477ac */ /* 0x000e620008000a00 */
[----:B0-23--:R-:W0:Y:S01]  /*4200*/  LDC.64 R2, c[0x0][0x388] ;  /* 0x0000e200ff027b82 */ /* 0x00de220000000a00 */
[----:B-1--4-:R-:W-:-:S07]  /*4210*/  DADD R6, R6, UR4 ;  /* 0x0000000406067e29 */ /* 0x012fce0008000000 */
[----:B0-----:R-:W-:Y:S01]  /*4220*/  STG.E.64 desc[UR6][R2.64], R6 ;  /* 0x0000000602007986 */ /* 0x001fe2000c101b06 */
[----:B------:R-:W-:Y:S05]  /*4230*/  EXIT ;  /* 0x000000000000794d */ /* 0x000fea0003800000 */
.L_x_642:
        /* <DEDUP_REMOVED lines=12> */
.L_x_911:


//--------------------- .text._ZN3cub18CUB_300001_SM_10006detail6reduce18DeviceReduceKernelINS2_10policy_hubIdj11add_functorIdEE10Policy1000EN6thrust24THRUST_300001_SM_1000_NS6detail15normal_iteratorINSA_10device_ptrIdEEEEjS6_dN4cuda3std3__410__identityEEEvT0_PT3_T1_NS0_13GridEvenShareISN_EET2_T4_ --------------------------
	.section	.text._ZN3cub18CUB_300001_SM_10006detail6reduce18DeviceReduceKernelINS2_10policy_hubIdj11add_functorIdEE10Policy1000EN6thrust24THRUST_300001_SM_1000_NS6detail15normal_iteratorINSA_10device_ptrIdEEEEjS6_dN4cuda3std3__410__identityEEEvT0_PT3_T1_NS0_13GridEvenShareISN_EET2_T4_,"ax",@progbits
	.align	128
        .global         _ZN3cub18CUB_300001_SM_10006detail6reduce18DeviceReduceKernelINS2_10policy_hubIdj11add_functorIdEE10Policy1000EN6thrust24THRUST_300001_SM_1000_NS6detail15normal_iteratorINSA_10device_ptrIdEEEEjS6_dN4cuda3std3__410__identityEEEvT0_PT3_T1_NS0_13GridEvenShareISN_EET2_T4_
        .type           _ZN3cub18CUB_300001_SM_10006detail6reduce18DeviceReduceKernelINS2_10policy_hubIdj11add_functorIdEE10Policy1000EN6thrust24THRUST_300001_SM_1000_NS6detail15normal_iteratorINSA_10device_ptrIdEEEEjS6_dN4cuda3std3__410__identityEEEvT0_PT3_T1_NS0_13GridEvenShareISN_EET2_T4_,@function
        .size           _ZN3cub18CUB_300001_SM_10006detail6reduce18DeviceReduceKernelINS2_10policy_hubIdj11add_functorIdEE10Policy1000EN6thrust24THRUST_300001_SM_1000_NS6detail15normal_iteratorINSA_10device_ptrIdEEEEjS6_dN4cuda3std3__410__identityEEEvT0_PT3_T1_NS0_13GridEvenShareISN_EET2_T4_,(.L_x_912 - _ZN3cub18CUB_300001_SM_10006detail6reduce18DeviceReduceKernelINS2_10policy_hubIdj11add_functorIdEE10Policy1000EN6thrust24THRUST_300001_SM_1000_NS6detail15normal_iteratorINSA_10device_ptrIdEEEEjS6_dN4cuda3std3__410__identityEEEvT0_PT3_T1_NS0_13GridEvenShareISN_EET2_T4_)
        .other          _ZN3cub18CUB_300001_SM_10006detail6reduce18DeviceReduceKernelINS2_10policy_hubIdj11add_functorIdEE10Policy1000EN6thrust24THRUST_300001_SM_1000_NS6detail15normal_iteratorINSA_10device_ptrIdEEEEjS6_dN4cuda3std3__410__identityEEEvT0_PT3_T1_NS0_13GridEvenShareISN_EET2_T4_,@"STO_CUDA_ENTRY STV_DEFAULT"
_ZN3cub18CUB_300001_SM_10006detail6reduce18DeviceReduceKernelINS2_10policy_hubIdj11add_functorIdEE10Policy1000EN6thrust24THRUST_300001_SM_1000_NS6detail15normal_iteratorINSA_10device_ptrIdEEEEjS6_dN4cuda3std3__410__identityEEEvT0_PT3_T1_NS0_13GridEvenShareISN_EET2_T4_:
.text._ZN3cub18CUB_300001_SM_10006detail6reduce18DeviceReduceKernelINS2_10policy_hubIdj11add_functorIdEE10Policy1000EN6thrust24THRUST_300001_SM_1000_NS6detail15normal_iteratorINSA_10device_ptrIdEEEEjS6_dN4cuda3std3__410__identityEEEvT0_PT3_T1_NS0_13GridEvenShareISN_EET2_T4_:
[----:B------:R-:W-:Y:S01]  /*0000*/  LDC R1, c[0x0][0x37c] ;  /* 0x0000df00ff017b82 */ /* 0x000fe20000000800 */
[----:B------:R-:W0:Y:S01]  /*0010*/  S2R R0, SR_CTAID.X ;  /* 0x0000000000007919 */ /* 0x000e220000002500 */
[----:B------:R-:W1:Y:S01]  /*0020*/  LDCU.64 UR6, c[0x0][0x3a8] ;  /* 0x00007500ff0677ac */ /* 0x000e620008000a00 */
[----:B------:R-:W-:Y:S01]  /*0030*/  BSSY.RECONVERGENT B0, `(.L_x_643) ;  /* 0x0000276000007945 */ /* 0x000fe20003800200 */
[----:B------:R-:W2:Y:S01]  /*0040*/  LDCU.64 UR8, c[0x0][0x358] ;  /* 0x00006b00ff0877ac */ /* 0x000ea20008000a00 */
[----:B-1----:R-:W-:-:S04]  /*0050*/  IMAD.U32 R6, RZ, RZ, UR7 ;  /* 0x00000007ff067e24 */ /* 0x002fc8000f8e00ff */
[----:B------:R-:W-:Y:S02]  /*0060*/  IMAD.SHL.U32 R22, R6, 0x800, RZ ;  /* 0x0000080006167824 */ /* 0x000fe400078e00ff */
[----:B0-----:R-:W-:-:S05]  /*0070*/  IMAD.SHL.U32 R5, R0, 0x800, RZ ;  /* 0x0000080000057824 */ /* 0x001fca00078e00ff */
[----:B------:R-:W-:-:S04]  /*0080*/  IADD3 R2, PT, PT, -R5, UR6, RZ ;  /* 0x0000000605027c10 */ /* 0x000fc8000fffe1ff */
        /* <DEDUP_REMOVED lines=9> */
[----:B------:R-:W-:-:S04]  /*0120*/  IMAD.IADD R7, R5, 0x1, R3 ;  /* 0x0000000105077824 */ /* 0x000fc800078e0203 */
[----:B0-----:R-:W-:-:S06]  /*0130*/  IMAD.WIDE.U32 R12, R7, 0x8, R12 ;  /* 0x00000008070c7825 */ /* 0x001fcc00078e000c */
[----:B------:R-:W5:Y:S01]  /*0140*/  LDG.E.64 R12, desc[UR8][R12.64] ;  /* 0x000000080c0c7981 */ /* 0x000f62000c1e1b00 */
[----:B------:R-:W-:-:S07]  /*0150*/  VIADD R26, R3, 0x100 ;  /* 0x00000100031a7836 */ /* 0x000fce0000000000 */
.L_x_646:
[----:B------:R-:W-:Y:S05]  /*0160*/  BSYNC.RECONVERGENT B1 ;  /* 0x0000000000017941 */ /* 0x000fea0003800200 */
.L_x_645:
[----:B------:R-:W-:Y:S01]  /*0170*/  ISETP.GE.U32.AND P0, PT, R26, R2, PT ;  /* 0x000000021a00720c */ /* 0x000fe20003f06070 */
[----:B------:R-:W-:-:S12]  /*0180*/  BSSY.RECONVERGENT B1, `(.L_x_647) ;  /* 0x00000a4000017945 */ /* 0x000fd80003800200 */
[----:B------:R-:W-:Y:S05]  /*0190*/  @P0 BRA `(.L_x_648) ;  /* 0x0000000800880947 */ /* 0x000fea0003800000 */
[----:B------:R-:W-:Y:S01]  /*01a0*/  LOP3.LUT R4, RZ, R26, RZ, 0x33, !PT ;  /* 0x0000001aff047212 */ /* 0x000fe200078e33ff */
[----:B------:R-:W-:Y:S03]  /*01b0*/  BSSY.RECONVERGENT B2, `(.L_x_649) ;  /* 0x0000052000027945 */ /* 0x000fe60003800200 */
[----:B------:R-:W-:-:S04]  /*01c0*/  IADD3 R4, PT, PT, -R5, UR6, R4 ;  /* 0x0000000605047c10 */ /* 0x000fc8000fffe104 */
[C---:B------:R-:W-:Y:S02]  /*01d0*/  ISETP.GE.U32.AND P0, PT, R4.reuse, 0xf00, PT ;  /* 0x00000f000400780c */ /* 0x040fe40003f06070 */
[----:B------:R-:W-:-:S04]  /*01e0*/  LEA.HI R6, R4, 0x1, RZ, 0x18 ;  /* 0x0000000104067811 */ /* 0x000fc800078fc0ff */
[----:B------:R-:W-:-:S07]  /*01f0*/  LOP3.LUT R7, R6, 0xf, RZ, 0xc0, !PT ;  /* 0x0000000f06077812 */ /* 0x000fce00078ec0ff */
[----:B------:R-:W-:Y:S05]  /*0200*/  @!P0 BRA `(.L_x_650) ;  /* 0x0000000400308947 */ /* 0x000fea0003800000 */
[----:B------:R-:W-:Y:S01]  /*0210*/  LOP3.LUT R24, R6, 0x1fffff0, RZ, 0xc0, !PT ;  /* 0x01fffff006187812 */ /* 0x000fe200078ec0ff */
[----:B------:R-:W-:Y:S01]  /*0220*/  BSSY.RECONVERGENT B3, `(.L_x_651) ;  /* 0x0000049000037945 */ /* 0x000fe20003800200 */
[----:B------:R-:W-:Y:S02]  /*0230*/  LOP3.LUT R4, R26, 0x800, RZ, 0xfc, !PT ;  /* 0x000008001a047812 */ /* 0x000fe400078efcff */
[----:B------:R-:W-:Y:S01]  /*0240*/  IADD3 R25, PT, PT, R5, R26, RZ ;  /* 0x0000001a05197210 */ /* 0x000fe20007ffe0ff */
[----:B------:R-:W-:-:S07]  /*0250*/  IMAD.MOV R24, RZ, RZ, -R24 ;  /* 0x000000ffff187224 */ /* 0x000fce00078e0a18 */
.L_x_652:
[----:B------:R-:W0:Y:S01]  /*0260*/  LDC.64 R22, c[0x0][0x380] ;  /* 0x0000e000ff167b82 */ /* 0x000e220000000a00 */
[C---:B------:R-:W-:Y:S02]  /*0270*/  VIADD R21, R25.reuse, 0x100 ;  /* 0x0000010019157836 */ /* 0x040fe40000000000 */
[C---:B------:R-:W-:Y:S02]  /*0280*/  VIADD R19, R25.reuse, 0x200 ;  /* 0x0000020019137836 */ /* 0x040fe40000000000 */
[----:B0-----:R-:W-:-:S06]  /*0290*/  IMAD.WIDE.U32 R10, R25, 0x8, R22 ;  /* 0x00000008190a7825 */ /* 0x001fcc00078e0016 */
[----:B------:R-:W2:Y:S01]  /*02a0*/  LDG.E.64 R10, desc[UR8][R10.64] ;  /* 0x000000080a0a7981 */ /* 0x000ea2000c1e1b00 */
[----:B------:R-:W-:-:S04]  /*02b0*/  IMAD.WIDE.U32 R20, R21, 0x8, R22 ;  /* 0x0000000815147825 */ /* 0x000fc800078e0016 */
[--C-:B------:R-:W-:Y:S02]  /*02c0*/  IMAD.WIDE.U32 R18, R19, 0x8, R22.reuse ;  /* 0x0000000813127825 */ /* 0x100fe400078e0016 */
[----:B------:R-:W3:Y:S04]  /*02d0*/  LDG.E.64 R20, desc[UR8][R20.64] ;  /* 0x0000000814147981 */ /* 0x000ee8000c1e1b00 */
[----:B------:R-:W4:Y:S01]  /*02e0*/  LDG.E.64 R18, desc[UR8][R18.64] ;  /* 0x0000000812127981 */ /* 0x000f22000c1e1b00 */
[C---:B------:R-:W-:Y:S02]  /*02f0*/  VIADD R9, R25.reuse, 0x300 ;  /* 0x0000030019097836 */ /* 0x040fe40000000000 */
[----:B------:R-:W-:Y:S02]  /*0300*/  VIADD R17, R25, 0x400 ;  /* 0x0000040019117836 */ /* 0x000fe40000000000 */
[----:B------:R-:W-:-:S04]  /*0310*/  IMAD.WIDE.U32 R8, R9, 0x8, R22 ;  /* 0x0000000809087825 */ /* 0x000fc800078e0016 */
[--C-:B------:R-:W-:Y:S02]  /*0320*/  IMAD.WIDE.U32 R16, R17, 0x8, R22.reuse ;  /* 0x0000000811107825 */ /* 0x100fe400078e0016 */
[----:B------:R-:W4:Y:S02]  /*0330*/  LDG.E.64 R8, desc[UR8][R8.64] ;  /* 0x0000000808087981 */ /* 0x000f24000c1e1b00 */
[----:B------:R-:W-:Y:S02]  /*0340*/  VIADD R15, R25, 0x500 ;  /* 0x00000500190f7836 */ /* 0x000fe40000000000 */
[----:B------:R-:W4:Y:S02]  /*0350*/  LDG.E.64 R16, desc[UR8][R16.64] ;  /* 0x0000000810107981 */ /* 0x000f24000c1e1b00 */
[----:B------:R-:W-:-:S06]  /*0360*/  IMAD.WIDE.U32 R14, R15, 0x8, R22 ;  /* 0x000000080f0e7825 */ /* 0x000fcc00078e0016 */
[----:B------:R-:W4:Y:S01]  /*0370*/  LDG.E.64 R14, desc[UR8][R14.64] ;  /* 0x000000080e0e7981 */ /* 0x000f22000c1e1b00 */
[----:B--2--5:R-:W-:Y:S01]  /*0380*/  DADD R10, R10, R12 ;  /* 0x000000000a0a7229 */ /* 0x024fe2000000000c */
[----:B------:R-:W-:-:S05]  /*0390*/  IADD3 R13, PT, PT, R25, 0x600, RZ ;  /* 0x00000600190d7810 */ /* 0x000fca0007ffe0ff */
[--C-:B------:R-:W-:Y:S02]  /*03a0*/  IMAD.WIDE.U32 R12, R13, 0x8, R22.reuse ;  /* 0x000000080d0c7825 */ /* 0x100fe400078e0016 */
[----:B---3--:R-:W-:Y:S02]  /*03b0*/  DADD R20, R10, R20 ;  /* 0x000000000a147229 */ /* 0x008fe40000000014 */
[----:B------:R-:W-:Y:S02]  /*03c0*/  VIADD R11, R25, 0x700 ;  /* 0x00000700190b7836 */ /* 0x000fe40000000000 */
[----:B------:R-:W2:Y:S02]  /*03d0*/  LDG.E.64 R12, desc[UR8][R12.64] ;  /* 0x000000080c0c7981 */ /* 0x000ea4000c1e1b00 */
[----:B------:R-:W-:Y:S02]  /*03e0*/  IMAD.WIDE.U32 R10, R11, 0x8, R22 ;  /* 0x000000080b0a7825 */ /* 0x000fe400078e0016 */
[----:B----4-:R-:W-:-:S02]  /*03f0*/  DADD R18, R20, R18 ;  /* 0x0000000014127229 */ /* 0x010fc40000000012 */
[----:B------:R-:W-:Y:S02]  /*0400*/  VIADD R21, R25, 0x800 ;  /* 0x0000080019157836 */ /* 0x000fe40000000000 */
[----:B------:R-:W3:Y:S02]  /*0410*/  LDG.E.64 R10, desc[UR8][R10.64] ;  /* 0x000000080a0a7981 */ /* 0x000ee4000c1e1b00 */
[----:B------:R-:W-:-:S06]  /*0420*/  IMAD.WIDE.U32 R20, R21, 0x8, R22 ;  /* 0x0000000815147825 */ /* 0x000fcc00078e0016 */
[----:B------:R-:W4:Y:S01]  /*0430*/  LDG.E.64 R20, desc[UR8][R20.64] ;  /* 0x0000000814147981 */ /* 0x000f22000c1e1b00 */
[----:B------:R-:W-:Y:S01]  /*0440*/  DADD R18, R18, R8 ;  /* 0x0000000012127229 */ /* 0x000fe20000000008 */
[----:B------:R-:W-:-:S04]  /*0450*/  VIADD R9, R25, 0x900 ;  /* 0x0000090019097836 */ /* 0x000fc80000000000 */
[----:B------:R-:W-:-:S03]  /*0460*/  IMAD.WIDE.U32 R8, R9, 0x8, R22 ;  /* 0x0000000809087825 */ /* 0x000fc600078e0016 */
[----:B------:R-:W-:Y:S01]  /*0470*/  DADD R16, R18, R16 ;  /* 0x0000000012107229 */ /* 0x000fe20000000010 */
[----:B------:R-:W-:Y:S02]  /*0480*/  VIADD R19, R25, 0xa00 ;  /* 0x00000a0019137836 */ /* 0x000fe40000000000 */
[----:B------:R-:W4:Y:S02]  /*0490*/  LDG.E.64 R8, desc[UR8][R8.64] ;  /* 0x0000000808087981 */ /* 0x000f24000c1e1b00 */
[----:B------:R-:W-:-:S03]  /*04a0*/  IMAD.WIDE.U32 R18, R19, 0x8, R22 ;  /* 0x0000000813127825 */ /* 0x000fc600078e0016 */
[----:B------:R-:W-:Y:S01]  /*04b0*/  DADD R14, R16, R14 ;  /* 0x00000000100e7229 */ /* 0x000fe2000000000e */
[----:B------:R-:W-:Y:S02]  /*04c0*/  VIADD R17, R25, 0xb00 ;  /* 0x00000b0019117836 */ /* 0x000fe40000000000 */
[----:B------:R-:W4:Y:S02]  /*04d0*/  LDG.E.64 R18, desc[UR8][R18.64] ;  /* 0x0000000812127981 */ /* 0x000f24000c1e1b00 */
[----:B------:R-:W-:-:S06]  /*04e0*/  IMAD.WIDE.U32 R16, R17, 0x8, R22 ;  /* 0x0000000811107825 */ /* 0x000fcc00078e0016 */
[----:B------:R-:W4:Y:S01]  /*04f0*/  LDG.E.64 R16, desc[UR8][R16.64] ;  /* 0x0000000810107981 */ /* 0x000f22000c1e1b00 */
[C---:B------:R-:W-:Y:S01]  /*0500*/  VIADD R27, R25.reuse, 0xf00 ;  /* 0x00000f00191b7836 */ /* 0x040fe20000000000 */
[----:B--2---:R-:W-:Y:S01]  /*0510*/  DADD R12, R14, R12 ;  /* 0x000000000e0c7229 */ /* 0x004fe2000000000c */
        /* <DEDUP_REMOVED lines=9> */
[----:B------:R-:W-:-:S04]  /*05b0*/  IMAD.WIDE.U32 R10, R11, 0x8, R22 ;  /* 0x000000080b0a7825 */ /* 0x000fc800078e0016 */
[----:B------:R-:W-:Y:S02]  /*05c0*/  IMAD.WIDE.U32 R22, R27, 0x8, R22 ;  /* 0x000000081b167825 */ /* 0x000fe400078e0016 */
[----:B------:R-:W4:Y:S04]  /*05d0*/  LDG.E.64 R10, desc[UR8][R10.64] ;  /* 0x000000080a0a7981 */ /* 0x000f28000c1e1b00 */
[----:B------:R-:W4:Y:S01]  /*05e0*/  LDG.E.64 R22, desc[UR8][R22.64] ;  /* 0x0000000816167981 */ /* 0x000f22000c1e1b00 */
[----:B------:R-:W-:-:S08]  /*05f0*/  DADD R8, R20, R8 ;  /* 0x0000000014087229 */ /* 0x000fd00000000008 */
[----:B------:R-:W-:-:S08]  /*0600*/  DADD R8, R8, R18 ;  /* 0x0000000008087229 */ /* 0x000fd00000000012 */
[----:B------:R-:W-:Y:S01]  /*0610*/  DADD R8, R8, R16 ;  /* 0x0000000008087229 */ /* 0x000fe20000000010 */
[----:B------:R-:W-:-:S05]  /*0620*/  VIADD R24, R24, 0x10 ;  /* 0x0000001018187836 */ /* 0x000fca0000000000 */
[----:B------:R-:W-:Y:S01]  /*0630*/  ISETP.NE.AND P0, PT, R24, RZ, PT ;  /* 0x000000ff1800720c */ /* 0x000fe20003f05270 */
[----:B------:R-:W-:Y:S01]  /*0640*/  VIADD R4, R4, 0x1000 ;  /* 0x0000100004047836 */ /* 0x000fe20000000000 */
[----:B------:R-:W-:Y:S01]  /*0650*/  IADD3 R25, PT, PT, R25, 0x1000, RZ ;  /* 0x0000100019197810 */ /* 0x000fe20007ffe0ff */
[----:B--2---:R-:W-:-:S08]  /*0660*/  DADD R8, R8, R14 ;  /* 0x0000000008087229 */ /* 0x004fd0000000000e */
[----:B---3--:R-:W-:-:S08]  /*0670*/  DADD R8, R8, R12 ;  /* 0x0000000008087229 */ /* 0x008fd0000000000c */
[----:B----4-:R-:W-:-:S08]  /*0680*/  DADD R8, R8, R10 ;  /* 0x0000000008087229 */ /* 0x010fd0000000000a */
[----:B------:R-:W-:Y:S01]  /*0690*/  DADD R12, R8, R22 ;  /* 0x00000000080c7229 */ /* 0x000fe20000000016 */
[----:B------:R-:W-:Y:S10]  /*06a0*/  @P0 BRA `(.L_x_652) ;  /* 0xfffffff800ec0947 */ /* 0x000ff4000383ffff */
[----:B------:R-:W-:Y:S05]  /*06b0*/  BSYNC.RECONVERGENT B3 ;  /* 0x0000000000037941 */ /* 0x000fea0003800200 */
.L_x_651:
[----:B------:R-:W-:-:S07]  /*06c0*/  VIADD R26, R4, 0xfffff800 ;  /* 0xfffff800041a7836 */ /* 0x000fce0000000000 */
.L_x_650:
[----:B------:R-:W-:Y:S05]  /*06d0*/  BSYNC.RECONVERGENT B2 ;  /* 0x0000000000027941 */ /* 0x000fea0003800200 */
.L_x_649:
        /* <DEDUP_REMOVED lines=8> */
[----:B------:R-:W-:-:S04]  /*0760*/  IMAD.IADD R7, R5, 0x1, R26 ;  /* 0x0000000105077824 */ /* 0x000fc800078e021a */
[C---:B------:R-:W-:Y:S02]  /*0770*/  VIADD R21, R7.reuse, 0x100 ;  /* 0x0000010007157836 */ /* 0x040fe40000000000 */
[C---:B------:R-:W-:Y:S02]  /*0780*/  VIADD R19, R7.reuse, 0x200 ;  /* 0x0000020007137836 */ /* 0x040fe40000000000 */
[----:B0-----:R-:W-:-:S04]  /*0790*/  IMAD.WIDE.U32 R22, R7, 0x8, R24 ;  /* 0x0000000807167825 */ /* 0x001fc800078e0018 */
[--C-:B------:R-:W-:Y:S02]  /*07a0*/  IMAD.WIDE.U32 R20, R21, 0x8, R24.reuse ;  /* 0x0000000815147825 */ /* 0x100fe400078e0018 */
[----:B------:R-:W2:Y:S02]  /*07b0*/  LDG.E.64 R22, desc[UR8][R22.64] ;  /* 0x0000000816167981 */ /* 0x000ea4000c1e1b00 */
[--C-:B------:R-:W-:Y:S02]  /*07c0*/  IMAD.WIDE.U32 R18, R19, 0x8, R24.reuse ;  /* 0x0000000813127825 */ /* 0x100fe400078e0018 */
[----:B------:R-:W3:Y:S02]  /*07d0*/  LDG.E.64 R20, desc[UR8][R20.64] ;  /* 0x0000000814147981 */ /* 0x000ee4000c1e1b00 */
[C---:B------:R-:W-:Y:S02]  /*07e0*/  VIADD R17, R7.reuse, 0x300 ;  /* 0x0000030007117836 */ /* 0x040fe40000000000 */
[----:B------:R-:W4:Y:S01]  /*07f0*/  LDG.E.64 R18, desc[UR8][R18.64] ;  /* 0x0000000812127981 */ /* 0x000f22000c1e1b00 */
[----:B------:R-:W-:Y:S01]  /*0800*/  IADD3 R15, PT, PT, R7, 0x400, RZ ;  /* 0x00000400070f7810 */ /* 0x000fe20007ffe0ff */
[----:B------:R-:W-:-:S04]  /*0810*/  IMAD.WIDE.U32 R16, R17, 0x8, R24 ;  /* 0x0000000811107825 */ /* 0x000fc800078e0018 */
[--C-:B------:R-:W-:Y:S02]  /*0820*/  IMAD.WIDE.U32 R14, R15, 0x8, R24.reuse ;  /* 0x000000080f0e7825 */ /* 0x100fe400078e0018 */
[----:B------:R-:W4:Y:S02]  /*0830*/  LDG.E.64 R16, desc[UR8][R16.64] ;  /* 0x0000000810107981 */ /* 0x000f24000c1e1b00 */
[C---:B------:R-:W-:Y:S02]  /*0840*/  VIADD R11, R7.reuse, 0x500 ;  /* 0x00000500070b7836 */ /* 0x040fe40000000000 */
[----:B------:R-:W4:Y:S01]  /*0850*/  LDG.E.64 R14, desc[UR8][R14.64] ;  /* 0x000000080e0e7981 */ /* 0x000f22000c1e1b00 */
        /* <DEDUP_REMOVED lines=17> */
.L_x_654:
[----:B------:R-:W-:Y:S05]  /*0970*/  BSYNC.RECONVERGENT B2 ;  /* 0x0000000000027941 */ /* 0x000fea0003800200 */
.L_x_653:
[----:B------:R-:W-:Y:S05]  /*0980*/  @!P1 BRA `(.L_x_648) ;  /* 0x00000000008c9947 */ /* 0x000fea0003800000 */
[----:B------:R-:W-:Y:S01]  /*0990*/  ISETP.GE.U32.AND P0, PT, R4, 0x4, PT ;  /* 0x000000040400780c */ /* 0x000fe20003f06070 */
[----:B------:R-:W-:Y:S01]  /*09a0*/  BSSY.RECONVERGENT B2, `(.L_x_655) ;  /* 0x0000016000027945 */ /* 0x000fe20003800200 */
[----:B------:R-:W-:-:S04]  /*09b0*/  LOP3.LUT R6, R6, 0x3, RZ, 0xc0, !PT ;  /* 0x0000000306067812 */ /* 0x000fc800078ec0ff */
[----:B------:R-:W-:-:S07]  /*09c0*/  ISETP.NE.AND P1, PT, R6, RZ, PT ;  /* 0x000000ff0600720c */ /* 0x000fce0003f25270 */
[----:B------:R-:W-:Y:S06]  /*09d0*/  @!P0 BRA `(.L_x_656) ;  /* 0x0000000000488947 */ /* 0x000fec0003800000 */
[----:B------:R-:W0:Y:S01]  /*09e0*/  LDC.64 R16, c[0x0][0x380] ;  /* 0x0000e000ff107b82 */ /* 0x000e220000000a00 */
[----:B------:R-:W-:-:S05]  /*09f0*/  IMAD.IADD R7, R5, 0x1, R26 ;  /* 0x0000000105077824 */ /* 0x000fca00078e021a */
[C---:B------:R-:W-:Y:S01]  /*0a00*/  IADD3 R11, PT, PT, R7.reuse, 0x100, RZ ;  /* 0x00000100070b7810 */ /* 0x040fe20007ffe0ff */
[C---:B------:R-:W-:Y:S02]  /*0a10*/  VIADD R9, R7.reuse, 0x200 ;  /* 0x0000020007097836 */ /* 0x040fe40000000000 */
[----:B0-----:R-:W-:-:S04]  /*0a20*/  IMAD.WIDE.U32 R14, R7, 0x8, R16 ;  /* 0x00000008070e7825 */ /* 0x001fc800078e0010 */
[--C-:B------:R-:W-:Y:S02]  /*0a30*/  IMAD.WIDE.U32 R10, R11, 0x8, R16.reuse ;  /* 0x000000080b0a7825 */ /* 0x100fe400078e0010 */
[----:B------:R-:W2:Y:S02]  /*0a40*/  LDG.E.64 R14, desc[UR8][R14.64] ;  /* 0x000000080e0e7981 */ /* 0x000ea4000c1e1b00 */
[--C-:B------:R-:W-:Y:S02]  /*0a50*/  IMAD.WIDE.U32 R8, R9, 0x8, R16.reuse ;  /* 0x0000000809087825 */ /* 0x100fe400078e0010 */
[----:B------:R-:W3:Y:S02]  /*0a60*/  LDG.E.64 R10, desc[UR8][R10.64] ;  /* 0x000000080a0a7981 */ /* 0x000ee4000c1e1b00 */
        /* <DEDUP_REMOVED lines=8> */
[----:B------:R-:W-:-:S11]  /*0af0*/  DADD R12, R12, R16 ;  /* 0x000000000c0c7229 */ /* 0x000fd60000000010 */
.L_x_656:
[----:B------:R-:W-:Y:S05]  /*0b00*/  BSYNC.RECONVERGENT B2 ;  /* 0x0000000000027941 */ /* 0x000fea0003800200 */
.L_x_655:
[----:B------:R-:W-:Y:S05]  /*0b10*/  @!P1 BRA `(.L_x_648) ;  /* 0x0000000000289947 */ /* 0x000fea0003800000 */
[----:B------:R-:W0:Y:S01]  /*0b20*/  LDC.64 R8, c[0x0][0x380] ;  /* 0x0000e000ff087b82 */ /* 0x000e220000000a00 */
[----:B------:R-:W-:Y:S02]  /*0b30*/  IMAD.IADD R7, R5, 0x1, R26 ;  /* 0x0000000105077824 */ /* 0x000fe400078e021a */
[----:B------:R-:W-:-:S07]  /*0b40*/  IMAD.MOV R6, RZ, RZ, -R6 ;  /* 0x000000ffff067224 */ /* 0x000fce00078e0a06 */
.L_x_657:
[----:B0-----:R-:W-:-:S06]  /*0b50*/  IMAD.WIDE.U32 R4, R7, 0x8, R8 ;  /* 0x0000000807047825 */ /* 0x001fcc00078e0008 */
[----:B------:R-:W2:Y:S01]  /*0b60*/  LDG.E.64 R4, desc[UR8][R4.64] ;  /* 0x0000000804047981 */ /* 0x000ea2000c1e1b00 */
[----:B------:R-:W-:Y:S01]  /*0b70*/  IADD3 R6, PT, PT, R6, 0x1, RZ ;  /* 0x0000000106067810 */ /* 0x000fe20007ffe0ff */
[----:B------:R-:W-:-:S03]  /*0b80*/  VIADD R7, R7, 0x100 ;  /* 0x0000010007077836 */ /* 0x000fc60000000000 */
[----:B------:R-:W-:Y:S01]  /*0b90*/  ISETP.NE.AND P0, PT, R6, RZ, PT ;  /* 0x000000ff0600720c */ /* 0x000fe20003f05270 */
[----:B--2--5:R-:W-:-:S12]  /*0ba0*/  DADD R12, R4, R12 ;  /* 0x00000000040c7229 */ /* 0x024fd8000000000c */
[----:B------:R-:W-:Y:S05]  /*0bb0*/  @P0 BRA `(.L_x_657) ;  /* 0xfffffffc00e40947 */ /* 0x000fea000383ffff */
.L_x_648:
[----:B------:R-:W-:Y:S05]  /*0bc0*/  BSYNC.RECONVERGENT B1 ;  /* 0x0000000000017941 */ /* 0x000fea0003800200 */
.L_x_647:
[----:B------:R-:W-:-:S13]  /*0bd0*/  ISETP.GE.U32.AND P0, PT, R2, 0x100, PT ;  /* 0x000001000200780c */ /* 0x000fda0003f06070 */
        /* <DEDUP_REMOVED lines=25> */
[----:B------:R-:W-:Y:S01]  /*0d70*/  @!P1 SHF.R.U32.HI R8, RZ, 0x2, R3 ;  /* 0x00000002ff089819 */ /* 0x000fe20000011603 */
[----:B------:R-:W0:Y:S02]  /*0d80*/  SHFL.DOWN PT, R5, R11, 0x8, 0x1f ;  /* 0x09001f000b057f89 */ /* 0x000e2400000e0000 */
[----:B0-----:R-:W-:-:S10]  /*0d90*/  DADD R4, R4, R10 ;  /* 0x0000000004047229 */ /* 0x001fd4000000000a */
[----:B------:R-:W-:Y:S02]  /*0da0*/  FSEL R6, R10, R4, P0 ;  /* 0x000000040a067208 */ /* 0x000fe40000000000 */
[----:B------:R-:W-:Y:S02]  /*0db0*/  FSEL R7, R11, R5, P0 ;  /* 0x000000050b077208 */ /* 0x000fe40000000000 */
[----:B-1----:R-:W-:Y:S01]  /*0dc0*/  @!P1 LEA R11, R12, R9, 0x18 ;  /* 0x000000090c0b9211 */ /* 0x002fe200078ec0ff */
[----:B------:R-:W-:Y:S01]  /*0dd0*/  SHFL.DOWN PT, R4, R6, 0x10, 0x1f ;  /* 0x0a001f0006047f89 */ /* 0x000fe200000e0000 */
[----:B------:R-:W-:Y:S02]  /*0de0*/  @!P1 LOP3.LUT R10, R8, 0xf8, RZ, 0xc0, !PT ;  /* 0x000000f8080a9812 */ /* 0x000fe400078ec0ff */
[----:B------:R-:W-:Y:S01]  /*0df0*/  ISETP.NE.AND P0, PT, R3, RZ, PT ;  /* 0x000000ff0300720c */ /* 0x000fe20003f05270 */
[----:B------:R-:W0:Y:S02]  /*0e00*/  SHFL.DOWN PT, R5, R7, 0x10, 0x1f ;  /* 0x0a001f0007057f89 */ /* 0x000e2400000e0000 */
        /* <DEDUP_REMOVED lines=13> */
[----:B0-----:R-:W0:Y:S01]  /*0ee0*/  LDS.128 R8, [UR4+0x30] ;  /* 0x00003004ff087984 */ /* 0x001e220008000c00 */
[----:B-1----:R-:W-:-:S03]  /*0ef0*/  DADD R16, R4, R16 ;  /* 0x0000000004107229 */ /* 0x002fc60000000010 */
[----:B------:R-:W1:Y:S05]  /*0f00*/  LDS.64 R4, [UR4+0x40] ;  /* 0x00004004ff047984 */ /* 0x000e6a0008000a00 */
[----:B------:R-:W-:-:S08]  /*0f10*/  DADD R16, R16, R18 ;  /* 0x0000000010107229 */ /* 0x000fd00000000012 */
[----:B--2---:R-:W-:-:S08]  /*0f20*/  DADD R12, R16, R12 ;  /* 0x00000000100c7229 */ /* 0x004fd0000000000c */
[----:B------:R-:W-:-:S08]  /*0f30*/  DADD R12, R12, R14 ;  /* 0x000000000c0c7229 */ /* 0x000fd0000000000e */
[----:B0-----:R-:W-:-:S08]  /*0f40*/  DADD R8, R12, R8 ;  /* 0x000000000c087229 */ /* 0x001fd00000000008 */
[----:B------:R-:W-:-:S08]  /*0f50*/  DADD R8, R8, R10 ;  /* 0x0000000008087229 */ /* 0x000fd0000000000a */
[----:B-1----:R-:W-:Y:S01]  /*0f60*/  DADD R4, R8, R4 ;  /* 0x0000000008047229 */ /* 0x002fe20000000004 */
[----:B------:R-:W-:Y:S10]  /*0f70*/  BRA `(.L_x_659) ;  /* 0x0000001800047947 */ /* 0x000ff40003800000 */
.L_x_658:
[----:B------:R-:W-:-:S04]  /*0f80*/  LOP3.LUT R4, R3, 0x3e0, RZ, 0xc0, !PT ;  /* 0x000003e003047812 */ /* 0x000fc800078ec0ff */
[----:B------:R-:W-:Y:S01]  /*0f90*/  LOP3.LUT R7, RZ, R4, RZ, 0x33, !PT ;  /* 0x00000004ff077212 */ /* 0x000fe200078e33ff */
[----:B------:R-:W-:Y:S02]  /*0fa0*/  VIADD R5, R4, 0x20 ;  /* 0x0000002004057836 */ /* 0x000fe40000000000 */
[----:B------:R-:W0:Y:S02]  /*0fb0*/  S2R R4, SR_LANEID ;  /* 0x0000000000047919 */ /* 0x000e240000000000 */
[----:B------:R-:W-:Y:S01]  /*0fc0*/  IMAD.IADD R7, R2, 0x1, R7 ;  /* 0x0000000102077824 */ /* 0x000fe200078e0207 */
[----:B------:R-:W-:-:S04]  /*0fd0*/  ISETP.GT.U32.AND P0, PT, R5, R2, PT ;  /* 0x000000020500720c */ /* 0x000fc80003f04070 */
[----:B------:R-:W-:-:S05]  /*0fe0*/  SEL R7, R7, 0x1f, P0 ;  /* 0x0000001f07077807 */ /* 0x000fca0000000000 */
[----:B-----5:R-:W-:Y:S04]  /*0ff0*/  SHFL.DOWN PT, R8, R12, 0x1, R7 ;  /* 0x082000000c087989 */ /* 0x020fe800000e0007 */
[----:B------:R-:W1:Y:S01]  /*1000*/  SHFL.DOWN PT, R9, R13, 0x1, R7 ;  /* 0x082000000d097989 */ /* 0x000e6200000e0007 */
[C---:B0-----:R-:W-:Y:S01]  /*1010*/  ISETP.GE.AND P0, PT, R4.reuse, R7, PT ;  /* 0x000000070400720c */ /* 0x041fe20003f06270 */
[----:B------:R-:W-:Y:S01]  /*1020*/  VIADD R6, R4, 0x2 ;  /* 0x0000000204067836 */ /* 0x000fe20000000000 */
[----:B-1----:R-:W-:-:S10]  /*1030*/  DADD R8, R8, R12 ;  /* 0x0000000008087229 */ /* 0x002fd4000000000c */
[----:B------:R-:W-:Y:S02]  /*1040*/  FSEL R10, R8, R12, !P0 ;  /* 0x0000000c080a7208 */ /* 0x000fe40004000000 */
[----:B------:R-:W-:Y:S02]  /*1050*/  FSEL R11, R9, R13, !P0 ;  /* 0x0000000d090b7208 */ /* 0x000fe40004000000 */
[----:B------:R-:W-:Y:S01]  /*1060*/  ISETP.GT.AND P0, PT, R6, R7, PT ;  /* 0x000000070600720c */ /* 0x000fe20003f04270 */
[----:B------:R-:W-:Y:S01]  /*1070*/  SHFL.DOWN PT, R8, R10, 0x2, R7 ;  /* 0x084000000a087989 */ /* 0x000fe200000e0007 */
[----:B------:R-:W-:-:S03]  /*1080*/  IADD3 R6, PT, PT, R4, 0x4, RZ ;  /* 0x0000000404067810 */ /* 0x000fc60007ffe0ff */
[----:B------:R-:W0:Y:S02]  /*1090*/  SHFL.DOWN PT, R9, R11, 0x2, R7 ;  /* 0x084000000b097989 */ /* 0x000e2400000e0007 */
[----:B0-----:R-:W-:-:S10]  /*10a0*/  DADD R8, R8, R10 ;  /* 0x0000000008087229 */ /* 0x001fd4000000000a */
[----:B------:R-:W-:Y:S02]  /*10b0*/  FSEL R14, R10, R8, P0 ;  /* 0x000000080a0e7208 */ /* 0x000fe40000000000 */
[----:B------:R-:W-:Y:S02]  /*10c0*/  FSEL R15, R11, R9, P0 ;  /* 0x000000090b0f7208 */ /* 0x000fe40000000000 */
[----:B------:R-:W-:Y:S01]  /*10d0*/  ISETP.GT.AND P0, PT, R6, R7, PT ;  /* 0x000000070600720c */ /* 0x000fe20003f04270 */
[----:B------:R-:W-:Y:S01]  /*10e0*/  SHFL.DOWN PT, R8, R14, 0x4, R7 ;  /* 0x088000000e087989 */ /* 0x000fe200000e0007 */
[----:B------:R-:W-:-:S03]  /*10f0*/  VIADD R6, R4, 0x8 ;  /* 0x0000000804067836 */ /* 0x000fc60000000000 */
[----:B------:R-:W0:Y:S02]  /*1100*/  SHFL.DOWN PT, R9, R15, 0x4, R7 ;  /* 0x088000000f097989 */ /* 0x000e2400000e0007 */
[----:B------:R-:W-:Y:S01]  /*1110*/  ISETP.GT.AND P1, PT, R6, R7, PT ;  /* 0x000000070600720c */ /* 0x000fe20003f24270 */
[----:B0-----:R-:W-:-:S10]  /*1120*/  DADD R8, R8, R14 ;  /* 0x0000000008087229 */ /* 0x001fd4000000000e */
[----:B------:R-:W-:Y:S02]  /*1130*/  FSEL R10, R14, R8, P0 ;  /* 0x000000080e0a7208 */ /* 0x000fe40000000000 */
[----:B------:R-:W-:Y:S02]  /*1140*/  FSEL R11, R15, R9, P0 ;  /* 0x000000090f0b7208 */ /* 0x000fe40000000000 */
[C---:B------:R-:W-:Y:S01]  /*1150*/  ISETP.NE.AND P0, PT, R4.reuse, RZ, PT ;  /* 0x000000ff0400720c */ /* 0x040fe20003f05270 */
[----:B------:R-:W-:Y:S01]  /*1160*/  SHFL.DOWN PT, R8, R10, 0x8, R7 ;  /* 0x090000000a087989 */ /* 0x000fe200000e0007 */
[----:B------:R-:W-:-:S03]  /*1170*/  VIADD R4, R4, 0x10 ;  /* 0x0000001004047836 */ /* 0x000fc60000000000 */
[----:B------:R-:W0:Y:S08]  /*1180*/  SHFL.DOWN PT, R9, R11, 0x8, R7 ;  /* 0x090000000b097989 */ /* 0x000e3000000e0007 */
[----:B------:R-:W1:Y:S01]  /*1190*/  @!P0 S2R R15, SR_CgaCtaId ;  /* 0x00000000000f8919 */ /* 0x000e620000008800 */
[----:B------:R-:W-:Y:S02]  /*11a0*/  @!P0 MOV R6, 0x400 ;  /* 0x0000040000068802 */ /* 0x000fe40000000f00 */
[----:B------:R-:W-:Y:S01]  /*11b0*/  @!P0 SHF.R.U32.HI R5, RZ, 0x2, R3 ;  /* 0x00000002ff058819 */ /* 0x000fe20000011603 */
[----:B0-----:R-:W-:-:S10]  /*11c0*/  DADD R8, R8, R10 ;  /* 0x0000000008087229 */ /* 0x001fd4000000000a */
[----:B------:R-:W-:Y:S02]  /*11d0*/  FSEL R12, R10, R8, P1 ;  /* 0x000000080a0c7208 */ /* 0x000fe40000800000 */
[----:B------:R-:W-:Y:S02]  /*11e0*/  FSEL R13, R11, R9, P1 ;  /* 0x000000090b0d7208 */ /* 0x000fe40000800000 */
[----:B------:R-:W-:Y:S01]  /*11f0*/  ISETP.GT.AND P1, PT, R4, R7, PT ;  /* 0x000000070400720c */ /* 0x000fe20003f24270 */
[----:B------:R-:W-:Y:S01]  /*1200*/  SHFL.DOWN PT, R8, R12, 0x10, R7 ;  /* 0x0a0000000c087989 */ /* 0x000fe200000e0007 */
[----:B-1----:R-:W-:Y:S02]  /*1210*/  @!P0 LEA R15, R15, R6, 0x18 ;  /* 0x000000060f0f8211 */ /* 0x002fe400078ec0ff */
[----:B------:R-:W-:Y:S01]  /*1220*/  @!P0 LOP3.LUT R6, R5, 0xf8, RZ, 0xc0, !PT ;  /* 0x000000f805068812 */ /* 0x000fe200078ec0ff */
[----:B------:R-:W0:Y:S04]  /*1230*/  SHFL.DOWN PT, R9, R13, 0x10, R7 ;  /* 0x0a0000000d097989 */ /* 0x000e2800000e0007 */
        /* <DEDUP_REMOVED lines=14> */
[----:B0-----:R-:W-:-:S10]  /*1320*/  DADD R12, R4, R12 ;  /* 0x00000000040c7229 */ /* 0x001fd4000000000c */
[----:B------:R-:W-:Y:S02]  /*1330*/  FSEL R4, R12, R4, P1 ;  /* 0x000000040c047208 */ /* 0x000fe40000800000 */
[----:B------:R-:W-:Y:S02]  /*1340*/  FSEL R5, R13, R5, P1 ;  /* 0x000000050d057208 */ /* 0x000fe40000800000 */
[----:B------:R-:W-:-:S04]  /*1350*/  ISETP.GT.U32.AND P1, PT, R2, 0x40, PT ;  /* 0x000000400200780c */ /* 0x000fc80003f24070 */
[----:B------:R-:W-:-:S10]  /*1360*/  DADD R14, R4, R14 ;  /* 0x00000000040e7229 */ /* 0x000fd4000000000e */
[----:B------:R-:W-:Y:S02]  /*1370*/  FSEL R12, R14, R4, P1 ;  /* 0x000000040e0c7208 */ /* 0x000fe40000800000 */
[----:B------:R-:W-:Y:S02]  /*1380*/  FSEL R13, R15, R5, P1 ;  /* 0x000000050f0d7208 */ /* 0x000fe40000800000 */
[----:B------:R-:W0:Y:S01]  /*1390*/  LDS.128 R4, [UR4+0x30] ;  /* 0x00003004ff047984 */ /* 0x000e220008000c00 */
[----:B------:R-:W-:-:S03]  /*13a0*/  ISETP.GT.U32.AND P1, PT, R2, 0x60, PT ;  /* 0x000000600200780c */ /* 0x000fc60003f24070 */
[----:B-1----:R-:W-:-:S10]  /*13b0*/  DADD R8, R8, R12 ;  /* 0x0000000008087229 */ /* 0x002fd4000000000c */
[----:B------:R-:W-:Y:S02]  /*13c0*/  FSEL R8, R8, R12, P1 ;  /* 0x0000000c08087208 */ /* 0x000fe40000800000 */
[----:B------:R-:W-:Y:S02]  /*13d0*/  FSEL R9, R9, R13, P1 ;  /* 0x0000000d09097208 */ /* 0x000fe40000800000 */
[----:B------:R-:W-:-:S04]  /*13e0*/  ISETP.GT.U32.AND P1, PT, R2, 0x80, PT ;  /* 0x000000800200780c */ /* 0x000fc80003f24070 */
[----:B------:R-:W-:-:S10]  /*13f0*/  DADD R10, R8, R10 ;  /* 0x00000000080a7229 */ /* 0x000fd4000000000a */
[----:B------:R-:W-:Y:S02]  /*1400*/  FSEL R10, R10, R8, P1 ;  /* 0x000000080a0a7208 */ /* 0x000fe40000800000 */
[----:B------:R-:W-:Y:S02]  /*1410*/  FSEL R11, R11, R9, P1 ;  /* 0x000000090b0b7208 */ /* 0x000fe40000800000 */
[----:B------:R-:W1:Y:S01]  /*1420*/  LDS.64 R8, [UR4+0x40] ;  /* 0x00004004ff087984 */ /* 0x000e620008000a00 */
[----:B------:R-:W-:-:S03]  /*1430*/  ISETP.GT.U32.AND P1, PT, R2, 0xa0, PT ;  /* 0x000000a00200780c */ /* 0x000fc60003f24070 */
[----:B0-----:R-:W-:-:S10]  /*1440*/  DADD R4, R4, R10 ;  /* 0x0000000004047229 */ /* 0x001fd4000000000a */
[----:B------:R-:W-:Y:S02]  /*1450*/  FSEL R4, R4, R10, P1 ;  /* 0x0000000a04047208 */ /* 0x000fe40000800000 */
[----:B------:R-:W-:Y:S02]  /*1460*/  FSEL R5, R5, R11, P1 ;  /* 0x0000000b05057208 */ /* 0x000fe40000800000 */
[----:B------:R-:W-:-:S04]  /*1470*/  ISETP.GT.U32.AND P1, PT, R2, 0xc0, PT ;  /* 0x000000c00200780c */ /* 0x000fc80003f24070 */
[----:B------:R-:W-:-:S10]  /*1480*/  DADD R6, R4, R6 ;  /* 0x0000000004067229 */ /* 0x000fd40000000006 */
[----:B------:R-:W-:Y:S02]  /*1490*/  FSEL R4, R6, R4, P1 ;  /* 0x0000000406047208 */ /* 0x000fe40000800000 */
[----:B------:R-:W-:Y:S02]  /*14a0*/  FSEL R5, R7, R5, P1 ;  /* 0x0000000507057208 */ /* 0x000fe40000800000 */
[----:B------:R-:W-:-:S04]  /*14b0*/  ISETP.GT.U32.AND P1, PT, R2, 0xe0, PT ;  /* 0x000000e00200780c */ /* 0x000fc80003f24070 */
[----:B-1----:R-:W-:-:S10]  /*14c0*/  DADD R8, R8, R4 ;  /* 0x0000000008087229 */ /* 0x002fd40000000004 */
[----:B------:R-:W-:Y:S02]  /*14d0*/  FSEL R4, R8, R4, P1 ;  /* 0x0000000408047208 */ /* 0x000fe40000800000 */
[----:B------:R-:W-:Y:S01]  /*14e0*/  FSEL R5, R9, R5, P1 ;  /* 0x0000000509057208 */ /* 0x000fe20000800000 */
[----:B------:R-:W-:Y:S06]  /*14f0*/  BRA `(.L_x_659) ;  /* 0x0000001000a47947 */ /* 0x000fec0003800000 */
.L_x_644:
[----:B------:R-:W0:Y:S01]  /*1500*/  S2R R7, SR_TID.X ;  /* 0x0000000000077919 */ /* 0x000e220000002100 */
[----:B------:R-:W1:Y:S02]  /*1510*/  LDCU.64 UR4, c[0x0][0x380] ;  /* 0x00007000ff0477ac */ /* 0x000e640008000a00 */
[----:B-1----:R-:W-:Y:S01]  /*1520*/  MOV R9, UR5 ;  /* 0x0000000500097c02 */ /* 0x002fe20008000f00 */
[----:B------:R-:W-:Y:S02]  /*1530*/  IMAD.U32 R8, RZ, RZ, UR4 ;  /* 0x00000004ff087e24 */ /* 0x000fe4000f8e00ff */
[----:B0-----:R-:W-:-:S04]  /*1540*/  IMAD.IADD R11, R5, 0x1, R7 ;  /* 0x00000001050b7824 */ /* 0x001fc800078e0207 */
        /* <DEDUP_REMOVED lines=9> */
[----:B------:R-:W-:Y:S01]  /*15e0*/  ISETP.GE.U32.AND P0, PT, R2, R22, PT ;  /* 0x000000160200720c */ /* 0x000fe20003f06070 */
        /* <DEDUP_REMOVED lines=8> */
[----:B------:R-:W-:Y:S01]  /*1670*/  UIADD3 UR5, UPT, UPT, UR6, -0x800, URZ ;  /* 0xfffff80006057890 */ /* 0x000fe2000fffe0ff */
[--C-:B------:R-:W-:Y:S01]  /*1680*/  IMAD R3, R6, 0x800, R5.reuse ;  /* 0x0000080006037824 */ /* 0x100fe200078e0205 */
[----:B------:R-:W-:Y:S01]  /*1690*/  LOP3.LUT R11, RZ, R7, RZ, 0x33, !PT ;  /* 0x00000007ff0b7212 */ /* 0x000fe200078e33ff */
[C---:B------:R-:W-:Y:S01]  /*16a0*/  IMAD.IADD R4, R22.reuse, 0x1, R5 ;  /* 0x0000000116047824 */ /* 0x040fe200078e0205 */
[----:B------:R-:W-:Y:S02]  /*16b0*/  UMOV UR4, URZ ;  /* 0x000000ff00047c82 */ /* 0x000fe40008000000 */
[----:B------:R-:W-:Y:S02]  /*16c0*/  ISETP.GT.U32.AND P0, PT, R3, UR5, PT ;  /* 0x0000000503007c0c */ /* 0x000fe4000bf04070 */
[----:B------:R-:W-:Y:S02]  /*16d0*/  IADD3 R2, PT, PT, -R22, UR6, R11 ;  /* 0x0000000616027c10 */ /* 0x000fe4000fffe10b */
[----:B------:R-:W-:-:S03]  /*16e0*/  IADD3 R25, PT, PT, R4, 0x800, R7 ;  /* 0x0000080004197810 */ /* 0x000fc60007ffe007 */
[----:B------:R-:W-:-:S06]  /*16f0*/  IMAD.IADD R5, R2, 0x1, -R5 ;  /* 0x0000000102057824 */ /* 0x000fcc00078e0a05 */
[----:B------:R-:W-:Y:S05]  /*1700*/  @P0 BRA `(.L_x_661) ;  /* 0x0000000000840947 */ /* 0x000fea0003800000 */
[----:B------:R-:W0:Y:S01]  /*1710*/  LDC.64 R8, c[0x0][0x380] ;  /* 0x0000e000ff087b82 */ /* 0x000e220000000a00 */
[----:B------:R-:W1:Y:S01]  /*1720*/  LDCU UR6, c[0x0][0x3a8] ;  /* 0x00007500ff0677ac */ /* 0x000e620008000800 */
[----:B------:R-:W-:Y:S01]  /*1730*/  NOP ;  /* 0x0000000000007918 */ /* 0x000fe20000000000 */
.L_x_662:
[----:B------:R-:W2:Y:S02]  /*1740*/  S2R R2, SR_TID.X ;  /* 0x0000000000027919 */ /* 0x000ea40000002100 */
[----:B--2---:R-:W-:-:S04]  /*1750*/  IMAD.IADD R7, R2, 0x1, R3 ;  /* 0x0000000102077824 */ /* 0x004fc800078e0203 */
        /* <DEDUP_REMOVED lines=8> */
[----:B--2---:R-:W-:-:S03]  /*17e0*/  DADD R12, R26, R12 ;  /* 0x000000001a0c7229 */ /* 0x004fc6000000000c */
[----:B------:R-:W2:Y:S05]  /*17f0*/  LDG.E.64 R26, desc[UR8][R6.64+0x3000] ;  /* 0x00300008061a7981 */ /* 0x000eaa000c1e1b00 */
[----:B---3--:R-:W-:-:S08]  /*1800*/  DADD R12, R20, R12 ;  /* 0x00000000140c7229 */ /* 0x008fd0000000000c */
[----:B----4-:R-:W-:-:S08]  /*1810*/  DADD R12, R18, R12 ;  /* 0x00000000120c7229 */ /* 0x010fd0000000000c */
[----:B-----5:R-:W-:-:S08]  /*1820*/  DADD R12, R16, R12 ;  /* 0x00000000100c7229 */ /* 0x020fd0000000000c */
[----:B------:R-:W-:-:S08]  /*1830*/  DADD R12, R14, R12 ;  /* 0x000000000e0c7229 */ /* 0x000fd0000000000c */
[----:B------:R-:W-:Y:S01]  /*1840*/  DADD R10, R10, R12 ;  /* 0x000000000a0a7229 */ /* 0x000fe2000000000c */
[----:B-1----:R-:W-:-:S04]  /*1850*/  IADD3 R13, PT, PT, -R3, UR6, RZ ;  /* 0x00000006030d7c10 */ /* 0x002fc8000fffe1ff */
[----:B------:R-:W-:-:S03]  /*1860*/  ISETP.GE.U32.AND P0, PT, R13, R22, PT ;  /* 0x000000160d00720c */ /* 0x000fc60003f06070 */
[----:B--2---:R-:W-:-:S08]  /*1870*/  DADD R10, R26, R10 ;  /* 0x000000001a0a7229 */ /* 0x004fd0000000000a */
[----:B------:R-:W-:Y:S02]  /*1880*/  DADD R12, R28, R10 ;  /* 0x000000001c0c7229 */ /* 0x000fe4000000000a */
[----:B------:R-:W-:Y:S09]  /*1890*/  @!P0 BRA `(.L_x_660) ;  /* 0x0000000800d08947 */ /* 0x000ff20003800000 */
[----:B------:R-:W0:Y:S01]  /*18a0*/  LDC R6, c[0x0][0x3ac] ;  /* 0x0000eb00ff067b82 */ /* 0x000e220000000800 */
[----:B------:R-:W-:Y:S01]  /*18b0*/  UIADD3 UR4, UPT, UPT, UR4, 0x1, URZ ;  /* 0x0000000104047890 */ /* 0x000fe2000fffe0ff */
[C---:B------:R-:W-:Y:S01]  /*18c0*/  IADD3 R4, PT, PT, R22.reuse, R4, RZ ;  /* 0x0000000416047210 */ /* 0x040fe20007ffe0ff */
[----:B------:R-:W-:Y:S02]  /*18d0*/  IMAD.IADD R5, R5, 0x1, -R22 ;  /* 0x0000000105057824 */ /* 0x000fe400078e0a16 */
[----:B------:R-:W-:Y:S02]  /*18e0*/  IMAD.IADD R25, R22, 0x1, R25 ;  /* 0x0000000116197824 */ /* 0x000fe400078e0219 */
[----:B0-----:R-:W-:-:S05]  /*18f0*/  IMAD R3, R6, 0x800, R3 ;  /* 0x0000080006037824 */ /* 0x001fca00078e0203 */
[----:B------:R-:W-:-:S13]  /*1900*/  ISETP.GT.U32.AND P0, PT, R3, UR5, PT ;  /* 0x0000000503007c0c */ /* 0x000fda000bf04070 */
[----:B------:R-:W-:Y:S05]  /*1910*/  @!P0 BRA `(.L_x_662) ;  /* 0xfffffffc00888947 */ /* 0x000fea000383ffff */
.L_x_661:
[----:B------:R-:W0:Y:S01]  /*1920*/  S2R R11, SR_TID.X ;  /* 0x00000000000b7919 */ /* 0x000e220000002100 */
[----:B------:R-:W-:Y:S01]  /*1930*/  IADD3 R2, PT, PT, -R3, UR6, RZ ;  /* 0x0000000603027c10 */ /* 0x000fe2000fffe1ff */
[----:B------:R-:W-:Y:S03]  /*1940*/  BSSY.RECONVERGENT B1, `(.L_x_660) ;  /* 0x00000a9000017945 */ /* 0x000fe60003800200 */
[----:B0-----:R-:W-:-:S04]  /*1950*/  ISETP.GE.AND P0, PT, R11, R2, PT ;  /* 0x000000020b00720c */ /* 0x001fc80003f06270 */
[----:B------:R-:W-:-:S13]  /*1960*/  ISETP.GE.U32.OR P0, PT, R3, UR6, P0 ;  /* 0x0000000603007c0c */ /* 0x000fda0008706470 */
[----:B------:R-:W-:Y:S05]  /*1970*/  @P0 BRA `(.L_x_663) ;  /* 0x0000000800940947 */ /* 0x000fea0003800000 */
[----:B------:R-:W-:Y:S01]  /*1980*/  IMAD.SHL.U32 R7, R0, 0x800, RZ ;  /* 0x0000080000077824 */ /* 0x000fe200078e00ff */
[----:B------:R-:W-:Y:S01]  /*1990*/  LOP3.LUT R2, RZ, R11, RZ, 0x33, !PT ;  /* 0x0000000bff027212 */ /* 0x000fe200078e33ff */
[----:B------:R-:W-:Y:S02]  /*19a0*/  BSSY.RECONVERGENT B2, `(.L_x_664) ;  /* 0x0000055000027945 */ /* 0x000fe40003800200 */
[----:B------:R-:W-:-:S05]  /*19b0*/  IMAD.IADD R7, R22, 0x1, R7 ;  /* 0x0000000116077824 */ /* 0x000fca00078e0207 */
[----:B------:R-:W-:Y:S01]  /*19c0*/  IADD3 R2, PT, PT, -R7, UR6, R2 ;  /* 0x0000000607027c10 */ /* 0x000fe2000fffe102 */
[----:B------:R-:W-:-:S04]  /*19d0*/  IMAD R7, R6, UR4, RZ ;  /* 0x0000000406077c24 */ /* 0x000fc8000f8e02ff */
[----:B------:R-:W-:-:S05]  /*19e0*/  IMAD R2, R7, -0x800, R2 ;  /* 0xfffff80007027824 */ /* 0x000fca00078e0202 */
[C---:B------:R-:W-:Y:S02]  /*19f0*/  ISETP.GE.U32.AND P0, PT, R2.reuse, 0xf00, PT ;  /* 0x00000f000200780c */ /* 0x040fe40003f06070 */
[----:B------:R-:W-:Y:S01]  /*1a00*/  LEA.HI R6, R2, 0x1, RZ, 0x18 ;  /* 0x0000000102067811 */ /* 0x000fe200078fc0ff */
[----:B------:R-:W-:-:S03]  /*1a10*/  IMAD.MOV.U32 R2, RZ, RZ, R11 ;  /* 0x000000ffff027224 */ /* 0x000fc600078e000b */
[----:B------:R-:W-:-:S07]  /*1a20*/  LOP3.LUT R7, R6, 0xf, RZ, 0xc0, !PT ;  /* 0x0000000f06077812 */ /* 0x000fce00078ec0ff */
[----:B------:R-:W-:Y:S05]  /*1a30*/  @!P0 BRA `(.L_x_665) ;  /* 0x00000004002c8947 */ /* 0x000fea0003800000 */
[----:B------:R-:W-:Y:S01]  /*1a40*/  LEA.HI R2, R5, 0x1, RZ, 0x18 ;  /* 0x0000000105027811 */ /* 0x000fe200078fc0ff */
[----:B------:R-:W-:Y:S03]  /*1a50*/  BSSY.RECONVERGENT B3, `(.L_x_666) ;  /* 0x0000048000037945 */ /* 0x000fe60003800200 */
[----:B------:R-:W-:Y:S02]  /*1a60*/  LOP3.LUT R24, R2, 0x1fffff0, RZ, 0xc0, !PT ;  /* 0x01fffff002187812 */ /* 0x000fe400078ec0ff */
[----:B------:R-:W-:Y:S02]  /*1a70*/  LOP3.LUT R2, R11, 0x800, RZ, 0xfc, !PT ;  /* 0x000008000b027812 */ /* 0x000fe400078efcff */
[----:B------:R-:W-:-:S07]  /*1a80*/  IADD3 R24, PT, PT, -R24, RZ, RZ ;  /* 0x000000ff18187210 */ /* 0x000fce0007ffe1ff */
.L_x_667:
[C---:B------:R-:W-:Y:S02]  /*1a90*/  VIADD R11, R25.reuse, 0xfffff800 ;  /* 0xfffff800190b7836 */ /* 0x040fe40000000000 */
[----:B------:R-:W-:Y:S02]  /*1aa0*/  VIADD R23, R25, 0xfffff900 ;  /* 0xfffff90019177836 */ /* 0x000fe40000000000 */
[----:B------:R-:W-:-:S06]  /*1ab0*/  IMAD.WIDE.U32 R10, R11, 0x8, R8 ;  /* 0x000000080b0a7825 */ /* 0x000fcc00078e0008 */
[----:B------:R-:W2:Y:S01]  /*1ac0*/  LDG.E.64 R10, desc[UR8][R10.64] ;  /* 0x000000080a0a7981 */ /* 0x000ea2000c1e1b00 */
[----:B------:R-:W-:-:S04]  /*1ad0*/  IMAD.WIDE.U32 R22, R23, 0x8, R8 ;  /* 0x0000000817167825 */ /* 0x000fc800078e0008 */
[C---:B------:R-:W-:Y:S02]  /*1ae0*/  VIADD R19, R25.reuse, 0xfffffa00 ;  /* 0xfffffa0019137836 */ /* 0x040fe40000000000 */
[----:B------:R-:W3:Y:S01]  /*1af0*/  LDG.E.64 R22, desc[UR8][R22.64] ;  /* 0x0000000816167981 */ /* 0x000ee2000c1e1b00 */
[----:B------:R-:W-:Y:S02]  /*1b00*/  VIADD R21, R25, 0xfffffb00 ;  /* 0xfffffb0019157836 */ /* 0x000fe40000000000 */
[----:B------:R-:W-:-:S04]  /*1b10*/  IMAD.WIDE.U32 R18, R19, 0x8, R8 ;  /* 0x0000000813127825 */ /* 0x000fc800078e0008 */
[----:B------:R-:W-:Y:S02]  /*1b20*/  IMAD.WIDE.U32 R20, R21, 0x8, R8 ;  /* 0x0000000815147825 */ /* 0x000fe400078e0008 */
[----:B------:R-:W4:Y:S04]  /*1b30*/  LDG.E.64 R18, desc[UR8][R18.64] ;  /* 0x0000000812127981 */ /* 0x000f28000c1e1b00 */
[----:B------:R-:W5:Y:S01]  /*1b40*/  LDG.E.64 R20, desc[UR8][R20.64] ;  /* 0x0000000814147981 */ /* 0x000f62000c1e1b00 */
[C---:B------:R-:W-:Y:S01]  /*1b50*/  VIADD R17, R25.reuse, 0xfffffc00 ;  /* 0xfffffc0019117836 */ /* 0x040fe20000000000 */
[----:B------:R-:W-:-:S03]  /*1b60*/  IADD3 R15, PT, PT, R25, -0x300, RZ ;  /* 0xfffffd00190f7810 */ /* 0x000fc60007ffe0ff */
[----:B------:R-:W-:-:S04]  /*1b70*/  IMAD.WIDE.U32 R16, R17, 0x8, R8 ;  /* 0x0000000811107825 */ /* 0x000fc800078e0008 */
[----:B------:R-:W-:Y:S02]  /*1b80*/  IMAD.WIDE.U32 R14, R15, 0x8, R8 ;  /* 0x000000080f0e7825 */ /* 0x000fe400078e0008 */
[----:B------:R-:W5:Y:S04]  /*1b90*/  LDG.E.64 R16, desc[UR8][R16.64] ;  /* 0x0000000810107981 */ /* 0x000f68000c1e1b00 */
[----:B------:R-:W5:Y:S01]  /*1ba0*/  LDG.E.64 R14, desc[UR8][R14.64] ;  /* 0x000000080e0e7981 */ /* 0x000f62000c1e1b00 */
[----:B--2---:R-:W-:Y:S01]  /*1bb0*/  DADD R10, R10, R12 ;  /* 0x000000000a0a7229 */ /* 0x004fe2000000000c */
[----:B------:R-:W-:-:S04]  /*1bc0*/  VIADD R13, R25, 0xfffffe00 ;  /* 0xfffffe00190d7836 */ /* 0x000fc80000000000 */
[----:B------:R-:W-:-:S03]  /*1bd0*/  IMAD.WIDE.U32 R12, R13, 0x8, R8 ;  /* 0x000000080d0c7825 */ /* 0x000fc600078e0008 */
[----:B---3--:R-:W-:Y:S01]  /*1be0*/  DADD R22, R10, R22 ;  /* 0x000000000a167229 */ /* 0x008fe20000000016 */
[----:B------:R-:W-:Y:S02]  /*1bf0*/  VIADD R11, R25, 0xffffff00 ;  /* 0xffffff00190b7836 */ /* 0x000fe40000000000 */
[----:B------:R-:W2:Y:S02]  /*1c00*/  LDG.E.64 R12, desc[UR8][R12.64] ;  /* 0x000000080c0c7981 */ /* 0x000ea4000c1e1b00 */
[----:B------:R-:W-:-:S03]  /*1c10*/  IMAD.WIDE.U32 R10, R11, 0x8, R8 ;  /* 0x000000080b0a7825 */ /* 0x000fc600078e0008 */
[----:B----4-:R-:W-:Y:S01]  /*1c20*/  DADD R18, R22, R18 ;  /* 0x0000000016127229 */ /* 0x010fe20000000012 */
[C---:B------:R-:W-:Y:S02]  /*1c30*/  IMAD.WIDE.U32 R22, R25.reuse, 0x8, R8 ;  /* 0x0000000819167825 */ /* 0x040fe400078e0008 */
[----:B------:R-:W3:Y:S05]  /*1c40*/  LDG.E.64 R10, desc[UR8][R10.64] ;  /* 0x000000080a0a7981 */ /* 0x000eea000c1e1b00 */
[----:B-----5:R-:W-:Y:S01]  /*1c50*/  DADD R20, R18, R20 ;  /* 0x0000000012147229 */ /* 0x020fe20000000014 */
[----:B------:R-:W4:Y:S01]  /*1c60*/  LDG.E.64 R22, desc[UR8][R22.64] ;  /* 0x0000000816167981 */ /* 0x000f22000c1e1b00 */
[----:B------:R-:W-:-:S04]  /*1c70*/  VIADD R19, R25, 0x100 ;  /* 0x0000010019137836 */ /* 0x000fc80000000000 */
[----:B------:R-:W-:-:S06]  /*1c80*/  IMAD.WIDE.U32 R18, R19, 0x8, R8 ;  /* 0x0000000813127825 */ /* 0x000fcc00078e0008 */
[----:B------:R-:W5:Y:S01]  /*1c90*/  LDG.E.64 R18, desc[UR8][R18.64] ;  /* 0x0000000812127981 */ /* 0x000f62000c1e1b00 */
[----:B------:R-:W-:Y:S01]  /*1ca0*/  DADD R16, R20, R16 ;  /* 0x0000000014107229 */ /* 0x000fe20000000010 */
[----:B------:R-:W-:-:S04]  /*1cb0*/  VIADD R21, R25, 0x200 ;  /* 0x0000020019157836 */ /* 0x000fc80000000000 */
[----:B------:R-:W-:-:S03]  /*1cc0*/  IMAD.WIDE.U32 R20, R21, 0x8, R8 ;  /* 0x0000000815147825 */ /* 0x000fc600078e0008 */
[----:B------:R-:W-:Y:S01]  /*1cd0*/  DADD R14, R16, R14 ;  /* 0x00000000100e7229 */ /* 0x000fe2000000000e */
[----:B------:R-:W-:Y:S02]  /*1ce0*/  VIADD R17, R25, 0x300 ;  /* 0x0000030019117836 */ /* 0x000fe40000000000 */
[----:B------:R-:W5:Y:S02]  /*1cf0*/  LDG.E.64 R20, desc[UR8][R20.64] ;  /* 0x0000000814147981 */ /* 0x000f64000c1e1b00 */
[----:B------:R-:W-:-:S06]  /*1d00*/  IMAD.WIDE.U32 R16, R17, 0x8, R8 ;  /* 0x0000000811107825 */ /* 0x000fcc00078e0008 */
[----:B------:R-:W5:Y:S01]  /*1d10*/  LDG.E.64 R16, desc[UR8][R16.64] ;  /* 0x0000000810107981 */ /* 0x000f62000c1e1b00 */
        /* <DEDUP_REMOVED lines=10> */
[--C-:B------:R-:W-:Y:S02]  /*1dc0*/  IMAD.WIDE.U32 R10, R11, 0x8, R8.reuse ;  /* 0x000000080b0a7825 */ /* 0x100fe400078e0008 */
[----:B-----5:R-:W-:Y:S02]  /*1dd0*/  DADD R18, R22, R18 ;  /* 0x0000000016127229 */ /* 0x020fe40000000012 */
[----:B------:R-:W-:Y:S02]  /*1de0*/  VIADD R23, R25, 0x700 ;  /* 0x0000070019177836 */ /* 0x000fe40000000000 */
[----:B------:R-:W4:Y:S02]  /*1df0*/  LDG.E.64 R10, desc[UR8][R10.64] ;  /* 0x000000080a0a7981 */ /* 0x000f24000c1e1b00 */
[----:B------:R-:W-:-:S06]  /*1e00*/  IMAD.WIDE.U32 R22, R23, 0x8, R8 ;  /* 0x0000000817167825 */ /* 0x000fcc00078e0008 */
[----:B------:R-:W5:Y:S01]  /*1e10*/  LDG.E.64 R22, desc[UR8][R22.64] ;  /* 0x0000000816167981 */ /* 0x000f62000c1e1b00 */
        /* <DEDUP_REMOVED lines=9> */
[----:B-----5:R-:W-:Y:S01]  /*1eb0*/  DADD R12, R14, R22 ;  /* 0x000000000e0c7229 */ /* 0x020fe20000000016 */
[----:B------:R-:W-:Y:S10]  /*1ec0*/  @P0 BRA `(.L_x_667) ;  /* 0xfffffff800f00947 */ /* 0x000ff4000383ffff */
[----:B------:R-:W-:Y:S05]  /*1ed0*/  BSYNC.RECONVERGENT B3 ;  /* 0x0000000000037941 */ /* 0x000fea0003800200 */
.L_x_666:
[----:B------:R-:W-:-:S07]  /*1ee0*/  VIADD R2, R2, 0xfffff800 ;  /* 0xfffff80002027836 */ /* 0x000fce0000000000 */
.L_x_665:
[----:B------:R-:W-:Y:S05]  /*1ef0*/  BSYNC.RECONVERGENT B2 ;  /* 0x0000000000027941 */ /* 0x000fea0003800200 */
.L_x_664:
[----:B------:R-:W-:-:S13]  /*1f00*/  ISETP.NE.AND P0, PT, R7, RZ, PT ;  /* 0x000000ff0700720c */ /* 0x000fda0003f05270 */
[----:B------:R-:W-:Y:S05]  /*1f10*/  @!P0 BRA `(.L_x_663) ;  /* 0x00000004002c8947 */ /* 0x000fea0003800000 */
[----:B------:R-:W-:Y:S01]  /*1f20*/  ISETP.GE.U32.AND P0, PT, R7, 0x8, PT ;  /* 0x000000080700780c */ /* 0x000fe20003f06070 */
[----:B------:R-:W-:Y:S01]  /*1f30*/  BSSY.RECONVERGENT B2, `(.L_x_668) ;  /* 0x0000025000027945 */ /* 0x000fe20003800200 */
[----:B------:R-:W-:-:S04]  /*1f40*/  LOP3.LUT R26, R6, 0x7, RZ, 0xc0, !PT ;  /* 0x00000007061a7812 */ /* 0x000fc800078ec0ff */
[----:B------:R-:W-:-:S07]  /*1f50*/  ISETP.NE.AND P1, PT, R26, RZ, PT ;  /* 0x000000ff1a00720c */ /* 0x000fce0003f25270 */
[----:B------:R-:W-:Y:S06]  /*1f60*/  @!P0 BRA `(.L_x_669) ;  /* 0x0000000000848947 */ /* 0x000fec0003800000 */
[----:B------:R-:W-:-:S04]  /*1f70*/  IMAD.IADD R7, R2, 0x1, R3 ;  /* 0x0000000102077824 */ /* 0x000fc800078e0203 */
[----:B------:R-:W-:-:S06]  /*1f80*/  IMAD.WIDE.U32 R22, R7, 0x8, R8 ;  /* 0x0000000807167825 */ /* 0x000fcc00078e0008 */
[----:B------:R-:W2:Y:S01]  /*1f90*/  LDG.E.64 R22, desc[UR8][R22.64] ;  /* 0x0000000816167981 */ /* 0x000ea2000c1e1b00 */
[C---:B------:R-:W-:Y:S02]  /*1fa0*/  VIADD R21, R7.reuse, 0x100 ;  /* 0x0000010007157836 */ /* 0x040fe40000000000 */
[----:B------:R-:W-:Y:S02]  /*1fb0*/  VIADD R19, R7, 0x200 ;  /* 0x0000020007137836 */ /* 0x000fe40000000000 */
[----:B------:R-:W-:-:S04]  /*1fc0*/  IMAD.WIDE.U32 R20, R21, 0x8, R8 ;  /* 0x0000000815147825 */ /* 0x000fc800078e0008 */
[--C-:B------:R-:W-:Y:S02]  /*1fd0*/  IMAD.WIDE.U32 R18, R19, 0x8, R8.reuse ;  /* 0x0000000813127825 */ /* 0x100fe400078e0008 */
[----:B------:R-:W3:Y:S02]  /*1fe0*/  LDG.E.64 R20, desc[UR8][R20.64] ;  /* 0x0000000814147981 */ /* 0x000ee4000c1e1b00 */
[C---:B------:R-:W-:Y:S02]  /*1ff0*/  VIADD R17, R7.reuse, 0x300 ;  /* 0x0000030007117836 */ /* 0x040fe40000000000 */
[----:B------:R-:W4:Y:S01]  /*2000*/  LDG.E.64 R18, desc[UR8][R18.64] ;  /* 0x0000000812127981 */ /* 0x000f22000c1e1b00 */
[----:B------:R-:W-:Y:S01]  /*2010*/  IADD3 R15, PT, PT, R7, 0x400, RZ ;  /* 0x00000400070f7810 */ /* 0x000fe20007ffe0ff */
[----:B------:R-:W-:-:S04]  /*2020*/  IMAD.WIDE.U32 R16, R17, 0x8, R8 ;  /* 0x0000000811107825 */ /* 0x000fc800078e0008 */
[--C-:B------:R-:W-:Y:S02]  /*2030*/  IMAD.WIDE.U32 R14, R15, 0x8, R8.reuse ;  /* 0x000000080f0e7825 */ /* 0x100fe400078e0008 */
[----:B------:R-:W5:Y:S02]  /*2040*/  LDG.E.64 R16, desc[UR8][R16.64] ;  /* 0x0000000810107981 */ /* 0x000f64000c1e1b00 */
[C---:B------:R-:W-:Y:S02]  /*2050*/  VIADD R11, R7.reuse, 0x500 ;  /* 0x00000500070b7836 */ /* 0x040fe40000000000 */
[----:B------:R-:W5:Y:S01]  /*2060*/  LDG.E.64 R14, desc[UR8][R14.64] ;  /* 0x000000080e0e7981 */ /* 0x000f62000c1e1b00 */
[----:B------:R-:W-:Y:S02]  /*2070*/  VIADD R25, R7, 0x600 ;  /* 0x0000060007197836 */ /* 0x000fe40000000000 */
[----:B------:R-:W-:-:S06]  /*2080*/  IMAD.WIDE.U32 R10, R11, 0x8, R8 ;  /* 0x000000080b0a7825 */ /* 0x000fcc00078e0008 */
[----:B------:R-:W5:Y:S01]  /*2090*/  LDG.E.64 R10, desc[UR8][R10.64] ;  /* 0x000000080a0a7981 */ /* 0x000f62000c1e1b00 */
[----:B--2---:R-:W-:Y:S01]  /*20a0*/  DADD R12, R12, R22 ;  /* 0x000000000c0c7229 */ /* 0x004fe20000000016 */
[----:B------:R-:W-:-:S04]  /*20b0*/  IMAD.WIDE.U32 R22, R25, 0x8, R8 ;  /* 0x0000000819167825 */ /* 0x000fc800078e0008 */
[----:B------:R-:W-:Y:S02]  /*20c0*/  VIADD R25, R7, 0x700 ;  /* 0x0000070007197836 */ /* 0x000fe40000000000 */
[----:B------:R-:W2:Y:S02]  /*20d0*/  LDG.E.64 R22, desc[UR8][R22.64] ;  /* 0x0000000816167981 */ /* 0x000ea4000c1e1b00 */
[----:B------:R-:W-:-:S06]  /*20e0*/  IMAD.WIDE.U32 R24, R25, 0x8, R8 ;  /* 0x0000000819187825 */ /* 0x000fcc00078e0008 */
[----:B------:R-:W2:Y:S01]  /*20f0*/  LDG.E.64 R24, desc[UR8][R24.64] ;  /* 0x0000000818187981 */ /* 0x000ea2000c1e1b00 */
[----:B---3--:R-:W-:Y:S01]  /*2100*/  DADD R12, R12, R20 ;  /* 0x000000000c0c7229 */ /* 0x008fe20000000014 */
[----:B------:R-:W-:-:S07]  /*2110*/  VIADD R2, R2, 0x800 ;  /* 0x0000080002027836 */ /* 0x000fce0000000000 */
[----:B----4-:R-:W-:-:S08]  /*2120*/  DADD R12, R12, R18 ;  /* 0x000000000c0c7229 */ /* 0x010fd00000000012 */
[----:B-----5:R-:W-:-:S08]  /*2130*/  DADD R12, R12, R16 ;  /* 0x000000000c0c7229 */ /* 0x020fd00000000010 */
[----:B------:R-:W-:-:S08]  /*2140*/  DADD R12, R12, R14 ;  /* 0x000000000c0c7229 */ /* 0x000fd0000000000e */
[----:B------:R-:W-:-:S08]  /*2150*/  DADD R10, R12, R10 ;  /* 0x000000000c0a7229 */ /* 0x000fd0000000000a */
[----:B--2---:R-:W-:-:S08]  /*2160*/  DADD R10, R10, R22 ;  /* 0x000000000a0a7229 */ /* 0x004fd00000000016 */
[----:B------:R-:W-:-:S11]  /*2170*/  DADD R12, R10, R24 ;  /* 0x000000000a0c7229 */ /* 0x000fd60000000018 */
.L_x_669:
[----:B------:R-:W-:Y:S05]  /*2180*/  BSYNC.RECONVERGENT B2 ;  /* 0x0000000000027941 */ /* 0x000fea0003800200 */
.L_x_668:
[----:B------:R-:W-:Y:S05]  /*2190*/  @!P1 BRA `(.L_x_663) ;  /* 0x00000000008c9947 */ /* 0x000fea0003800000 */
[----:B------:R-:W-:Y:S01]  /*21a0*/  ISETP.GE.U32.AND P0, PT, R26, 0x4, PT ;  /* 0x000000041a00780c */ /* 0x000fe20003f06070 */
[----:B------:R-:W-:Y:S01]  /*21b0*/  BSSY.RECONVERGENT B2, `(.L_x_670) ;  /* 0x0000014000027945 */ /* 0x000fe20003800200 */
[----:B------:R-:W-:-:S11]  /*21c0*/  LOP3.LUT P1, RZ, R6, 0x3, RZ, 0xc0, !PT ;  /* 0x0000000306ff7812 */ /* 0x000fd6000782c0ff */
[----:B------:R-:W-:Y:S05]  /*21d0*/  @!P0 BRA `(.L_x_671) ;  /* 0x0000000000448947 */ /* 0x000fea0003800000 */
[----:B------:R-:W-:-:S04]  /*21e0*/  IMAD.IADD R3, R2, 0x1, R3 ;  /* 0x0000000102037824 */ /* 0x000fc800078e0203 */
[C---:B------:R-:W-:Y:S01]  /*21f0*/  IMAD.WIDE.U32 R6, R3.reuse, 0x8, R8 ;  /* 0x0000000803067825 */ /* 0x040fe200078e0008 */
[----:B------:R-:W-:-:S05]  /*2200*/  IADD3 R11, PT, PT, R3, 0x100, RZ ;  /* 0x00000100030b7810 */ /* 0x000fca0007ffe0ff */
        /* <DEDUP_REMOVED lines=9> */
[----:B------:R-:W-:Y:S01]  /*22a0*/  VIADD R2, R2, 0x400 ;  /* 0x0000040002027836 */ /* 0x000fe20000000000 */
[----:B--2---:R-:W-:-:S08]  /*22b0*/  DADD R12, R12, R6 ;  /* 0x000000000c0c7229 */ /* 0x004fd00000000006 */
[----:B---3--:R-:W-:-:S08]  /*22c0*/  DADD R12, R12, R10 ;  /* 0x000000000c0c7229 */ /* 0x008fd0000000000a */
[----:B----4-:R-:W-:-:S08]  /*22d0*/  DADD R12, R12, R14 ;  /* 0x000000000c0c7229 */ /* 0x010fd0000000000e */
[----:B-----5:R-:W-:-:S11]  /*22e0*/  DADD R12, R12, R16 ;  /* 0x000000000c0c7229 */ /* 0x020fd60000000010 */
.L_x_671:
[----:B------:R-:W-:Y:S05]  /*22f0*/  BSYNC.RECONVERGENT B2 ;  /* 0x0000000000027941 */ /* 0x000fea0003800200 */
.L_x_670:
[----:B------:R-:W-:Y:S05]  /*2300*/  @!P1 BRA `(.L_x_663) ;  /* 0x0000000000309947 */ /* 0x000fea0003800000 */
[----:B------:R-:W-:Y:S01]  /*2310*/  LOP3.LUT R3, R5, 0xffff, RZ, 0xc0, !PT ;  /* 0x0000ffff05037812 */ /* 0x000fe200078ec0ff */
[----:B------:R-:W-:-:S03]  /*2320*/  IMAD.IADD R5, R2, 0x1, R4 ;  /* 0x0000000102057824 */ /* 0x000fc600078e0204 */
[----:B------:R-:W-:-:S04]  /*2330*/  LEA.HI R3, R3, 0x1, RZ, 0x18 ;  /* 0x0000000103037811 */ /* 0x000fc800078fc0ff */
[----:B------:R-:W-:-:S05]  /*2340*/  LOP3.LUT R3, R3, 0x3, RZ, 0xc0, !PT ;  /* 0x0000000303037812 */ /* 0x000fca00078ec0ff */
[----:B------:R-:W-:-:S07]  /*2350*/  IMAD.MOV R4, RZ, RZ, -R3 ;  /* 0x000000ffff047224 */ /* 0x000fce00078e0a03 */
.L_x_672:
[----:B------:R-:W-:-:S06]  /*2360*/  IMAD.WIDE.U32 R2, R5, 0x8, R8 ;  /* 0x0000000805027825 */ /* 0x000fcc00078e0008 */
[----:B------:R-:W2:Y:S01]  /*2370*/  LDG.E.64 R2, desc[UR8][R2.64] ;  /* 0x0000000802027981 */ /* 0x000ea2000c1e1b00 */
[----:B------:R-:W-:Y:S01]  /*2380*/  IADD3 R4, PT, PT, R4, 0x1, RZ ;  /* 0x0000000104047810 */ /* 0x000fe20007ffe0ff */
[----:B------:R-:W-:-:S03]  /*2390*/  VIADD R5, R5, 0x100 ;  /* 0x0000010005057836 */ /* 0x000fc60000000000 */
[----:B------:R-:W-:Y:S01]  /*23a0*/  ISETP.NE.AND P0, PT, R4, RZ, PT ;  /* 0x000000ff0400720c */ /* 0x000fe20003f05270 */
[----:B--2---:R-:W-:-:S12]  /*23b0*/  DADD R12, R2, R12 ;  /* 0x00000000020c7229 */ /* 0x004fd8000000000c */
[----:B------:R-:W-:Y:S05]  /*23c0*/  @P0 BRA `(.L_x_672) ;  /* 0xfffffffc00e40947 */ /* 0x000fea000383ffff */
.L_x_663:
[----:B------:R-:W-:Y:S05]  /*23d0*/  BSYNC.RECONVERGENT B1 ;  /* 0x0000000000017941 */ /* 0x000fea0003800200 */
.L_x_660:
[----:B------:R-:W0:Y:S01]  /*23e0*/  S2R R2, SR_LANEID ;  /* 0x0000000000027919 */ /* 0x000e220000000000 */
[----:B------:R-:W-:Y:S04]  /*23f0*/  SHFL.DOWN PT, R4, R12, 0x1, 0x1f ;  /* 0x08201f000c047f89 */ /* 0x000fe800000e0000 */
[----:B------:R-:W1:Y:S02]  /*2400*/  SHFL.DOWN PT, R5, R13, 0x1, 0x1f ;  /* 0x08201f000d057f89 */ /* 0x000e6400000e0000 */
[----:B-1----:R-:W-:Y:S01]  /*2410*/  DADD R4, R4, R12 ;  /* 0x0000000004047229 */ /* 0x002fe2000000000c */
[C---:B0-----:R-:W-:Y:S02]  /*2420*/  ISETP.GT.AND P0, PT, R2.reuse, 0x1e, PT ;  /* 0x0000001e0200780c */ /* 0x041fe40003f04270 */
[----:B------:R-:W-:-:S07]  /*2430*/  ISETP.NE.AND P1, PT, R2, RZ, PT ;  /* 0x000000ff0200720c */ /* 0x000fce0003f25270 */
[----:B------:R-:W-:Y:S02]  /*2440*/  FSEL R6, R12, R4, P0 ;  /* 0x000000040c067208 */ /* 0x000fe40000000000 */
[----:B------:R-:W-:Y:S01]  /*2450*/  FSEL R7, R13, R5, P0 ;  /* 0x000000050d077208 */ /* 0x000fe20000000000 */
[----:B------:R-:W0:Y:S01]  /*2460*/  S2R R12, SR_TID.X ;  /* 0x00000000000c7919 */ /* 0x000e220000002100 */
[----:B------:R-:W-:Y:S01]  /*2470*/  ISETP.GT.AND P0, PT, R2, 0x1d, PT ;  /* 0x0000001d0200780c */ /* 0x000fe20003f04270 */
[----:B------:R-:W-:Y:S04]  /*2480*/  SHFL.DOWN PT, R4, R6, 0x2, 0x1f ;  /* 0x08401f0006047f89 */ /* 0x000fe800000e0000 */
[----:B------:R-:W1:Y:S01]  /*2490*/  SHFL.DOWN PT, R5, R7, 0x2, 0x1f ;  /* 0x08401f0007057f89 */ /* 0x000e6200000e0000 */
[----:B------:R-:W2:Y:S01]  /*24a0*/  @!P1 S2R R13, SR_CgaCtaId ;  /* 0x00000000000d9919 */ /* 0x000ea20000008800 */
[----:B-1----:R-:W-:Y:S01]  /*24b0*/  DADD R4, R4, R6 ;  /* 0x0000000004047229 */ /* 0x002fe20000000006 */
[----:B0-----:R-:W-:-:S04]  /*24c0*/  @!P1 SHF.R.U32.HI R3, RZ, 0x2, R12 ;  /* 0x00000002ff039819 */ /* 0x001fc8000001160c */
[----:B------:R-:W-:-:S05]  /*24d0*/  @!P1 LOP3.LUT R3, R3, 0xf8, RZ, 0xc0, !PT ;  /* 0x000000f803039812 */ /* 0x000fca00078ec0ff */
        /* <DEDUP_REMOVED lines=12> */
[----:B--2---:R-:W-:-:S05]  /*25a0*/  @!P1 LEA R8, R13, R8, 0x18 ;  /* 0x000000080d089211 */ /* 0x004fca00078ec0ff */
        /* <DEDUP_REMOVED lines=12> */
[----:B------:R-:W-:-:S03]  /*2670*/  FSEL R3, R7, R5, P1 ;  /* 0x0000000507037208 */ /* 0x000fc60000800000 */
[----:B0-----:R-:W-:Y:S02]  /*2680*/  IMAD.MOV.U32 R4, RZ, RZ, R2 ;  /* 0x000000ffff047224 */ /* 0x001fe400078e0002 */
[----:B------:R-:W-:Y:S01]  /*2690*/  IMAD.MOV.U32 R5, RZ, RZ, R3 ;  /* 0x000000ffff057224 */ /* 0x000fe200078e0003 */
[----:B------:R-:W-:Y:S06]  /*26a0*/  @P0 BRA `(.L_x_659) ;  /* 0x0000000000380947 */ /* 0x000fec0003800000 */
        /* <DEDUP_REMOVED lines=14> */
.L_x_659:
[----:B------:R-:W-:Y:S05]  /*2790*/  BSYNC.RECONVERGENT B0 ;  /* 0x0000000000007941 */ /* 0x000fea0003800200 */
.L_x_643:
[----:B------:R-:W-:Y:S05]  /*27a0*/  @P0 EXIT ;  /* 0x000000000000094d */ /* 0x000fea0003800000 */
[----:B------:R-:W1:Y:S02]  /*27b0*/  LDC.64 R2, c[0x0][0x388] ;  /* 0x0000e200ff027b82 */ /* 0x000e640000000a00 */
[----:B-1----:R-:W-:-:S05]  /*27c0*/  IMAD.WIDE.U32 R2, R0, 0x8, R2 ;  /* 0x0000000800027825 */ /* 0x002fca00078e0002 */
[----:B------:R-:W-:Y:S01]  /*27d0*/  STG.E.64 desc[UR8][R2.64], R4 ;  /* 0x0000000402007986 */ /* 0x000fe2000c101b08 */
[----:B------:R-:W-:Y:S05]  /*27e0*/  EXIT ;  /* 0x000000000000794d */ /* 0x000fea0003800000 */
.L_x_673:
        /* <DEDUP_REMOVED lines=9> */
.L_x_912:


//--------------------- .text._ZN3cub18CUB_300001_SM_10006detail6reduce28DeviceReduceSingleTileKernelINS2_10policy_hubIdj11add_functorIdEE10Policy1000EN6thrust24THRUST_300001_SM_1000_NS6detail15normal_iteratorINSA_10device_ptrIdEEEEPdjS6_ddN4cuda3std3__410__identityEEEvT0_T1_T2_T3_T4_T6_ --------------------------
	.section	.text._ZN3cub18CUB_300001_SM_10006detail6reduce28DeviceReduceSingleTileKernelINS2_10policy_hubIdj11add_functorIdEE10Policy1000EN6thrust24THRUST_300001_SM_1000_NS6detail15normal_iteratorINSA_10device_ptrIdEEEEPdjS6_ddN4cuda3std3__410__identityEEEvT0_T1_T2_T3_T4_T6_,"ax",@progbits
	.align	128
        .global         _ZN3cub18CUB_300001_SM_10006detail6reduce28DeviceReduceSingleTileKernelINS2_10policy_hubIdj11add_functorIdEE10Policy1000EN6thrust24THRUST_300001_SM_1000_NS6detail15normal_iteratorINSA_10device_ptrIdEEEEPdjS6_ddN4cuda3std3__410__identityEEEvT0_T1_T2_T3_T4_T6_
        .type           _ZN3cub18CUB_300001_SM_10006detail6reduce28DeviceReduceSingleTileKernelINS2_10policy_hubIdj11add_functorIdEE10Policy1000EN6thrust24THRUST_300001_SM_1000_NS6detail15normal_iteratorINSA_10device_ptrIdEEEEPdjS6_ddN4cuda3std3__410__identityEEEvT0_T1_T2_T3_T4_T6_,@function
        .size           _ZN3cub18CUB_300001_SM_10006detail6reduce28DeviceReduceSingleTileKernelINS2_10policy_hubIdj11add_functorIdEE10Policy1000EN6thrust24THRUST_300001_SM_1000_NS6detail15normal_iteratorINSA_10device_ptrIdEEEEPdjS6_ddN4cuda3std3__410__identityEEEvT0_T1_T2_T3_T4_T6_,(.L_x_913 - _ZN3cub18CUB_300001_SM_10006detail6reduce28DeviceReduceSingleTileKernelINS2_10policy_hubIdj11add_functorIdEE10Policy1000EN6thrust24THRUST_300001_SM_1000_NS6detail15normal_iteratorINSA_10device_ptrIdEEEEPdjS6_ddN4cuda3std3__410__identityEEEvT0_T1_T2_T3_T4_T6_)
        .other          _ZN3cub18CUB_300001_SM_10006detail6reduce28DeviceReduceSingleTileKernelINS2_10policy_hubIdj11add_functorIdEE10Policy1000EN6thrust24THRUST_300001_SM_1000_NS6detail15normal_iteratorINSA_10device_ptrIdEEEEPdjS6_ddN4cuda3std3__410__identityEEEvT0_T1_T2_T3_T4_T6_,@"STO_CUDA_ENTRY STV_DEFAULT"
_ZN3cub18CUB_300001_SM_10006detail6reduce28DeviceReduceSingleTileKernelINS2_10policy_hubIdj11add_functorIdEE10Policy1000EN6thrust24THRUST_300001_SM_1000_NS6detail15normal_iteratorINSA_10device_ptrIdEEEEPdjS6_ddN4cuda3std3__410__identityEEEvT0_T1_T2_T3_T4_T6_:
.text._ZN3cub18CUB_300001_SM_10006detail6reduce28DeviceReduceSingleTileKernelINS2_10policy_hubIdj11add_functorIdEE10Policy1000EN6thrust24THRUST_300001_SM_1000_NS6detail15normal_iteratorINSA_10device_ptrIdEEEEPdjS6_ddN4cuda3std3__410__identityEEEvT0_T1_T2_T3_T4_T6_:
        /* <DEDUP_REMOVED lines=13> */
.L_x_674:
        /* <DEDUP_REMOVED lines=13> */
.L_x_678:
[----:B------:R-:W-:Y:S05]  /*01a0*/  BSYNC.RECONVERGENT B1 ;  /* 0x0000000000017941 */ /* 0x000fea0003800200 */
.L_x_677:
        /* <DEDUP_REMOVED lines=17> */
.L_x_683:
        /* <DEDUP_REMOVED lines=38> */
.L_x_682:
[----:B------:R-:W-:Y:S05]  /*0520*/  BSYNC.RECONVERGENT B2 ;  /* 0x0000000000027941 */ /* 0x000fea0003800200 */
.L_x_681:
        /* <DEDUP_REMOVED lines=25> */
.L_x_685:
[----:B------:R-:W-:Y:S05]  /*06c0*/  BSYNC.RECONVERGENT B2 ;  /* 0x0000000000027941 */ /* 0x000fea0003800200 */
.L_x_684:
        /* <DEDUP_REMOVED lines=17> */
.L_x_687:
[----:B------:R-:W-:Y:S05]  /*07e0*/  BSYNC.RECONVERGENT B2 ;  /* 0x0000000000027941 */ /* 0x000fea0003800200 */
.L_x_686:
[----:B------:R-:W-:Y:S05]  /*07f0*/  @!P1 BRA `(.L_x_680) ;  /* 0x0000000000389947 */ /* 0x000fea0003800000 */
[----:B------:R-:W0:Y:S01]  /*0800*/  LDC.64 R4, c[0x0][0x380] ;  /* 0x0000e000ff047b82 */ /* 0x000e220000000a00 */
[----:B------:R-:W-:Y:S02]  /*0810*/  IMAD.MOV R0, RZ, RZ, -R0 ;  /* 0x000000ffff007224 */ /* 0x000fe400078e0a00 */
[----:B0-----:R-:W-:-:S04]  /*0820*/  IMAD.WIDE.U32 R4, R41, 0x8, R4 ;  /* 0x0000000829047825 */ /* 0x001fc800078e0004 */
[----:B------:R-:W-:Y:S02]  /*0830*/  IMAD.MOV.U32 R6, RZ, RZ, R4 ;  /* 0x000000ffff067224 */ /* 0x000fe400078e0004 */
[----:B------:R-:W-:-:S07]  /*0840*/  IMAD.MOV.U32 R7, RZ, RZ, R5 ;  /* 0x000000ffff077224 */ /* 0x000fce00078e0005 */
.L_x_688:
[----:B------:R-:W-:Y:S02]  /*0850*/  IMAD.MOV.U32 R4, RZ, RZ, R6 ;  /* 0x000000ffff047224 */ /* 0x000fe400078e0006 */
[----:B------:R-:W-:-:S06]  /*0860*/  IMAD.MOV.U32 R5, RZ, RZ, R7 ;  /* 0x000000ffff057224 */ /* 0x000fcc00078e0007 */
[----:B------:R-:W2:Y:S01]  /*0870*/  LDG.E.64 R4, desc[UR6][R4.64] ;  /* 0x0000000604047981 */ /* 0x000ea2000c1e1b00 */
[----:B------:R-:W-:Y:S01]  /*0880*/  VIADD R0, R0, 0x1 ;  /* 0x0000000100007836 */ /* 0x000fe20000000000 */
[----:B------:R-:W-:-:S04]  /*0890*/  IADD3 R6, P1, PT, R6, 0x800, RZ ;  /* 0x0000080006067810 */ /* 0x000fc80007f3e0ff */
[----:B------:R-:W-:Y:S01]  /*08a0*/  ISETP.NE.AND P0, PT, R0, RZ, PT ;  /* 0x000000ff0000720c */ /* 0x000fe20003f05270 */
[----:B------:R-:W-:Y:S01]  /*08b0*/  IMAD.X R7, RZ, RZ, R7, P1 ;  /* 0x000000ffff077224 */ /* 0x000fe200008e0607 */
[----:B--2--5:R-:W-:-:S11]  /*08c0*/  DADD R36, R4, R36 ;  /* 0x0000000004247229 */ /* 0x024fd60000000024 */
[----:B------:R-:W-:Y:S05]  /*08d0*/  @P0 BRA `(.L_x_688) ;  /* 0xfffffffc00dc0947 */ /* 0x000fea000383ffff */
.L_x_680:
[----:B------:R-:W-:Y:S05]  /*08e0*/  BSYNC.RECONVERGENT B1 ;  /* 0x0000000000017941 */ /* 0x000fea0003800200 */
.L_x_679:
        /* <DEDUP_REMOVED lines=28> */
[----:B-1----:R-:W-:-:S03]  /*0ab0*/  @!P1 LEA R9, R13, R2, 0x18 ;  /* 0x000000020d099211 */ /* 0x002fc600078ec0ff */
        /* <DEDUP_REMOVED lines=18> */
[----:B-1----:R-:W0:Y:S04]  /*0be0*/  LDS.128 R4, [UR4+0x10] ;  /* 0x00001004ff047984 */ /* 0x002e280008000c00 */
        /* <DEDUP_REMOVED lines=11> */
.L_x_689:
        /* <DEDUP_REMOVED lines=26> */
[----:B0-----:R-:W-:-:S10]  /*0e40*/  DADD R4, R4, R8 ;  /* 0x0000000004047229 */ /* 0x001fd40000000008 */
[----:B------:R-:W-:Y:S02]  /*0e50*/  FSEL R6, R8, R4, P0 ;  /* 0x0000000408067208 */ /* 0x000fe40000000000 */
[----:B------:R-:W-:Y:S01]  /*0e60*/  FSEL R7, R9, R5, P0 ;  /* 0x0000000509077208 */ /* 0x000fe20000000000 */
[----:B------:R-:W0:Y:S01]  /*0e70*/  @!P1 S2R R8, SR_CgaCtaId ;  /* 0x0000000000089919 */ /* 0x000e220000008800 */
[----:B------:R-:W-:Y:S01]  /*0e80*/  ISETP.GT.AND P0, PT, R0, R13, PT ;  /* 0x0000000d0000720c */ /* 0x000fe20003f04270 */
[----:B------:R-:W-:Y:S01]  /*0e90*/  VIADD R0, R12, 0x10 ;  /* 0x000000100c007836 */ /* 0x000fe20000000000 */
[----:B------:R-:W-:Y:S04]  /*0ea0*/  SHFL.DOWN PT, R4, R6, 0x8, R13 ;  /* 0x0900000006047989 */ /* 0x000fe800000e000d */
[----:B------:R-:W1:Y:S02]  /*0eb0*/  SHFL.DOWN PT, R5, R7, 0x8, R13 ;  /* 0x0900000007057989 */ /* 0x000e6400000e000d */
[----:B-1----:R-:W-:-:S10]  /*0ec0*/  DADD R4, R4, R6 ;  /* 0x0000000004047229 */ /* 0x002fd40000000006 */
[----:B------:R-:W-:Y:S02]  /*0ed0*/  FSEL R10, R6, R4, P0 ;  /* 0x00000004060a7208 */ /* 0x000fe40000000000 */
[----:B------:R-:W-:Y:S02]  /*0ee0*/  FSEL R11, R7, R5, P0 ;  /* 0x00000005070b7208 */ /* 0x000fe40000000000 */
[----:B------:R-:W-:Y:S01]  /*0ef0*/  @!P1 MOV R7, 0x400 ;  /* 0x0000040000079802 */ /* 0x000fe20000000f00 */
[----:B------:R-:W-:Y:S01]  /*0f00*/  SHFL.DOWN PT, R4, R10, 0x10, R13 ;  /* 0x0a0000000a047989 */ /* 0x000fe200000e000d */
[----:B------:R-:W-:Y:S02]  /*0f10*/  ISETP.GT.AND P0, PT, R0, R13, PT ;  /* 0x0000000d0000720c */ /* 0x000fe40003f04270 */
[----:B------:R-:W-:Y:S01]  /*0f20*/  @!P1 SHF.R.U32.HI R6, RZ, 0x2, R3 ;  /* 0x00000002ff069819 */ /* 0x000fe20000011603 */
[----:B------:R-:W1:Y:S01]  /*0f30*/  SHFL.DOWN PT, R5, R11, 0x10, R13 ;  /* 0x0a0000000b057989 */ /* 0x000e6200000e000d */
[----:B0-----:R-:W-:-:S02]  /*0f40*/  @!P1 LEA R7, R8, R7, 0x18 ;  /* 0x0000000708079211 */ /* 0x001fc400078ec0ff */
[----:B------:R-:W-:-:S05]  /*0f50*/  @!P1 LOP3.LUT R6, R6, 0xf8, RZ, 0xc0, !PT ;  /* 0x000000f806069812 */ /* 0x000fca00078ec0ff */
        /* <DEDUP_REMOVED lines=8> */
[----:B------:R-:W1:Y:S01]  /*0fe0*/  S2UR UR5, SR_CgaCtaId ;  /* 0x00000000000579c3 */ /* 0x000e620000008800 */
[----:B------:R-:W-:Y:S01]  /*0ff0*/  UMOV UR4, 0x400 ;  /* 0x0000040000047882 */ /* 0x000fe20000000000 */
[----:B------:R-:W-:Y:S01]  /*1000*/  ISETP.GT.U32.AND P1, PT, R2, 0x20, PT ;  /* 0x000000200200780c */ /* 0x000fe20003f24070 */
[----:B-1----:R-:W-:-:S09]  /*1010*/  ULEA UR4, UR5, UR4, 0x18 ;  /* 0x0000000405047291 */ /* 0x002fd2000f8ec0ff */
[----:B------:R-:W1:Y:S04]  /*1020*/  LDS.128 R12, [UR4+0x10] ;  /* 0x00001004ff0c7984 */ /* 0x000e680008000c00 */
[----:B0-----:R-:W0:Y:S01]  /*1030*/  LDS.128 R4, [UR4+0x20] ;  /* 0x00002004ff047984 */ /* 0x001e220008000c00 */
[----:B-1----:R-:W-:-:S10]  /*1040*/  DADD R12, R8, R12 ;  /* 0x00000000080c7229 */ /* 0x002fd4000000000c */
[----:B------:R-:W-:Y:S02]  /*1050*/  FSEL R8, R12, R8, P1 ;  /* 0x000000080c087208 */ /* 0x000fe40000800000 */
[----:B------:R-:W-:Y:S02]  /*1060*/  FSEL R9, R13, R9, P1 ;  /* 0x000000090d097208 */ /* 0x000fe40000800000 */
[----:B------:R-:W-:-:S04]  /*1070*/  ISETP.GT.U32.AND P1, PT, R2, 0x40, PT ;  /* 0x000000400200780c */ /* 0x000fc80003f24070 */
[----:B------:R-:W-:-:S10]  /*1080*/  DADD R14, R8, R14 ;  /* 0x00000000080e7229 */ /* 0x000fd4000000000e */
[----:B------:R-:W-:Y:S02]  /*1090*/  FSEL R12, R14, R8, P1 ;  /* 0x000000080e0c7208 */ /* 0x000fe40000800000 */
[----:B------:R-:W-:Y:S02]  /*10a0*/  FSEL R13, R15, R9, P1 ;  /* 0x000000090f0d7208 */ /* 0x000fe40000800000 */
[----:B------:R-:W1:Y:S01]  /*10b0*/  LDS.128 R8, [UR4+0x30] ;  /* 0x00003004ff087984 */ /* 0x000e620008000c00 */
        /* <DEDUP_REMOVED lines=8> */
[----:B------:R-:W0:Y:S01]  /*1140*/  LDS.64 R4, [UR4+0x40] ;  /* 0x00004004ff047984 */ /* 0x000e220008000a00 */
        /* <DEDUP_REMOVED lines=8> */
[----:B------:R-:W-:-:S04]  /*11d0*/  ISETP.GT.U32.AND P1, PT, R2, 0xe0, PT ;  /* 0x000000e00200780c */ /* 0x000fc80003f24070 */
[----:B0-----:R-:W-:-:S10]  /*11e0*/  DADD R4, R4, R6 ;  /* 0x0000000004047229 */ /* 0x001fd40000000006 */
[----:B------:R-:W-:Y:S02]  /*11f0*/  FSEL R8, R4, R6, P1 ;  /* 0x0000000604087208 */ /* 0x000fe40000800000 */
[----:B------:R-:W-:Y:S01]  /*1200*/  FSEL R9, R5, R7, P1 ;  /* 0x0000000705097208 */ /* 0x000fe20000800000 */
[----:B------:R-:W-:Y:S06]  /*1210*/  BRA `(.L_x_690) ;  /* 0x0000001000407947 */ /* 0x000fec0003800000 */
.L_x_676:
        /* <DEDUP_REMOVED lines=24> */
[----:B------:R-:W0:Y:S01]  /*13a0*/  LDC R2, c[0x0][0x390] ;  /* 0x0000e400ff027b82 */ /* 0x000e220000000800 */
[----:B------:R-:W-:-:S07]  /*13b0*/  UMOV UR4, 0x800 ;  /* 0x0000080000047882 */ /* 0x000fce0000000000 */
[----:B------:R-:W1:Y:S02]  /*13c0*/  LDC.64 R6, c[0x0][0x380] ;  /* 0x0000e000ff067b82 */ /* 0x000e640000000a00 */
.L_x_693:
        /* <DEDUP_REMOVED lines=10> */
[----:B--2---:R-:W-:-:S08]  /*1470*/  DADD R10, R10, R38 ;  /* 0x000000000a0a7229 */ /* 0x004fd00000000026 */
[----:B---3--:R-:W-:Y:S01]  /*1480*/  DADD R10, R12, R10 ;  /* 0x000000000c0a7229 */ /* 0x008fe2000000000a */
[----:B0-----:R-:W-:-:S05]  /*1490*/  VIADD R12, R2, -UR4 ;  /* 0x80000004020c7c36 */ /* 0x001fca0008000000 */
[----:B------:R-:W-:Y:S02]  /*14a0*/  ISETP.GE.U32.AND P0, PT, R12, 0x800, PT ;  /* 0x000008000c00780c */ /* 0x000fe40003f06070 */
[----:B----4-:R-:W-:-:S08]  /*14b0*/  DADD R10, R14, R10 ;  /* 0x000000000e0a7229 */ /* 0x010fd0000000000a */
[----:B-----5:R-:W-:-:S08]  /*14c0*/  DADD R10, R16, R10 ;  /* 0x00000000100a7229 */ /* 0x020fd0000000000a */
[----:B------:R-:W-:-:S08]  /*14d0*/  DADD R10, R18, R10 ;  /* 0x00000000120a7229 */ /* 0x000fd0000000000a */
[----:B------:R-:W-:-:S08]  /*14e0*/  DADD R10, R20, R10 ;  /* 0x00000000140a7229 */ /* 0x000fd0000000000a */
[----:B------:R-:W-:-:S08]  /*14f0*/  DADD R10, R22, R10 ;  /* 0x00000000160a7229 */ /* 0x000fd0000000000a */
[----:B------:R-:W-:Y:S01]  /*1500*/  DADD R38, R4, R10 ;  /* 0x0000000004267229 */ /* 0x000fe2000000000a */
[----:B------:R-:W-:Y:S10]  /*1510*/  @!P0 BRA `(.L_x_692) ;  /* 0x0000000800a08947 */ /* 0x000ff40003800000 */
[----:B------:R-:W-:-:S06]  /*1520*/  UIADD3 UR4, UPT, UPT, UR4, 0x800, URZ ;  /* 0x0000080004047890 */ /* 0x000fcc000fffe0ff */
[----:B------:R-:W-:-:S13]  /*1530*/  ISETP.LT.U32.AND P0, PT, R3, UR4, PT ;  /* 0x0000000403007c0c */ /* 0x000fda000bf01070 */
[----:B------:R-:W-:Y:S05]  /*1540*/  @!P0 BRA `(.L_x_693) ;  /* 0xfffffffc00a08947 */ /* 0x000fea000383ffff */
.L_x_691:
[----:B------:R-:W-:Y:S01]  /*1550*/  VIADD R3, R2, -UR4 ;  /* 0x8000000402037c36 */ /* 0x000fe20008000000 */
[----:B------:R-:W-:Y:S04]  /*1560*/  BSSY.RECONVERGENT B1, `(.L_x_692) ;  /* 0x00000a3000017945 */ /* 0x000fe80003800200 */
[----:B------:R-:W-:-:S04]  /*1570*/  ISETP.GE.AND P0, PT, R0, R3, PT ;  /* 0x000000030000720c */ /* 0x000fc80003f06270 */
[----:B------:R-:W-:-:S13]  /*1580*/  ISETP.LE.U32.OR P0, PT, R2, UR4, P0 ;  /* 0x0000000402007c0c */ /* 0x000fda0008703470 */
[----:B------:R-:W-:Y:S05]  /*1590*/  @P0 BRA `(.L_x_694) ;  /* 0x00000008007c0947 */ /* 0x000fea0003800000 */
[----:B------:R-:W-:Y:S01]  /*15a0*/  LOP3.LUT R3, RZ, R0, RZ, 0x33, !PT ;  /* 0x00000000ff037212 */ /* 0x000fe200078e33ff */
[----:B------:R-:W-:Y:S03]  /*15b0*/  BSSY.RECONVERGENT B2, `(.L_x_695) ;  /* 0x0000052000027945 */ /* 0x000fe60003800200 */
[----:B------:R-:W-:Y:S01]  /*15c0*/  IADD3 R3, PT, PT, R2, -UR4, R3 ;  /* 0x8000000402037c10 */ /* 0x000fe2000fffe003 */
[----:B------:R-:W-:-:S03]  /*15d0*/  IMAD.MOV.U32 R2, RZ, RZ, R0 ;  /* 0x000000ffff027224 */ /* 0x000fc600078e0000 */
        /* <DEDUP_REMOVED lines=9> */
.L_x_698:
[----:B------:R-:W-:-:S04]  /*1670*/  IMAD.WIDE.U32 R36, R5, 0x8, R6 ;  /* 0x0000000805247825 */ /* 0x000fc800078e0006 */
[C---:B------:R-:W-:Y:S02]  /*1680*/  VIADD R35, R5.reuse, 0x100 ;  /* 0x0000010005237836 */ /* 0x040fe40000000000 */
[----:B------:R-:W2:Y:S01]  /*1690*/  LDG.E.64 R36, desc[UR6][R36.64] ;  /* 0x0000000624247981 */ /* 0x000ea2000c1e1b00 */
[----:B------:R-:W-:Y:S02]  /*16a0*/  VIADD R33, R5, 0x200 ;  /* 0x0000020005217836 */ /* 0x000fe40000000000 */
[----:B------:R-:W-:-:S04]  /*16b0*/  IMAD.WIDE.U32 R34, R35, 0x8, R6 ;  /* 0x0000000823227825 */ /* 0x000fc800078e0006 */
[--C-:B------:R-:W-:Y:S02]  /*16c0*/  IMAD.WIDE.U32 R32, R33, 0x8, R6.reuse ;  /* 0x0000000821207825 */ /* 0x100fe400078e0006 */
[----:B------:R-:W3:Y:S02]  /*16d0*/  LDG.E.64 R34, desc[UR6][R34.64] ;  /* 0x0000000622227981 */ /* 0x000ee4000c1e1b00 */
[C---:B------:R-:W-:Y:S02]  /*16e0*/  VIADD R31, R5.reuse, 0x300 ;  /* 0x00000300051f7836 */ /* 0x040fe40000000000 */
[----:B------:R-:W4:Y:S01]  /*16f0*/  LDG.E.64 R32, desc[UR6][R32.64] ;  /* 0x0000000620207981 */ /* 0x000f22000c1e1b00 */
[----:B------:R-:W-:Y:S02]  /*1700*/  VIADD R29, R5, 0x400 ;  /* 0x00000400051d7836 */ /* 0x000fe40000000000 */
[----:B------:R-:W-:-:S04]  /*1710*/  IMAD.WIDE.U32 R30, R31, 0x8, R6 ;  /* 0x000000081f1e7825 */ /* 0x000fc800078e0006 */
[--C-:B------:R-:W-:Y:S02]  /*1720*/  IMAD.WIDE.U32 R28, R29, 0x8, R6.reuse ;  /* 0x000000081d1c7825 */ /* 0x100fe400078e0006 */
[----:B------:R-:W5:Y:S02]  /*1730*/  LDG.E.64 R30, desc[UR6][R30.64] ;  /* 0x000000061e1e7981 */ /* 0x000f64000c1e1b00 */
[C---:B------:R-:W-:Y:S02]  /*1740*/  VIADD R27, R5.reuse, 0x500 ;  /* 0x00000500051b7836 */ /* 0x040fe40000000000 */
[----:B------:R-:W5:Y:S01]  /*1750*/  LDG.E.64 R28, desc[UR6][R28.64] ;  /* 0x000000061c1c7981 */ /* 0x000f62000c1e1b00 */
        /* <DEDUP_REMOVED lines=53> */
[----:B------:R-:W-:Y:S05]  /*1ab0*/  BSYNC.RECONVERGENT B3 ;  /* 0x0000000000037941 */ /* 0x000fea0003800200 */
.L_x_697:
[----:B------:R-:W-:-:S07]  /*1ac0*/  VIADD R2, R2, 0xfffff800 ;  /* 0xfffff80002027836 */ /* 0x000fce0000000000 */
.L_x_696:
[----:B------:R-:W-:Y:S05]  /*1ad0*/  BSYNC.RECONVERGENT B2 ;  /* 0x0000000000027941 */ /* 0x000fea0003800200 */
.L_x_695:
        /* <DEDUP_REMOVED lines=40> */
.L_x_700:
[----:B------:R-:W-:Y:S05]  /*1d60*/  BSYNC.RECONVERGENT B2 ;  /* 0x0000000000027941 */ /* 0x000fea0003800200 */
.L_x_699:
        /* <DEDUP_REMOVED lines=14> */
[----:B------:R-:W-:Y:S02]  /*1e50*/  VIADD R13, R13, 0x300 ;  /* 0x000003000d0d7836 */ /* 0x000fe40000000000 */
[----:B------:R-:W4:Y:S02]  /*1e60*/  LDG.E.64 R10, desc[UR6][R10.64] ;  /* 0x000000060a0a7981 */ /* 0x000f24000c1e1b00 */
[----:B------:R-:W-:-:S06]  /*1e70*/  IMAD.WIDE.U32 R12, R13, 0x8, R6 ;  /* 0x000000080d0c7825 */ /* 0x000fcc00078e0006 */
[----:B------:R-:W5:Y:S01]  /*1e80*/  LDG.E.64 R12, desc[UR6][R12.64] ;  /* 0x000000060c0c7981 */ /* 0x000f62000c1e1b00 */
[----:B------:R-:W-:Y:S01]  /*1e90*/  VIADD R2, R2, 0x400 ;  /* 0x0000040002027836 */ /* 0x000fe20000000000 */
[----:B--2---:R-:W-:-:S08]  /*1ea0*/  DADD R38, R38, R4 ;  /* 0x0000000026267229 */ /* 0x004fd00000000004 */
[----:B---3--:R-:W-:-:S08]  /*1eb0*/  DADD R38, R38, R8 ;  /* 0x0000000026267229 */ /* 0x008fd00000000008 */
[----:B----4-:R-:W-:-:S08]  /*1ec0*/  DADD R38, R38, R10 ;  /* 0x0000000026267229 */ /* 0x010fd0000000000a */
[----:B-----5:R-:W-:-:S11]  /*1ed0*/  DADD R38, R38, R12 ;  /* 0x0000000026267229 */ /* 0x020fd6000000000c */
.L_x_702:
[----:B------:R-:W-:Y:S05]  /*1ee0*/  BSYNC.RECONVERGENT B2 ;  /* 0x0000000000027941 */ /* 0x000fea0003800200 */
.L_x_701:
[----:B------:R-:W-:Y:S05]  /*1ef0*/  @!P1 BRA `(.L_x_694) ;  /* 0x0000000000249947 */ /* 0x000fea0003800000 */
[----:B------:R-:W-:Y:S02]  /*1f00*/  VIADD R5, R2, UR4 ;  /* 0x0000000402057c36 */ /* 0x000fe40008000000 */
[----:B------:R-:W-:-:S07]  /*1f10*/  IMAD.MOV R4, RZ, RZ, -R3 ;  /* 0x000000ffff047224 */ /* 0x000fce00078e0a03 */
.L_x_703:
[----:B------:R-:W-:-:S06]  /*1f20*/  IMAD.WIDE.U32 R2, R5, 0x8, R6 ;  /* 0x0000000805027825 */ /* 0x000fcc00078e0006 */
[----:B------:R-:W2:Y:S01]  /*1f30*/  LDG.E.64 R2, desc[UR6][R2.64] ;  /* 0x0000000602027981 */ /* 0x000ea2000c1e1b00 */
[----:B------:R-:W-:Y:S02]  /*1f40*/  VIADD R4, R4, 0x1 ;  /* 0x0000000104047836 */ /* 0x000fe40000000000 */
[----:B------:R-:W-:-:S03]  /*1f50*/  VIADD R5, R5, 0x100 ;  /* 0x0000010005057836 */ /* 0x000fc60000000000 */
[----:B------:R-:W-:Y:S01]  /*1f60*/  ISETP.NE.AND P0, PT, R4, RZ, PT ;  /* 0x000000ff0400720c */ /* 0x000fe20003f05270 */
[----:B--2---:R-:W-:-:S12]  /*1f70*/  DADD R38, R2, R38 ;  /* 0x0000000002267229 */ /* 0x004fd80000000026 */
[----:B------:R-:W-:Y:S05]  /*1f80*/  @P0 BRA `(.L_x_703) ;  /* 0xfffffffc00e40947 */ /* 0x000fea000383ffff */
.L_x_694:
[----:B------:R-:W-:Y:S05]  /*1f90*/  BSYNC.RECONVERGENT B1 ;  /* 0x0000000000017941 */ /* 0x000fea0003800200 */
.L_x_692:
        /* <DEDUP_REMOVED lines=56> */
.L_x_690:
[----:B------:R-:W-:Y:S05]  /*2320*/  BSYNC.RECONVERGENT B0 ;  /* 0x0000000000007941 */ /* 0x000fea0003800200 */
.L_x_675:
[----:B------:R-:W-:Y:S05]  /*2330*/  @P0 EXIT ;  /* 0x000000000000094d */ /* 0x000fea0003800000 */
[----:B------:R-:W0:Y:S01]  /*2340*/  LDCU.64 UR4, c[0x0][0x398] ;  /* 0x00007300ff0477ac */ /* 0x000e220008000a00 */
[----:B--2---:R-:W2:Y:S01]  /*2350*/  LDC.64 R2, c[0x0][0x388] ;  /* 0x0000e200ff027b82 */ /* 0x004ea20000000a00 */
[----:B0-----:R-:W-:-:S07]  /*2360*/  DADD R8, R8, UR4 ;  /* 0x0000000408087e29 */ /* 0x001fce0008000000 */
[----:B--2---:R-:W-:Y:S01]  /*2370*/  STG.E.64 desc[UR6][R2.64], R8 ;  /* 0x0000000802007986 */ /* 0x004fe2000c101b06 */
[----:B------:R-:W-:Y:S05]  /*2380*/  EXIT ;  /* 0x000000000000794d */ /* 0x000fea0003800000 */
.L_x_704:
        /* <DEDUP_REMOVED lines=15> */
.L_x_913:


//--------------------- .text._ZN3cub18CUB_300001_SM_10006detail9transform16transform_kernelINS2_10policy_hubILb1EN4cuda3std3__45tupleIJN6thrust24THRUST_300001_SM_1000_NS6detail15normal_iteratorINSA_10device_ptrIdEEEEEEEE10policy1000El11abs_functorIdESF_JPdEEEvT0_iT1_T2_DpNS2_10kernel_argIT3_EE --------------------------
	.section	.text._ZN3cub18CUB_300001_SM_10006detail9transform16transform_kernelINS2_10policy_hubILb1EN4cuda3std3__45tupleIJN6thrust24THRUST_300001_SM_1000_NS6detail15normal_iteratorINSA_10device_ptrIdEEEEEEEE10policy1000El11abs_functorIdESF_JPdEEEvT0_iT1_T2_DpNS2_10kernel_argIT3_EE,"ax",@progbits
	.align	128
        .global         _ZN3cub18CUB_300001_SM_10006detail9transform16transform_kernelINS2_10policy_hubILb1EN4cuda3std3__45tupleIJN6thrust24THRUST_300001_SM_1000_NS6detail15normal_iteratorINSA_10device_ptrIdEEEEEEEE10policy1000El11abs_functorIdESF_JPdEEEvT0_iT1_T2_DpNS2_10kernel_argIT3_EE
        .type           _ZN3cub18CUB_300001_SM_10006detail9transform16transform_kernelINS2_10policy_hubILb1EN4cuda3std3__45tupleIJN6thrust24THRUST_300001_SM_1000_NS6detail15normal_iteratorINSA_10device_ptrIdEEEEEEEE10policy1000El11abs_functorIdESF_JPdEEEvT0_iT1_T2_DpNS2_10kernel_argIT3_EE,@function
        .size           _ZN3cub18CUB_300001_SM_10006detail9transform16transform_kernelINS2_10policy_hubILb1EN4cuda3std3__45tupleIJN6thrust24THRUST_300001_SM_1000_NS6detail15normal_iteratorINSA_10device_ptrIdEEEEEEEE10policy1000El11abs_functorIdESF_JPdEEEvT0_iT1_T2_DpNS2_10kernel_argIT3_EE,(.L_x_914 - _ZN3cub18CUB_300001_SM_10006detail9transform16transform_kernelINS2_10policy_hubILb1EN4cuda3std3__45tupleIJN6thrust24THRUST_300001_SM_1000_NS6detail15normal_iteratorINSA_10device_ptrIdEEEEEEEE10policy1000El11abs_functorIdESF_JPdEEEvT0_iT1_T2_DpNS2_10kernel_argIT3_EE)
        .other          _ZN3cub18CUB_300001_SM_10006detail9transform16transform_kernelINS2_10policy_hubILb1EN4cuda3std3__45tupleIJN6thrust24THRUST_300001_SM_1000_NS6detail15normal_iteratorINSA_10device_ptrIdEEEEEEEE10policy1000El11abs_functorIdESF_JPdEEEvT0_iT1_T2_DpNS2_10kernel_argIT3_EE,@"STO_CUDA_ENTRY STV_DEFAULT"
_ZN3cub18CUB_300001_SM_10006detail9transform16transform_kernelINS2_10policy_hubILb1EN4cuda3std3__45tupleIJN6thrust24THRUST_300001_SM_1000_NS6detail15normal_iteratorINSA_10device_ptrIdEEEEEEEE10policy1000El11abs_functorIdESF_JPdEEEvT0_iT1_T2_DpNS2_10kernel_argIT3_EE:
.text._ZN3cub18CUB_300001_SM_10006detail9transform16transform_kernelINS2_10policy_hubILb1EN4cuda3std3__45tupleIJN6thrust24THRUST_300001_SM_1000_NS6detail15normal_iteratorINSA_10device_ptrIdEEEEEEEE10policy1000El11abs_functorIdESF_JPdEEEvT0_iT1_T2_DpNS2_10kernel_argIT3_EE:
[----:B------:R-:W-:Y:S08]  /*0000*/  LDC R1, c[0x0][0x37c] ;  /* 0x0000df00ff017b82 */ /* 0x000ff00000000800 */
[----:B------:R-:W0:Y:S01]  /*0010*/  LDC R0, c[0x0][0x388] ;  /* 0x0000e200ff007b82 */ /* 0x000e220000000800 */
[----:B------:R-:W1:Y:S01]  /*0020*/  LDCU.64 UR6, c[0x0][0x380] ;  /* 0x00007000ff0677ac */ /* 0x000e620008000a00 */
[----:B------:R-:W2:Y:S01]  /*0030*/  S2R R7, SR_TID.X ;  /* 0x0000000000077919 */ /* 0x000ea20000002100 */
[----:B------:R-:W-:Y:S05]  /*0040*/  BSSY.RECONVERGENT B0, `(.L_x_705) ;  /* 0x000001a000007945 */ /* 0x000fea0003800200 */
[----:B------:R-:W3:Y:S01]  /*0050*/  S2UR UR4, SR_CTAID.X ;  /* 0x00000000000479c3 */ /* 0x000ee20000002500 */
[----:B0-----:R-:W-:-:S05]  /*0060*/  IMAD.SHL.U32 R5, R0, 0x80, RZ ;  /* 0x0000008000057824 */ /* 0x001fca00078e00ff */
[----:B------:R-:W-:Y:S01]  /*0070*/  SHF.R.S32.HI R4, RZ, 0x1f, R5 ;  /* 0x0000001fff047819 */ /* 0x000fe20000011405 */
[----:B---3--:R-:W-:-:S04]  /*0080*/  IMAD.WIDE.U32 R2, R5, UR4, RZ ;  /* 0x0000000405027c25 */ /* 0x008fc8000f8e00ff */
[----:B------:R-:W-:Y:S01]  /*0090*/  IMAD R13, R4, UR4, RZ ;  /* 0x00000004040d7c24 */ /* 0x000fe2000f8e02ff */
[----:B-1----:R-:W-:Y:S01]  /*00a0*/  IADD3 R6, P1, PT, -R2, UR6, RZ ;  /* 0x0000000602067c10 */ /* 0x002fe2000ff3e1ff */
[----:B--2---:R-:W-:Y:S02]  /*00b0*/  IMAD.SHL.U32 R11, R7, 0x80, RZ ;  /* 0x00000080070b7824 */ /* 0x004fe400078e00ff */
[----:B------:R-:W-:Y:S01]  /*00c0*/  IMAD.IADD R13, R3, 0x1, R13 ;  /* 0x00000001030d7824 */ /* 0x000fe200078e020d */
[----:B------:R-:W-:-:S04]  /*00d0*/  ISETP.LT.U32.AND P0, PT, R6, R5, PT ;  /* 0x000000050600720c */ /* 0x000fc80003f01070 */
[----:B------:R-:W-:-:S04]  /*00e0*/  IADD3.X R9, PT, PT, ~R13, UR7, RZ, P1, !PT ;  /* 0x000000070d097c10 */ /* 0x000fc80008ffe5ff */
[----:B------:R-:W-:-:S04]  /*00f0*/  ISETP.LT.AND.EX P0, PT, R9, R4, PT, P0 ;  /* 0x000000040900720c */ /* 0x000fc80003f01300 */
[----:B------:R-:W-:-:S05]  /*0100*/  SEL R6, R6, R5, P0 ;  /* 0x0000000506067207 */ /* 0x000fca0000000000 */
[----:B------:R-:W-:-:S05]  /*0110*/  IMAD.SHL.U32 R4, R6, 0x8, RZ ;  /* 0x0000000806047824 */ /* 0x000fca00078e00ff */
[----:B------:R-:W-:-:S13]  /*0120*/  ISETP.GE.AND P0, PT, R11, R4, PT ;  /* 0x000000040b00720c */ /* 0x000fda0003f06270 */
[----:B------:R-:W-:Y:S05]  /*0130*/  @P0 BRA `(.L_x_706) ;  /* 0x0000000000280947 */ /* 0x000fea0003800000 */
[----:B------:R-:W0:Y:S02]  /*0140*/  LDC.64 R8, c[0x0][0x398] ;  /* 0x0000e600ff087b82 */ /* 0x000e240000000a00 */
[----:B0-----:R-:W-:-:S04]  /*0150*/  LEA R8, P0, R2, R8, 0x3 ;  /* 0x0000000802087211 */ /* 0x001fc800078018ff */
[----:B------:R-:W-:-:S03]  /*0160*/  LEA.HI.X R9, R2, R9, R13, 0x3, P0 ;  /* 0x0000000902097211 */ /* 0x000fc600000f1c0d */
[----:B------:R-:W-:-:S07]  /*0170*/  IMAD.WIDE.U32 R8, R7, 0x80, R8 ;  /* 0x0000008007087825 */ /* 0x000fce00078e0008 */
.L_x_707:
[----:B------:R-:W-:Y:S01]  /*0180*/  VIADD R11, R11, 0x4000 ;  /* 0x000040000b0b7836 */ /* 0x000fe20000000000 */
[----:B------:R0:W-:Y:S04]  /*0190*/  CCTL.E.PF2 [R8] ;  /* 0x000000000800798f */ /* 0x0001e80000800100 */
[----:B------:R-:W-:Y:S02]  /*01a0*/  ISETP.GE.AND P0, PT, R11, R4, PT ;  /* 0x000000040b00720c */ /* 0x000fe40003f06270 */
[----:B0-----:R-:W-:-:S05]  /*01b0*/  IADD3 R8, P1, PT, R8, 0x4000, RZ ;  /* 0x0000400008087810 */ /* 0x001fca0007f3e0ff */
[----:B------:R-:W-:-:S06]  /*01c0*/  IMAD.X R9, RZ, RZ, R9, P1 ;  /* 0x000000ffff097224 */ /* 0x000fcc00008e0609 */
[----:B------:R-:W-:Y:S05]  /*01d0*/  @!P0 BRA `(.L_x_707) ;  /* 0xfffffffc00e88947 */ /* 0x000fea000383ffff */
.L_x_706:
[----:B------:R-:W-:Y:S05]  /*01e0*/  BSYNC.RECONVERGENT B0 ;  /* 0x0000000000007941 */ /* 0x000fea0003800200 */
.L_x_705:
[----:B------:R-:W0:Y:S01]  /*01f0*/  LDCU.128 UR8, c[0x0][0x390] ;  /* 0x00007200ff0877ac */ /* 0x000e220008000c00 */
[----:B------:R-:W-:Y:S01]  /*0200*/  ISETP.NE.AND P0, PT, R5, R6, PT ;  /* 0x000000060500720c */ /* 0x000fe20003f05270 */
[C---:B------:R-:W-:Y:S01]  /*0210*/  IMAD.SHL.U32 R3, R2.reuse, 0x8, RZ ;  /* 0x0000000802037824 */ /* 0x040fe200078e00ff */
[----:B------:R-:W-:Y:S01]  /*0220*/  SHF.L.U64.HI R8, R2, 0x3, R13 ;  /* 0x0000000302087819 */ /* 0x000fe2000001020d */
[----:B------:R-:W1:Y:S03]  /*0230*/  LDCU.64 UR4, c[0x0][0x358] ;  /* 0x00006b00ff0477ac */ /* 0x000e660008000a00 */
[C---:B0-----:R-:W-:Y:S02]  /*0240*/  IADD3 R4, P1, PT, R3.reuse, UR10, RZ ;  /* 0x0000000a03047c10 */ /* 0x041fe4000ff3e0ff */
[----:B------:R-:W-:Y:S02]  /*0250*/  IADD3 R2, P2, PT, R3, UR8, RZ ;  /* 0x0000000803027c10 */ /* 0x000fe4000ff5e0ff */
[----:B------:R-:W-:-:S02]  /*0260*/  IADD3.X R5, PT, PT, R8, UR11, RZ, P1, !PT ;  /* 0x0000000b08057c10 */ /* 0x000fc40008ffe4ff */
[----:B------:R-:W-:Y:S01]  /*0270*/  IADD3.X R3, PT, PT, R8, UR9, RZ, P2, !PT ;  /* 0x0000000908037c10 */ /* 0x000fe200097fe4ff */
[----:B-1----:R-:W-:Y:S08]  /*0280*/  @!P0 BRA `(.L_x_708) ;  /* 0x0000001000008947 */ /* 0x002ff00003800000 */
[----:B------:R-:W-:-:S13]  /*0290*/  ISETP.GE.AND P0, PT, R0, 0x1, PT ;  /* 0x000000010000780c */ /* 0x000fda0003f06270 */
[----:B------:R-:W-:Y:S05]  /*02a0*/  @!P0 EXIT ;  /* 0x000000000000894d */ /* 0x000fea0003800000 */
[C---:B------:R-:W-:Y:S01]  /*02b0*/  ISETP.GE.U32.AND P0, PT, R0.reuse, 0x8, PT ;  /* 0x000000080000780c */ /* 0x040fe20003f06070 */
[----:B------:R-:W-:Y:S01]  /*02c0*/  IMAD.MOV.U32 R10, RZ, RZ, RZ ;  /* 0x000000ffff0a7224 */ /* 0x000fe200078e00ff */
[----:B------:R-:W-:-:S11]  /*02d0*/  LOP3.LUT R16, R0, 0x7, RZ, 0xc0, !PT ;  /* 0x0000000700107812 */ /* 0x000fd600078ec0ff */
[----:B------:R-:W-:Y:S05]  /*02e0*/  @!P0 BRA `(.L_x_709) ;  /* 0x00000008008c8947 */ /* 0x000fea0003800000 */
[----:B------:R-:W-:-:S13]  /*02f0*/  ISETP.GE.AND P0, PT, R7, R6, PT ;  /* 0x000000060700720c */ /* 0x000fda0003f06270 */
[----:B------:R-:W-:-:S06]  /*0300*/  @!P0 IMAD.WIDE.U32 R14, R7, 0x8, R4 ;  /* 0x00000008070e8825 */ /* 0x000fcc00078e0004 */
[----:B------:R-:W2:Y:S01]  /*0310*/  @!P0 LDG.E.64 R14, desc[UR4][R14.64] ;  /* 0x000000040e0e8981 */ /* 0x000ea2000c1e1b00 */
[C---:B------:R-:W-:Y:S02]  /*0320*/  VIADD R13, R7.reuse, 0x80 ;  /* 0x00000080070d7836 */ /* 0x040fe40000000000 */
[----:B------:R-:W-:-:S03]  /*0330*/  @!P0 IMAD.WIDE.U32 R18, R7, 0x8, R2 ;  /* 0x0000000807128825 */ /* 0x000fc600078e0002 */
[----:B------:R-:W-:Y:S01]  /*0340*/  ISETP.GE.AND P6, PT, R13, R6, PT ;  /* 0x000000060d00720c */ /* 0x000fe20003fc6270 */
[----:B--2---:R-:W-:Y:S02]  /*0350*/  @!P0 DADD R8, -RZ, -R14 ;  /* 0x00000000ff088229 */ /* 0x004fe4000000090e */
[----:B------:R-:W-:-:S08]  /*0360*/  @!P0 DSETP.GEU.AND P1, PT, R14, RZ, PT ;  /* 0x000000ff0e00822a */ /* 0x000fd00003f2e000 */
[----:B------:R-:W-:Y:S02]  /*0370*/  @!P0 FSEL R20, R8, R14, !P1 ;  /* 0x0000000e08148208 */ /* 0x000fe40004800000 */
[----:B------:R-:W-:Y:S01]  /*0380*/  @!P0 FSEL R21, R9, R15, !P1 ;  /* 0x0000000f09158208 */ /* 0x000fe20004800000 */
[----:B------:R-:W-:-:S04]  /*0390*/  IMAD.WIDE R8, R13, 0x8, R4 ;  /* 0x000000080d087825 */ /* 0x000fc800078e0204 */
[----:B------:R0:W-:Y:S04]  /*03a0*/  @!P0 STG.E.64 desc[UR4][R18.64], R20 ;  /* 0x0000001412008986 */ /* 0x0001e8000c101b04 */
[----:B------:R-:W2:Y:S01]  /*03b0*/  @!P6 LDG.E.64 R10, desc[UR4][R8.64] ;  /* 0x00000004080ae981 */ /* 0x000ea2000c1e1b00 */
[----:B------:R-:W-:Y:S01]  /*03c0*/  VIADD R17, R7, 0x100 ;  /* 0x0000010007117836 */ /* 0x000fe20000000000 */
[----:B------:R-:W-:Y:S01]  /*03d0*/  BSSY.RECONVERGENT B0, `(.L_x_710) ;  /* 0x000001b000007945 */ /* 0x000fe20003800200 */
[----:B------:R-:W-:-:S03]  /*03e0*/  IMAD.WIDE R12, R13, 0x8, R2 ;  /* 0x000000080d0c7825 */ /* 0x000fc600078e0202 */
[-C--:B------:R-:W-:Y:S01]  /*03f0*/  ISETP.GE.AND P5, PT, R17, R6.reuse, PT ;  /* 0x000000061100720c */ /* 0x080fe20003fa6270 */
[C---:B------:R-:W-:Y:S02]  /*0400*/  VIADD R23, R7.reuse, 0x180 ;  /* 0x0000018007177836 */ /* 0x040fe40000000000 */
[C---:B------:R-:W-:Y:S02]  /*0410*/  VIADD R25, R7.reuse, 0x200 ;  /* 0x0000020007197836 */ /* 0x040fe40000000000 */
[----:B------:R-:W-:Y:S01]  /*0420*/  VIADD R27, R7, 0x280 ;  /* 0x00000280071b7836 */ /* 0x000fe20000000000 */
[-C--:B------:R-:W-:Y:S01]  /*0430*/  ISETP.GE.AND P4, PT, R23, R6.reuse, PT ;  /* 0x000000061700720c */ /* 0x080fe20003f86270 */
[----:B------:R-:W-:Y:S01]  /*0440*/  VIADD R17, R7, 0x300 ;  /* 0x0000030007117836 */ /* 0x000fe20000000000 */
[-C--:B------:R-:W-:Y:S02]  /*0450*/  ISETP.GE.AND P3, PT, R25, R6.reuse, PT ;  /* 0x000000061900720c */ /* 0x080fe40003f66270 */
[----:B------:R-:W-:-:S02]  /*0460*/  ISETP.GE.AND P2, PT, R27, R6, PT ;  /* 0x000000061b00720c */ /* 0x000fc40003f46270 */
[----:B------:R-:W-:Y:S01]  /*0470*/  ISETP.GE.AND P1, PT, R17, R6, PT ;  /* 0x000000061100720c */ /* 0x000fe20003f26270 */
[----:B--2---:R-:W-:Y:S02]  /*0480*/  @!P6 DADD R14, -RZ, -R10 ;  /* 0x00000000ff0ee229 */ /* 0x004fe4000000090a */
[----:B------:R-:W-:-:S08]  /*0490*/  @!P6 DSETP.GEU.AND P0, PT, R10, RZ, PT ;  /* 0x000000ff0a00e22a */ /* 0x000fd00003f0e000 */
[----:B------:R-:W-:Y:S02]  /*04a0*/  @!P6 FSEL R14, R14, R10, !P0 ;  /* 0x0000000a0e0ee208 */ /* 0x000fe40004000000 */
[----:B------:R-:W-:Y:S01]  /*04b0*/  @!P6 FSEL R15, R15, R11, !P0 ;  /* 0x0000000b0f0fe208 */ /* 0x000fe20004000000 */
[----:B------:R-:W-:Y:S01]  /*04c0*/  VIADD R11, R7, 0x380 ;  /* 0x00000380070b7836 */ /* 0x000fe20000000000 */
[----:B------:R-:W-:-:S03]  /*04d0*/  LOP3.LUT R10, R0, 0x7ffffff8, RZ, 0xc0, !PT ;  /* 0x7ffffff8000a7812 */ /* 0x000fc600078ec0ff */
[----:B------:R0:W-:Y:S01]  /*04e0*/  @!P6 STG.E.64 desc[UR4][R12.64], R14 ;  /* 0x0000000e0c00e986 */ /* 0x0001e2000c101b04 */
[----:B------:R-:W-:Y:S02]  /*04f0*/  ISETP.GE.AND P0, PT, R11, R6, PT ;  /* 0x000000060b00720c */ /* 0x000fe40003f06270 */
[----:B------:R-:W-:Y:S01]  /*0500*/  ISETP.NE.AND P6, PT, R10, 0x8, PT ;  /* 0x000000080a00780c */ /* 0x000fe20003fc5270 */
[----:B------:R-:W-:-:S12]  /*0510*/  @P5 BRA `(.L_x_711) ;  /* 0x0000000000185947 */ /* 0x000fd80003800000 */
[----:B0-----:R-:W2:Y:S02]  /*0520*/  LDG.E.64 R14, desc[UR4][R8.64+0x400] ;  /* 0x00040004080e7981 */ /* 0x001ea4000c1e1b00 */
[----:B--2---:R-:W-:Y:S02]  /*0530*/  DADD R18, -RZ, -R14 ;  /* 0x00000000ff127229 */ /* 0x004fe4000000090e */
[----:B------:R-:W-:-:S08]  /*0540*/  DSETP.GEU.AND P5, PT, R14, RZ, PT ;  /* 0x000000ff0e00722a */ /* 0x000fd00003fae000 */
[----:B------:R-:W-:Y:S02]  /*0550*/  FSEL R14, R18, R14, !P5 ;  /* 0x0000000e120e7208 */ /* 0x000fe40006800000 */
[----:B------:R-:W-:-:S05]  /*0560*/  FSEL R15, R19, R15, !P5 ;  /* 0x0000000f130f7208 */ /* 0x000fca0006800000 */
[----:B------:R1:W-:Y:S02]  /*0570*/  STG.E.64 desc[UR4][R12.64+0x400], R14 ;  /* 0x0004000e0c007986 */ /* 0x0003e4000c101b04 */
.L_x_711:
[----:B------:R-:W-:Y:S05]  /*0580*/  BSYNC.RECONVERGENT B0 ;  /* 0x0000000000007941 */ /* 0x000fea0003800200 */
.L_x_710:
[----:B------:R-:W-:Y:S04]  /*0590*/  BSSY.RECONVERGENT B0, `(.L_x_712) ;  /* 0x0000008000007945 */ /* 0x000fe80003800200 */
[----:B------:R-:W-:Y:S05]  /*05a0*/  @P4 BRA `(.L_x_713) ;  /* 0x0000000000184947 */ /* 0x000fea0003800000 */
[----:B01----:R-:W2:Y:S02]  /*05b0*/  LDG.E.64 R14, desc[UR4][R8.64+0x800] ;  /* 0x00080004080e7981 */ /* 0x003ea4000c1e1b00 */
[----:B--2---:R-:W-:Y:S02]  /*05c0*/  DADD R18, -RZ, -R14 ;  /* 0x00000000ff127229 */ /* 0x004fe4000000090e */
[----:B------:R-:W-:-:S08]  /*05d0*/  DSETP.GEU.AND P4, PT, R14, RZ, PT ;  /* 0x000000ff0e00722a */ /* 0x000fd00003f8e000 */
[----:B------:R-:W-:Y:S02]  /*05e0*/  FSEL R14, R18, R14, !P4 ;  /* 0x0000000e120e7208 */ /* 0x000fe40006000000 */
[----:B------:R-:W-:-:S05]  /*05f0*/  FSEL R15, R19, R15, !P4 ;  /* 0x0000000f130f7208 */ /* 0x000fca0006000000 */
[----:B------:R2:W-:Y:S02]  /*0600*/  STG.E.64 desc[UR4][R12.64+0x800], R14 ;  /* 0x0008000e0c007986 */ /* 0x0005e4000c101b04 */
.L_x_713:
[----:B------:R-:W-:Y:S05]  /*0610*/  BSYNC.RECONVERGENT B0 ;  /* 0x0000000000007941 */ /* 0x000fea0003800200 */
.L_x_712:
[----:B------:R-:W-:Y:S04]  /*0620*/  BSSY.RECONVERGENT B0, `(.L_x_714) ;  /* 0x0000008000007945 */ /* 0x000fe80003800200 */
[----:B------:R-:W-:Y:S05]  /*0630*/  @P3 BRA `(.L_x_715) ;  /* 0x0000000000183947 */ /* 0x000fea0003800000 */
[----:B012---:R-:W2:Y:S02]  /*0640*/  LDG.E.64 R14, desc[UR4][R8.64+0xc00] ;  /* 0x000c0004080e7981 */ /* 0x007ea4000c1e1b00 */
[----:B--2---:R-:W-:Y:S02]  /*0650*/  DADD R18, -RZ, -R14 ;  /* 0x00000000ff127229 */ /* 0x004fe4000000090e */
[----:B------:R-:W-:-:S08]  /*0660*/  DSETP.GEU.AND P3, PT, R14, RZ, PT ;  /* 0x000000ff0e00722a */ /* 0x000fd00003f6e000 */
[----:B------:R-:W-:Y:S02]  /*0670*/  FSEL R14, R18, R14, !P3 ;  /* 0x0000000e120e7208 */ /* 0x000fe40005800000 */
[----:B------:R-:W-:-:S05]  /*0680*/  FSEL R15, R19, R15, !P3 ;  /* 0x0000000f130f7208 */ /* 0x000fca0005800000 */
[----:B------:R3:W-:Y:S02]  /*0690*/  STG.E.64 desc[UR4][R12.64+0xc00], R14 ;  /* 0x000c000e0c007986 */ /* 0x0007e4000c101b04 */
.L_x_715:
[----:B------:R-:W-:Y:S05]  /*06a0*/  BSYNC.RECONVERGENT B0 ;  /* 0x0000000000007941 */ /* 0x000fea0003800200 */
.L_x_714:
[----:B------:R-:W-:Y:S04]  /*06b0*/  BSSY.RECONVERGENT B0, `(.L_x_716) ;  /* 0x0000008000007945 */ /* 0x000fe80003800200 */
[----:B------:R-:W-:Y:S05]  /*06c0*/  @P2 BRA `(.L_x_717) ;  /* 0x0000000000182947 */ /* 0x000fea0003800000 */
[----:B0123--:R-:W2:Y:S02]  /*06d0*/  LDG.E.64 R14, desc[UR4][R8.64+0x1000] ;  /* 0x00100004080e7981 */ /* 0x00fea4000c1e1b00 */
[----:B--2---:R-:W-:Y:S02]  /*06e0*/  DADD R18, -RZ, -R14 ;  /* 0x00000000ff127229 */ /* 0x004fe4000000090e */
[----:B------:R-:W-:-:S08]  /*06f0*/  DSETP.GEU.AND P2, PT, R14, RZ, PT ;  /* 0x000000ff0e00722a */ /* 0x000fd00003f4e000 */
[----:B------:R-:W-:Y:S02]  /*0700*/  FSEL R14, R18, R14, !P2 ;  /* 0x0000000e120e7208 */ /* 0x000fe40005000000 */
[----:B------:R-:W-:-:S05]  /*0710*/  FSEL R15, R19, R15, !P2 ;  /* 0x0000000f130f7208 */ /* 0x000fca0005000000 */
[----:B------:R4:W-:Y:S02]  /*0720*/  STG.E.64 desc[UR4][R12.64+0x1000], R14 ;  /* 0x0010000e0c007986 */ /* 0x0009e4000c101b04 */
.L_x_717:
[----:B------:R-:W-:Y:S05]  /*0730*/  BSYNC.RECONVERGENT B0 ;  /* 0x0000000000007941 */ /* 0x000fea0003800200 */
.L_x_716:
[----:B------:R-:W-:Y:S04]  /*0740*/  BSSY.RECONVERGENT B0, `(.L_x_718) ;  /* 0x0000008000007945 */ /* 0x000fe80003800200 */
[----:B------:R-:W-:Y:S05]  /*0750*/  @P1 BRA `(.L_x_719) ;  /* 0x0000000000181947 */ /* 0x000fea0003800000 */
[----:B01234-:R-:W2:Y:S02]  /*0760*/  LDG.E.64 R14, desc[UR4][R8.64+0x1400] ;  /* 0x00140004080e7981 */ /* 0x01fea4000c1e1b00 */
[----:B--2---:R-:W-:Y:S02]  /*0770*/  DADD R18, -RZ, -R14 ;  /* 0x00000000ff127229 */ /* 0x004fe4000000090e */
[----:B------:R-:W-:-:S08]  /*0780*/  DSETP.GEU.AND P1, PT, R14, RZ, PT ;  /* 0x000000ff0e00722a */ /* 0x000fd00003f2e000 */
[----:B------:R-:W-:Y:S02]  /*0790*/  FSEL R14, R18, R14, !P1 ;  /* 0x0000000e120e7208 */ /* 0x000fe40004800000 */
[----:B------:R-:W-:-:S05]  /*07a0*/  FSEL R15, R19, R15, !P1 ;  /* 0x0000000f130f7208 */ /* 0x000fca0004800000 */
[----:B------:R0:W-:Y:S02]  /*07b0*/  STG.E.64 desc[UR4][R12.64+0x1400], R14 ;  /* 0x0014000e0c007986 */ /* 0x0001e4000c101b04 */
.L_x_719:
[----:B------:R-:W-:Y:S05]  /*07c0*/  BSYNC.RECONVERGENT B0 ;  /* 0x0000000000007941 */ /* 0x000fea0003800200 */
.L_x_718:
[----:B------:R-:W-:Y:S04]  /*07d0*/  BSSY.RECONVERGENT B0, `(.L_x_720) ;  /* 0x0000008000007945 */ /* 0x000fe80003800200 */
[----:B------:R-:W-:Y:S05]  /*07e0*/  @P0 BRA `(.L_x_721) ;  /* 0x0000000000180947 */ /* 0x000fea0003800000 */
[----:B------:R-:W0:Y:S02]  /*07f0*/  LDG.E.64 R8, desc[UR4][R8.64+0x1800] ;  /* 0x0018000408087981 */ /* 0x000e24000c1e1b00 */
[----:B01234-:R-:W-:Y:S02]  /*0800*/  DADD R14, -RZ, -R8 ;  /* 0x00000000ff0e7229 */ /* 0x01ffe40000000908 */
[----:B------:R-:W-:-:S08]  /*0810*/  DSETP.GEU.AND P0, PT, R8, RZ, PT ;  /* 0x000000ff0800722a */ /* 0x000fd00003f0e000 */
[----:B------:R-:W-:Y:S02]  /*0820*/  FSEL R14, R14, R8, !P0 ;  /* 0x000000080e0e7208 */ /* 0x000fe40004000000 */
[----:B------:R-:W-:-:S05]  /*0830*/  FSEL R15, R15, R9, !P0 ;  /* 0x000000090f0f7208 */ /* 0x000fca0004000000 */
[----:B------:R0:W-:Y:S02]  /*0840*/  STG.E.64 desc[UR4][R12.64+0x1800], R14 ;  /* 0x0018000e0c007986 */ /* 0x0001e4000c101b04 */
.L_x_721:
[----:B------:R-:W-:Y:S05]  /*0850*/  BSYNC.RECONVERGENT B0 ;  /* 0x0000000000007941 */ /* 0x000fea0003800200 */
.L_x_720:
[----:B------:R-:W-:Y:S05]  /*0860*/  @!P6 BRA `(.L_x_709) ;  /* 0x00000004002ce947 */ /* 0x000fea0003800000 */
[----:B------:R-:W-:-:S07]  /*0870*/  IMAD.MOV.U32 R0, RZ, RZ, 0x8 ;  /* 0x00000008ff007424 */ /* 0x000fce00078e00ff */
.L_x_724:
[----:B------:R-:W-:-:S05]  /*0880*/  IMAD R11, R0, 0x80, R7 ;  /* 0x00000080000b7824 */ /* 0x000fca00078e0207 */
[----:B------:R-:W-:-:S13]  /*0890*/  ISETP.GE.AND P0, PT, R11, R6, PT ;  /* 0x000000060b00720c */ /* 0x000fda0003f06270 */
[----:B01234-:R-:W-:-:S06]  /*08a0*/  @!P0 IMAD.WIDE.U32 R14, R11, 0x8, R4 ;  /* 0x000000080b0e8825 */ /* 0x01ffcc00078e0004 */
[----:B------:R-:W2:Y:S01]  /*08b0*/  @!P0 LDG.E.64 R14, desc[UR4][R14.64] ;  /* 0x000000040e0e8981 */ /* 0x000ea2000c1e1b00 */
[C---:B------:R-:W-:Y:S02]  /*08c0*/  VIADD R25, R11.reuse, 0x80 ;  /* 0x000000800b197836 */ /* 0x040fe40000000000 */
[----:B------:R-:W-:-:S03]  /*08d0*/  @!P0 IMAD.WIDE.U32 R18, R11, 0x8, R2 ;  /* 0x000000080b128825 */ /* 0x000fc600078e0002 */
[C---:B------:R-:W-:Y:S01]  /*08e0*/  ISETP.GE.AND P2, PT, R25.reuse, R6, PT ;  /* 0x000000061900720c */ /* 0x040fe20003f46270 */
[----:B------:R-:W-:Y:S01]  /*08f0*/  IMAD.WIDE R12, R25, 0x8, R4 ;  /* 0x00000008190c7825 */ /* 0x000fe200078e0204 */
[----:B--2---:R-:W-:Y:S02]  /*0900*/  @!P0 DADD R8, -RZ, -R14 ;  /* 0x00000000ff088229 */ /* 0x004fe4000000090e */
[----:B------:R-:W-:-:S08]  /*0910*/  @!P0 DSETP.GEU.AND P1, PT, R14, RZ, PT ;  /* 0x000000ff0e00822a */ /* 0x000fd00003f2e000 */
[----:B------:R-:W-:Y:S02]  /*0920*/  @!P0 FSEL R20, R8, R14, !P1 ;  /* 0x0000000e08148208 */ /* 0x000fe40004800000 */
[----:B------:R-:W-:-:S05]  /*0930*/  @!P0 FSEL R21, R9, R15, !P1 ;  /* 0x0000000f09158208 */ /* 0x000fca0004800000 */
[----:B------:R0:W-:Y:S04]  /*0940*/  @!P0 STG.E.64 desc[UR4][R18.64], R20 ;  /* 0x0000001412008986 */ /* 0x0001e8000c101b04 */
[----:B------:R-:W2:Y:S01]  /*0950*/  @!P2 LDG.E.64 R8, desc[UR4][R12.64] ;  /* 0x000000040c08a981 */ /* 0x000ea2000c1e1b00 */
[----:B------:R-:W-:-:S05]  /*0960*/  VIADD R17, R11, 0x100 ;  /* 0x000001000b117836 */ /* 0x000fca0000000000 */
[----:B------:R-:W-:Y:S01]  /*0970*/  ISETP.GE.AND P1, PT, R17, R6, PT ;  /* 0x000000061100720c */ /* 0x000fe20003f26270 */
[----:B--2---:R-:W-:Y:S02]  /*0980*/  @!P2 DADD R14, -RZ, -R8 ;  /* 0x00000000ff0ea229 */ /* 0x004fe40000000908 */
[----:B------:R-:W-:-:S08]  /*0990*/  @!P2 DSETP.GEU.AND P0, PT, R8, RZ, PT ;  /* 0x000000ff0800a22a */ /* 0x000fd00003f0e000 */
[----:B------:R-:W-:Y:S02]  /*09a0*/  @!P2 FSEL R22, R14, R8, !P0 ;  /* 0x000000080e16a208 */ /* 0x000fe40004000000 */
[----:B------:R-:W-:Y:S01]  /*09b0*/  @!P2 FSEL R23, R15, R9, !P0 ;  /* 0x000000090f17a208 */ /* 0x000fe20004000000 */
[----:B------:R-:W-:-:S05]  /*09c0*/  IMAD.WIDE R8, R25, 0x8, R2 ;  /* 0x0000000819087825 */ /* 0x000fca00078e0202 */
[----:B------:R1:W-:Y:S04]  /*09d0*/  @!P2 STG.E.64 desc[UR4][R8.64], R22 ;  /* 0x000000160800a986 */ /* 0x0003e8000c101b04 */
[----:B------:R-:W0:Y:S01]  /*09e0*/  @!P1 LDG.E.64 R14, desc[UR4][R12.64+0x400] ;  /* 0x000400040c0e9981 */ /* 0x000e22000c1e1b00 */
[----:B------:R-:W-:-:S05]  /*09f0*/  VIADD R17, R11, 0x180 ;  /* 0x000001800b117836 */ /* 0x000fca0000000000 */
[----:B------:R-:W-:Y:S01]  /*0a00*/  ISETP.GE.AND P2, PT, R17, R6, PT ;  /* 0x000000061100720c */ /* 0x000fe20003f46270 */
[----:B0-----:R-:W-:Y:S02]  /*0a10*/  @!P1 DADD R18, -RZ, -R14 ;  /* 0x00000000ff129229 */ /* 0x001fe4000000090e */
        /* <DEDUP_REMOVED lines=10> */
[----:B------:R-:W-:-:S05]  /*0ac0*/  @!P2 FSEL R21, R21, R15, !P0 ;  /* 0x0000000f1515a208 */ /* 0x000fca0004000000 */
[----:B------:R2:W-:Y:S04]  /*0ad0*/  @!P2 STG.E.64 desc[UR4][R8.64+0x800], R20 ;  /* 0x000800140800a986 */ /* 0x0005e8000c101b04 */
[----:B------:R-:W1:Y:S01]  /*0ae0*/  @!P1 LDG.E.64 R14, desc[UR4][R12.64+0xc00] ;  /* 0x000c00040c0e9981 */ /* 0x000e62000c1e1b00 */
[----:B------:R-:W-:-:S05]  /*0af0*/  VIADD R17, R11, 0x280 ;  /* 0x000002800b117836 */ /* 0x000fca0000000000 */
[----:B------:R-:W-:Y:S01]  /*0b00*/  ISETP.GE.AND P2, PT, R17, R6, PT ;  /* 0x000000061100720c */ /* 0x000fe20003f46270 */
[----:B-1----:R-:W-:Y:S02]  /*0b10*/  @!P1 DADD R22, -RZ, -R14 ;  /* 0x00000000ff169229 */ /* 0x002fe4000000090e */
[----:B------:R-:W-:-:S08]  /*0b20*/  @!P1 DSETP.GEU.AND P0, PT, R14, RZ, PT ;  /* 0x000000ff0e00922a */ /* 0x000fd00003f0e000 */
[----:B0-----:R-:W-:Y:S02]  /*0b30*/  @!P1 FSEL R18, R22, R14, !P0 ;  /* 0x0000000e16129208 */ /* 0x001fe40004000000 */
[----:B------:R-:W-:-:S05]  /*0b40*/  @!P1 FSEL R19, R23, R15, !P0 ;  /* 0x0000000f17139208 */ /* 0x000fca0004000000 */
[----:B------:R0:W-:Y:S04]  /*0b50*/  @!P1 STG.E.64 desc[UR4][R8.64+0xc00], R18 ;  /* 0x000c001208009986 */ /* 0x0001e8000c101b04 */
[----:B------:R-:W3:Y:S01]  /*0b60*/  @!P2 LDG.E.64 R14, desc[UR4][R12.64+0x1000] ;  /* 0x001000040c0ea981 */ /* 0x000ee2000c1e1b00 */
[----:B------:R-:W-:-:S05]  /*0b70*/  VIADD R17, R11, 0x300 ;  /* 0x000003000b117836 */ /* 0x000fca0000000000 */
[----:B------:R-:W-:Y:S01]  /*0b80*/  ISETP.GE.AND P1, PT, R17, R6, PT ;  /* 0x000000061100720c */ /* 0x000fe20003f26270 */
[----:B---3--:R-:W-:Y:S02]  /*0b90*/  @!P2 DADD R22, -RZ, -R14 ;  /* 0x00000000ff16a229 */ /* 0x008fe4000000090e */
[----:B------:R-:W-:-:S08]  /*0ba0*/  @!P2 DSETP.GEU.AND P0, PT, R14, RZ, PT ;  /* 0x000000ff0e00a22a */ /* 0x000fd00003f0e000 */
[----:B--2---:R-:W-:Y:S02]  /*0bb0*/  @!P2 FSEL R20, R22, R14, !P0 ;  /* 0x0000000e1614a208 */ /* 0x004fe40004000000 */
[----:B------:R-:W-:-:S05]  /*0bc0*/  @!P2 FSEL R21, R23, R15, !P0 ;  /* 0x0000000f1715a208 */ /* 0x000fca0004000000 */
[----:B------:R0:W-:Y:S04]  /*0bd0*/  @!P2 STG.E.64 desc[UR4][R8.64+0x1000], R20 ;  /* 0x001000140800a986 */ /* 0x0001e8000c101b04 */
[----:B------:R-:W2:Y:S01]  /*0be0*/  @!P1 LDG.E.64 R14, desc[UR4][R12.64+0x1400] ;  /* 0x001400040c0e9981 */ /* 0x000ea2000c1e1b00 */
[----:B------:R-:W-:Y:S01]  /*0bf0*/  VIADD R11, R11, 0x380 ;  /* 0x000003800b0b7836 */ /* 0x000fe20000000000 */
[----:B------:R-:W-:Y:S01]  /*0c00*/  BSSY.RECONVERGENT B0, `(.L_x_722) ;  /* 0x0000010000007945 */ /* 0x000fe20003800200 */
[----:B------:R-:W-:Y:S01]  /*0c10*/  VIADD R0, R0, 0x8 ;  /* 0x0000000800007836 */ /* 0x000fe20000000000 */
[----:B--2---:R-:W-:Y:S02]  /*0c20*/  @!P1 DADD R22, -RZ, -R14 ;  /* 0x00000000ff169229 */ /* 0x004fe4000000090e */
[----:B------:R-:W-:-:S08]  /*0c30*/  @!P1 DSETP.GEU.AND P0, PT, R14, RZ, PT ;  /* 0x000000ff0e00922a */ /* 0x000fd00003f0e000 */
[----:B------:R-:W-:Y:S02]  /*0c40*/  @!P1 FSEL R14, R22, R14, !P0 ;  /* 0x0000000e160e9208 */ /* 0x000fe40004000000 */
[----:B------:R-:W-:Y:S02]  /*0c50*/  @!P1 FSEL R15, R23, R15, !P0 ;  /* 0x0000000f170f9208 */ /* 0x000fe40004000000 */
[----:B------:R-:W-:-:S03]  /*0c60*/  ISETP.GE.AND P0, PT, R11, R6, PT ;  /* 0x000000060b00720c */ /* 0x000fc60003f06270 */
[----:B------:R0:W-:Y:S01]  /*0c70*/  @!P1 STG.E.64 desc[UR4][R8.64+0x1400], R14 ;  /* 0x0014000e08009986 */ /* 0x0001e2000c101b04 */
[----:B------:R-:W-:-:S09]  /*0c80*/  ISETP.NE.AND P1, PT, R0, R10, PT ;  /* 0x0000000a0000720c */ /* 0x000fd20003f25270 */
[----:B------:R-:W-:Y:S05]  /*0c90*/  @P0 BRA `(.L_x_723) ;  /* 0x0000000000180947 */ /* 0x000fea0003800000 */
[----:B------:R-:W0:Y:S02]  /*0ca0*/  LDG.E.64 R12, desc[UR4][R12.64+0x1800] ;  /* 0x001800040c0c7981 */ /* 0x000e24000c1e1b00 */
[----:B0-----:R-:W-:Y:S02]  /*0cb0*/  DADD R14, -RZ, -R12 ;  /* 0x00000000ff0e7229 */ /* 0x001fe4000000090c */
[----:B------:R-:W-:-:S08]  /*0cc0*/  DSETP.GEU.AND P0, PT, R12, RZ, PT ;  /* 0x000000ff0c00722a */ /* 0x000fd00003f0e000 */
[----:B------:R-:W-:Y:S02]  /*0cd0*/  FSEL R14, R14, R12, !P0 ;  /* 0x0000000c0e0e7208 */ /* 0x000fe40004000000 */
[----:B------:R-:W-:-:S05]  /*0ce0*/  FSEL R15, R15, R13, !P0 ;  /* 0x0000000d0f0f7208 */ /* 0x000fca0004000000 */
[----:B------:R1:W-:Y:S02]  /*0cf0*/  STG.E.64 desc[UR4][R8.64+0x1800], R14 ;  /* 0x0018000e08007986 */ /* 0x0003e4000c101b04 */
.L_x_723:
[----:B------:R-:W-:Y:S05]  /*0d00*/  BSYNC.RECONVERGENT B0 ;  /* 0x0000000000007941 */ /* 0x000fea0003800200 */
.L_x_722:
[----:B------:R-:W-:Y:S05]  /*0d10*/  @P1 BRA `(.L_x_724) ;  /* 0xfffffff800d81947 */ /* 0x000fea000383ffff */
.L_x_709:
[----:B------:R-:W-:-:S13]  /*0d20*/  ISETP.NE.AND P0, PT, R16, RZ, PT ;  /* 0x000000ff1000720c */ /* 0x000fda0003f05270 */
[----:B------:R-:W-:Y:S05]  /*0d30*/  @!P0 EXIT ;  /* 0x000000000000894d */ /* 0x000fea0003800000 */
[----:B------:R-:W5:Y:S01]  /*0d40*/  LDC R0, c[0x0][0x388] ;  /* 0x0000e200ff007b82 */ /* 0x000f620000000800 */
[----:B------:R-:W-:Y:S02]  /*0d50*/  ISETP.GE.U32.AND P1, PT, R16, 0x4, PT ;  /* 0x000000041000780c */ /* 0x000fe40003f26070 */
[----:B-----5:R-:W-:-:S04]  /*0d60*/  LOP3.LUT R11, R0, 0x3, RZ, 0xc0, !PT ;  /* 0x00000003000b7812 */ /* 0x020fc800078ec0ff */
[----:B------:R-:W-:-:S07]  /*0d70*/  ISETP.NE.AND P0, PT, R11, RZ, PT ;  /* 0x000000ff0b00720c */ /* 0x000fce0003f05270 */
[----:B------:R-:W-:Y:S06]  /*0d80*/  @!P1 BRA `(.L_x_725) ;  /* 0x0000000000a49947 */ /* 0x000fec0003800000 */
[----:B01----:R-:W-:-:S05]  /*0d90*/  IMAD R9, R10, 0x80, R7 ;  /* 0x000000800a097824 */ /* 0x003fca00078e0207 */
[----:B------:R-:W-:-:S13]  /*0da0*/  ISETP.GE.AND P1, PT, R9, R6, PT ;  /* 0x000000060900720c */ /* 0x000fda0003f26270 */
[----:B--234-:R-:W-:-:S06]  /*0db0*/  @!P1 IMAD.WIDE R12, R9, 0x8, R4 ;  /* 0x00000008090c9825 */ /* 0x01cfcc00078e0204 */
[----:B------:R-:W2:Y:S01]  /*0dc0*/  @!P1 LDG.E.64 R12, desc[UR4][R12.64] ;  /* 0x000000040c0c9981 */ /* 0x000ea2000c1e1b00 */
[----:B------:R-:W-:-:S05]  /*0dd0*/  VIADD R19, R9, 0x80 ;  /* 0x0000008009137836 */ /* 0x000fca0000000000 */
[----:B------:R-:W-:-:S13]  /*0de0*/  ISETP.GE.AND P3, PT, R19, R6, PT ;  /* 0x000000061300720c */ /* 0x000fda0003f66270 */
[----:B------:R-:W-:Y:S01]  /*0df0*/  @!P3 IMAD.WIDE R16, R19, 0x8, R4 ;  /* 0x000000081310b825 */ /* 0x000fe200078e0204 */
[----:B--2---:R-:W-:Y:S02]  /*0e00*/  @!P1 DADD R14, -RZ, -R12 ;  /* 0x00000000ff0e9229 */ /* 0x004fe4000000090c */
[----:B------:R-:W-:-:S08]  /*0e10*/  @!P1 DSETP.GEU.AND P2, PT, R12, RZ, PT ;  /* 0x000000ff0c00922a */ /* 0x000fd00003f4e000 */
[----:B------:R-:W-:Y:S02]  /*0e20*/  @!P1 FSEL R20, R14, R12, !P2 ;  /* 0x0000000c0e149208 */ /* 0x000fe40005000000 */
[----:B------:R-:W-:Y:S01]  /*0e30*/  @!P1 FSEL R21, R15, R13, !P2 ;  /* 0x0000000d0f159208 */ /* 0x000fe20005000000 */
[----:B------:R-:W-:-:S05]  /*0e40*/  @!P1 IMAD.WIDE R14, R9, 0x8, R2 ;  /* 0x00000008090e9825 */ /* 0x000fca00078e0202 */
        /* <DEDUP_REMOVED lines=8> */
[----:B------:R-:W-:-:S04]  /*0ed0*/  @!P3 IMAD.WIDE R12, R19, 0x8, R2 ;  /* 0x00000008130cb825 */ /* 0x000fc800078e0202 */
[----:B------:R-:W-:Y:S01]  /*0ee0*/  @!P2 IMAD.WIDE R18, R25, 0x8, R4 ;  /* 0x000000081912a825 */ /* 0x000fe200078e0204 */
[----:B------:R1:W-:Y:S05]  /*0ef0*/  @!P3 STG.E.64 desc[UR4][R12.64], R22 ;  /* 0x000000160c00b986 */ /* 0x0003ea000c101b04 */
[----:B------:R-:W2:Y:S01]  /*0f00*/  @!P2 LDG.E.64 R18, desc[UR4][R18.64] ;  /* 0x000000041212a981 */ /* 0x000ea2000c1e1b00 */
[----:B0-----:R-:W-:-:S05]  /*0f10*/  VIADD R21, R9, 0x180 ;  /* 0x0000018009157836 */ /* 0x001fca0000000000 */
        /* <DEDUP_REMOVED lines=8> */
[----:B------:R-:W1:Y:S01]  /*0fa0*/  @!P3 LDG.E.64 R14, desc[UR4][R14.64] ;  /* 0x000000040e0eb981 */ /* 0x000e62000c1e1b00 */
[----:B------:R-:W-:Y:S01]  /*0fb0*/  VIADD R10, R10, 0x4 ;  /* 0x000000040a0a7836 */ /* 0x000fe20000000000 */
[----:B-1----:R-:W-:Y:S02]  /*0fc0*/  @!P3 DADD R12, -RZ, -R14 ;  /* 0x00000000ff0cb229 */ /* 0x002fe4000000090e */
[----:B------:R-:W-:-:S08]  /*0fd0*/  @!P3 DSETP.GEU.AND P1, PT, R14, RZ, PT ;  /* 0x000000ff0e00b22a */ /* 0x000fd00003f2e000 */
[----:B------:R-:W-:Y:S02]  /*0fe0*/  @!P3 FSEL R18, R12, R14, !P1 ;  /* 0x0000000e0c12b208 */ /* 0x000fe40004800000 */
[----:B------:R-:W-:Y:S01]  /*0ff0*/  @!P3 FSEL R19, R13, R15, !P1 ;  /* 0x0000000f0d13b208 */ /* 0x000fe20004800000 */
[----:B------:R-:W-:-:S05]  /*1000*/  @!P3 IMAD.WIDE R12, R21, 0x8, R2 ;  /* 0x00000008150cb825 */ /* 0x000fca00078e0202 */
[----:B------:R0:W-:Y:S02]  /*1010*/  @!P3 STG.E.64 desc[UR4][R12.64], R18 ;  /* 0x000000120c00b986 */ /* 0x0001e4000c101b04 */
.L_x_725:
[----:B------:R-:W-:Y:S05]  /*1020*/  @!P0 EXIT ;  /* 0x000000000000894d */ /* 0x000fea0003800000 */
[----:B------:R-:W-:Y:S02]  /*1030*/  ISETP.NE.AND P0, PT, R11, 0x1, PT ;  /* 0x000000010b00780c */ /* 0x000fe40003f05270 */
[----:B------:R-:W-:-:S04]  /*1040*/  LOP3.LUT R0, R0, 0x1, RZ, 0xc0, !PT ;  /* 0x0000000100007812 */ /* 0x000fc800078ec0ff */
[----:B------:R-:W-:-:S07]  /*1050*/  ISETP.NE.U32.AND P3, PT, R0, 0x1, PT ;  /* 0x000000010000780c */ /* 0x000fce0003f65070 */
[----:B------:R-:W-:Y:S06]  /*1060*/  @!P0 BRA `(.L_x_726) ;  /* 0x0000000000548947 */ /* 0x000fec0003800000 */
[----:B01234-:R-:W-:-:S05]  /*1070*/  IMAD R15, R10, 0x80, R7 ;  /* 0x000000800a0f7824 */ /* 0x01ffca00078e0207 */
[----:B------:R-:W-:-:S13]  /*1080*/  ISETP.GE.AND P0, PT, R15, R6, PT ;  /* 0x000000060f00720c */ /* 0x000fda0003f06270 */
[----:B------:R-:W-:-:S06]  /*1090*/  @!P0 IMAD.WIDE R8, R15, 0x8, R4 ;  /* 0x000000080f088825 */ /* 0x000fcc00078e0204 */
        /* <DEDUP_REMOVED lines=11> */
[----:B------:R-:W-:Y:S01]  /*1150*/  VIADD R10, R10, 0x2 ;  /* 0x000000020a0a7836 */ /* 0x000fe20000000000 */
[----:B--2---:R-:W-:Y:S02]  /*1160*/  @!P2 DADD R8, -RZ, -R14 ;  /* 0x00000000ff08a229 */ /* 0x004fe4000000090e */
[----:B------:R-:W-:-:S08]  /*1170*/  @!P2 DSETP.GEU.AND P0, PT, R14, RZ, PT ;  /* 0x000000ff0e00a22a */ /* 0x000fd00003f0e000 */
[----:B------:R-:W-:Y:S02]  /*1180*/  @!P2 FSEL R18, R8, R14, !P0 ;  /* 0x0000000e0812a208 */ /* 0x000fe40004000000 */
[----:B------:R-:W-:Y:S01]  /*1190*/  @!P2 FSEL R19, R9, R15, !P0 ;  /* 0x0000000f0913a208 */ /* 0x000fe20004000000 */
[----:B------:R-:W-:-:S05]  /*11a0*/  @!P2 IMAD.WIDE R8, R11, 0x8, R2 ;  /* 0x000000080b08a825 */ /* 0x000fca00078e0202 */
[----:B------:R0:W-:Y:S02]  /*11b0*/  @!P2 STG.E.64 desc[UR4][R8.64], R18 ;  /* 0x000000120800a986 */ /* 0x0001e4000c101b04 */
.L_x_726:
[----:B------:R-:W-:Y:S05]  /*11c0*/  @P3 EXIT ;  /* 0x000000000000394d */ /* 0x000fea0003800000 */
[----:B01----:R-:W-:-:S05]  /*11d0*/  IMAD R9, R10, 0x80, R7 ;  /* 0x000000800a097824 */ /* 0x003fca00078e0207 */
[----:B------:R-:W-:-:S13]  /*11e0*/  ISETP.GE.AND P0, PT, R9, R6, PT ;  /* 0x000000060900720c */ /* 0x000fda0003f06270 */
[----:B------:R-:W-:Y:S05]  /*11f0*/  @P0 EXIT ;  /* 0x000000000000094d */ /* 0x000fea0003800000 */
[----:B------:R-:W-:-:S06]  /*1200*/  IMAD.WIDE R4, R9, 0x8, R4 ;  /* 0x0000000809047825 */ /* 0x000fcc00078e0204 */
[----:B------:R-:W5:Y:S01]  /*1210*/  LDG.E.64 R4, desc[UR4][R4.64] ;  /* 0x0000000404047981 */ /* 0x000f62000c1e1b00 */
[----:B------:R-:W-:Y:S01]  /*1220*/  IMAD.WIDE R2, R9, 0x8, R2 ;  /* 0x0000000809027825 */ /* 0x000fe200078e0202 */
[----:B-----5:R-:W-:Y:S02]  /*1230*/  DADD R6, -RZ, -R4 ;  /* 0x00000000ff067229 */ /* 0x020fe40000000904 */
[----:B------:R-:W-:-:S08]  /*1240*/  DSETP.GEU.AND P0, PT, R4, RZ, PT ;  /* 0x000000ff0400722a */ /* 0x000fd00003f0e000 */
[----:B------:R-:W-:Y:S02]  /*1250*/  FSEL R6, R6, R4, !P0 ;  /* 0x0000000406067208 */ /* 0x000fe40004000000 */
[----:B------:R-:W-:-:S05]  /*1260*/  FSEL R7, R7, R5, !P0 ;  /* 0x0000000507077208 */ /* 0x000fca0004000000 */
[----:B------:R-:W-:Y:S01]  /*1270*/  STG.E.64 desc[UR4][R2.64], R6 ;  /* 0x0000000602007986 */ /* 0x000fe2000c101b04 */
[----:B------:R-:W-:Y:S05]  /*1280*/  EXIT ;  /* 0x000000000000794d */ /* 0x000fea0003800000 */
.L_x_708:
[----:B------:R-:W-:-:S13]  /*1290*/  ISETP.GE.AND P0, PT, R0, 0x1, PT ;  /* 0x000000010000780c */ /* 0x000fda0003f06270 */
[----:B------:R-:W-:Y:S05]  /*12a0*/  @!P0 EXIT ;  /* 0x000000000000894d */ /* 0x000fea0003800000 */
[C---:B------:R-:W-:Y:S01]  /*12b0*/  ISETP.GE.U32.AND P1, PT, R0.reuse, 0x10, PT ;  /* 0x000000100000780c */ /* 0x040fe20003f26070 */
[----:B------:R-:W-:Y:S01]  /*12c0*/  IMAD.MOV.U32 R6, RZ, RZ, RZ ;  /* 0x000000ffff067224 */ /* 0x000fe200078e00ff */
[----:B------:R-:W-:-:S04]  /*12d0*/  LOP3.LUT R22, R0, 0xf, RZ, 0xc0, !PT ;  /* 0x0000000f00167812 */ /* 0x000fc800078ec0ff */
[----:B------:R-:W-:-:S07]  /*12e0*/  ISETP.NE.AND P0, PT, R22, RZ, PT ;  /* 0x000000ff1600720c */ /* 0x000fce0003f05270 */
[----:B------:R-:W-:Y:S06]  /*12f0*/  @!P1 BRA `(.L_x_727) ;  /* 0x0000000400d89947 */ /* 0x000fec0003800000 */
[----:B------:R-:W-:Y:S01]  /*1300*/  IMAD.WIDE.U32 R14, R7, 0x8, RZ ;  /* 0x00000008070e7825 */ /* 0x000fe200078e00ff */
[----:B------:R-:W-:-:S03]  /*1310*/  LOP3.LUT R6, R0, 0x7ffffff0, RZ, 0xc0, !PT ;  /* 0x7ffffff000067812 */ /* 0x000fc600078ec0ff */
[----:B------:R-:W-:Y:S02]  /*1320*/  IMAD.MOV.U32 R13, RZ, RZ, R14 ;  /* 0x000000ffff0d7224 */ /* 0x000fe400078e000e */
[----:B------:R-:W-:Y:S02]  /*1330*/  VIADD R12, R7, 0x480 ;  /* 0x00000480070c7836 */ /* 0x000fe40000000000 */
[----:B------:R-:W-:-:S07]  /*1340*/  IMAD.MOV R14, RZ, RZ, -R6 ;  /* 0x000000ffff0e7224 */ /* 0x000fce00078e0a06 */
.L_x_728:
[----:B0-----:R-:W-:-:S05]  /*1350*/  IADD3 R16, P1, PT, R13, R4, RZ ;  /* 0x000000040d107210 */ /* 0x001fca0007f3e0ff */
[----:B------:R-:W-:-:S05]  /*1360*/  IMAD.X R17, R15, 0x1, R5, P1 ;  /* 0x000000010f117824 */ /* 0x000fca00008e0605 */
[----:B------:R-:W2:Y:S01]  /*1370*/  LDG.E.64 R10, desc[UR4][R16.64] ;  /* 0x00000004100a7981 */ /* 0x000ea2000c1e1b00 */
[----:B------:R-:W-:-:S05]  /*1380*/  IADD3 R8, P2, PT, R13, R2, RZ ;  /* 0x000000020d087210 */ /* 0x000fca0007f5e0ff */
[----:B------:R-:W-:Y:S01]  /*1390*/  IMAD.X R9, R15, 0x1, R3, P2 ;  /* 0x000000010f097824 */ /* 0x000fe200010e0603 */
[----:B--2---:R-:W-:Y:S02]  /*13a0*/  DADD R18, -RZ, -R10 ;  /* 0x00000000ff127229 */ /* 0x004fe4000000090a */
[----:B------:R-:W-:-:S08]  /*13b0*/  DSETP.GEU.AND P1, PT, R10, RZ, PT ;  /* 0x000000ff0a00722a */ /* 0x000fd00003f2e000 */
[----:B------:R-:W-:Y:S02]  /*13c0*/  FSEL R18, R18, R10, !P1 ;  /* 0x0000000a12127208 */ /* 0x000fe40004800000 */
[----:B------:R-:W-:-:S05]  /*13d0*/  FSEL R19, R19, R11, !P1 ;  /* 0x0000000b13137208 */ /* 0x000fca0004800000 */
[----:B------:R0:W-:Y:S04]  /*13e0*/  STG.E.64 desc[UR4][R8.64], R18 ;  /* 0x0000001208007986 */ /* 0x0001e8000c101b04 */
[----:B------:R-:W2:Y:S02]  /*13f0*/  LDG.E.64 R10, desc[UR4][R16.64+0x400] ;  /* 0x00040004100a7981 */ /* 0x000ea4000c1e1b00 */
        /* <DEDUP_REMOVED lines=11> */
[----:B------:R-:W0:Y:S02]  /*14b0*/  LDG.E.64 R10, desc[UR4][R16.64+0xc00] ;  /* 0x000c0004100a7981 */ /* 0x000e24000c1e1b00 */
[----:B0-----:R-:W-:Y:S02]  /*14c0*/  DADD R18, -RZ, -R10 ;  /* 0x00000000ff127229 */ /* 0x001fe4000000090a */
[----:B------:R-:W-:-:S08]  /*14d0*/  DSETP.GEU.AND P1, PT, R10, RZ, PT ;  /* 0x000000ff0a00722a */ /* 0x000fd00003f2e000 */
[----:B------:R-:W-:Y:S02]  /*14e0*/  FSEL R18, R18, R10, !P1 ;  /* 0x0000000a12127208 */ /* 0x000fe40004800000 */
[----:B------:R-:W-:-:S05]  /*14f0*/  FSEL R19, R19, R11, !P1 ;  /* 0x0000000b13137208 */ /* 0x000fca0004800000 */
[----:B------:R0:W-:Y:S04]  /*1500*/  STG.E.64 desc[UR4][R8.64+0xc00], R18 ;  /* 0x000c001208007986 */ /* 0x0001e8000c101b04 */
[----:B------:R-:W1:Y:S02]  /*1510*/  LDG.E.64 R10, desc[UR4][R16.64+0x1000] ;  /* 0x00100004100a7981 */ /* 0x000e64000c1e1b00 */
[----:B-1----:R-:W-:Y:S02]  /*1520*/  DADD R20, -RZ, -R10 ;  /* 0x00000000ff147229 */ /* 0x002fe4000000090a */
        /* <DEDUP_REMOVED lines=16> */
[----:B------:R-:W3:Y:S02]  /*1630*/  LDG.E.64 R10, desc[UR4][R16.64+0x1c00] ;  /* 0x001c0004100a7981 */ /* 0x000ee4000c1e1b00 */
[----:B---3--:R-:W-:Y:S02]  /*1640*/  DADD R18, -RZ, -R10 ;  /* 0x00000000ff127229 */ /* 0x008fe4000000090a */
[----:B------:R-:W-:-:S08]  /*1650*/  DSETP.GEU.AND P1, PT, R10, RZ, PT ;  /* 0x000000ff0a00722a */ /* 0x000fd00003f2e000 */
[----:B------:R-:W-:Y:S02]  /*1660*/  FSEL R28, R18, R10, !P1 ;  /* 0x0000000a121c7208 */ /* 0x000fe40004800000 */
[----:B------:R-:W-:-:S05]  /*1670*/  FSEL R29, R19, R11, !P1 ;  /* 0x0000000b131d7208 */ /* 0x000fca0004800000 */
[----:B------:R-:W-:Y:S04]  /*1680*/  STG.E.64 desc[UR4][R8.64+0x1c00], R28 ;  /* 0x001c001c08007986 */ /* 0x000fe8000c101b04 */
[----:B-1----:R-:W3:Y:S01]  /*1690*/  LDG.E.64 R20, desc[UR4][R16.64+0x2000] ;  /* 0x0020000410147981 */ /* 0x002ee2000c1e1b00 */
[----:B------:R-:W-:Y:S02]  /*16a0*/  IMAD.MOV.U32 R10, RZ, RZ, 0xc00 ;  /* 0x00000c00ff0a7424 */ /* 0x000fe400078e00ff */
[----:B------:R-:W-:Y:S02]  /*16b0*/  IMAD.MOV.U32 R11, RZ, RZ, 0x0 ;  /* 0x00000000ff0b7424 */ /* 0x000fe400078e00ff */
[----:B------:R-:W-:Y:S01]  /*16c0*/  IMAD.WIDE R10, R12, 0x8, R10 ;  /* 0x000000080c0a7825 */ /* 0x000fe200078e020a */
[----:B---3--:R-:W-:-:S02]  /*16d0*/  DADD R18, -RZ, -R20 ;  /* 0x00000000ff127229 */ /* 0x008fc40000000914 */
[----:B------:R-:W-:-:S08]  /*16e0*/  DSETP.GEU.AND P1, PT, R20, RZ, PT ;  /* 0x000000ff1400722a */ /* 0x000fd00003f2e000 */
[----:B--2---:R-:W-:Y:S02]  /*16f0*/  FSEL R24, R18, R20, !P1 ;  /* 0x0000001412187208 */ /* 0x004fe40004800000 */
[----:B------:R-:W-:Y:S02]  /*1700*/  FSEL R25, R19, R21, !P1 ;  /* 0x0000001513197208 */ /* 0x000fe40004800000 */
[----:B------:R-:W-:-:S03]  /*1710*/  IADD3 R18, P1, PT, R10, R4, RZ ;  /* 0x000000040a127210 */ /* 0x000fc60007f3e0ff */
[----:B------:R1:W-:Y:S02]  /*1720*/  STG.E.64 desc[UR4][R8.64+0x2000], R24 ;  /* 0x0020001808007986 */ /* 0x0003e4000c101b04 */
[----:B------:R-:W-:-:S05]  /*1730*/  IMAD.X R19, R11, 0x1, R5, P1 ;  /* 0x000000010b137824 */ /* 0x000fca00008e0605 */
[----:B------:R-:W2:Y:S02]  /*1740*/  LDG.E.64 R20, desc[UR4][R18.64+-0xc00] ;  /* 0xfff4000412147981 */ /* 0x000ea4000c1e1b00 */
[----:B--2---:R-:W-:Y:S02]  /*1750*/  DADD R16, -RZ, -R20 ;  /* 0x00000000ff107229 */ /* 0x004fe40000000914 */
[----:B------:R-:W-:-:S08]  /*1760*/  DSETP.GEU.AND P1, PT, R20, RZ, PT ;  /* 0x000000ff1400722a */ /* 0x000fd00003f2e000 */
[----:B------:R-:W-:Y:S02]  /*1770*/  FSEL R20, R16, R20, !P1 ;  /* 0x0000001410147208 */ /* 0x000fe40004800000 */
[----:B------:R-:W-:Y:S02]  /*1780*/  FSEL R21, R17, R21, !P1 ;  /* 0x0000001511157208 */ /* 0x000fe40004800000 */
[----:B------:R-:W-:-:S05]  /*1790*/  IADD3 R10, P1, PT, R10, R2, RZ ;  /* 0x000000020a0a7210 */ /* 0x000fca0007f3e0ff */
[----:B------:R-:W-:-:S05]  /*17a0*/  IMAD.X R11, R11, 0x1, R3, P1 ;  /* 0x000000010b0b7824 */ /* 0x000fca00008e0603 */
[----:B------:R2:W-:Y:S04]  /*17b0*/  STG.E.64 desc[UR4][R10.64+-0xc00], R20 ;  /* 0xfff400140a007986 */ /* 0x0005e8000c101b04 */
[----:B------:R-:W0:Y:S02]  /*17c0*/  LDG.E.64 R16, desc[UR4][R18.64+-0x800] ;  /* 0xfff8000412107981 */ /* 0x000e24000c1e1b00 */
[----:B0-----:R-:W-:Y:S02]  /*17d0*/  DADD R26, -RZ, -R16 ;  /* 0x00000000ff1a7229 */ /* 0x001fe40000000910 */
[----:B------:R-:W-:-:S08]  /*17e0*/  DSETP.GEU.AND P1, PT, R16, RZ, PT ;  /* 0x000000ff1000722a */ /* 0x000fd00003f2e000 */
[----:B------:R-:W-:Y:S02]  /*17f0*/  FSEL R16, R26, R16, !P1 ;  /* 0x000000101a107208 */ /* 0x000fe40004800000 */
[----:B------:R-:W-:-:S05]  /*1800*/  FSEL R17, R27, R17, !P1 ;  /* 0x000000111b117208 */ /* 0x000fca0004800000 */
[----:B------:R0:W-:Y:S04]  /*1810*/  STG.E.64 desc[UR4][R10.64+-0x800], R16 ;  /* 0xfff800100a007986 */ /* 0x0001e8000c101b04 */
[----:B-1----:R-:W3:Y:S02]  /*1820*/  LDG.E.64 R8, desc[UR4][R18.64+-0x400] ;  /* 0xfffc000412087981 */ /* 0x002ee4000c1e1b00 */
[----:B---3--:R-:W-:Y:S02]  /*1830*/  DADD R24, -RZ, -R8 ;  /* 0x00000000ff187229 */ /* 0x008fe40000000908 */
        /* <DEDUP_REMOVED lines=22> */
[----:B------:R-:W2:Y:S01]  /*19a0*/  LDG.E.64 R8, desc[UR4][R18.64+0xc00] ;  /* 0x000c000412087981 */ /* 0x000ea2000c1e1b00 */
[----:B------:R-:W-:Y:S01]  /*19b0*/  VIADD R14, R14, 0x10 ;  /* 0x000000100e0e7836 */ /* 0x000fe20000000000 */
[----:B------:R-:W-:Y:S01]  /*19c0*/  IADD3 R13, P2, PT, R13, 0x4000, RZ ;  /* 0x000040000d0d7810 */ /* 0x000fe20007f5e0ff */
[----:B------:R-:W-:-:S04]  /*19d0*/  VIADD R12, R12, 0x800 ;  /* 0x000008000c0c7836 */ /* 0x000fc80000000000 */
[----:B------:R-:W-:Y:S01]  /*19e0*/  IMAD.X R15, RZ, RZ, R15, P2 ;  /* 0x000000ffff0f7224 */ /* 0x000fe200010e060f */
[----:B--2---:R-:W-:Y:S02]  /*19f0*/  DADD R20, -RZ, -R8 ;  /* 0x00000000ff147229 */ /* 0x004fe40000000908 */
[----:B------:R-:W-:-:S08]  /*1a00*/  DSETP.GEU.AND P1, PT, R8, RZ, PT ;  /* 0x000000ff0800722a */ /* 0x000fd00003f2e000 */
[----:B------:R-:W-:Y:S02]  /*1a10*/  FSEL R8, R20, R8, !P1 ;  /* 0x0000000814087208 */ /* 0x000fe40004800000 */
[----:B------:R-:W-:Y:S02]  /*1a20*/  FSEL R9, R21, R9, !P1 ;  /* 0x0000000915097208 */ /* 0x000fe40004800000 */
[----:B------:R-:W-:-:S03]  /*1a30*/  ISETP.NE.AND P1, PT, R14, RZ, PT ;  /* 0x000000ff0e00720c */ /* 0x000fc60003f25270 */
[----:B------:R0:W-:Y:S10]  /*1a40*/  STG.E.64 desc[UR4][R10.64+0xc00], R8 ;  /* 0x000c00080a007986 */ /* 0x0001f4000c101b04 */
[----:B------:R-:W-:Y:S05]  /*1a50*/  @P1 BRA `(.L_x_728) ;  /* 0xfffffff8003c1947 */ /* 0x000fea000383ffff */
.L_x_727:
[----:B------:R-:W-:Y:S05]  /*1a60*/  @!P0 EXIT ;  /* 0x000000000000894d */ /* 0x000fea0003800000 */
[----:B------:R-:W-:Y:S02]  /*1a70*/  ISETP.GE.U32.AND P1, PT, R22, 0x8, PT ;  /* 0x000000081600780c */ /* 0x000fe40003f26070 */
[----:B------:R-:W-:-:S04]  /*1a80*/  LOP3.LUT R14, R0, 0x7, RZ, 0xc0, !PT ;  /* 0x00000007000e7812 */ /* 0x000fc800078ec0ff */
[----:B------:R-:W-:-:S07]  /*1a90*/  ISETP.NE.AND P0, PT, R14, RZ, PT ;  /* 0x000000ff0e00720c */ /* 0x000fce0003f05270 */
[----:B------:R-:W-:Y:S06]  /*1aa0*/  @!P1 BRA `(.L_x_729) ;  /* 0x0000000000d09947 */ /* 0x000fec0003800000 */
[----:B------:R-:W-:-:S04]  /*1ab0*/  IMAD R15, R6, 0x80, R7 ;  /* 0x00000080060f7824 */ /* 0x000fc800078e0207 */
[----:B0-----:R-:W-:-:S05]  /*1ac0*/  IMAD.WIDE R8, R15, 0x8, R4 ;  /* 0x000000080f087825 */ /* 0x001fca00078e0204 */
[----:B------:R-:W2:Y:S02]  /*1ad0*/  LDG.E.64 R10, desc[UR4][R8.64] ;  /* 0x00000004080a7981 */ /* 0x000ea4000c1e1b00 */
[----:B--2---:R-:W-:Y:S02]  /*1ae0*/  DADD R12, -RZ, -R10 ;  /* 0x00000000ff0c7229 */ /* 0x004fe4000000090a */
[----:B------:R-:W-:-:S08]  /*1af0*/  DSETP.GEU.AND P1, PT, R10, RZ, PT ;  /* 0x000000ff0a00722a */ /* 0x000fd00003f2e000 */
[----:B------:R-:W-:Y:S02]  /*1b00*/  FSEL R16, R12, R10, !P1 ;  /* 0x0000000a0c107208 */ /* 0x000fe40004800000 */
[----:B------:R-:W-:Y:S01]  /*1b10*/  FSEL R17, R13, R11, !P1 ;  /* 0x0000000b0d117208 */ /* 0x000fe20004800000 */
[----:B------:R-:W-:-:S05]  /*1b20*/  IMAD.WIDE R10, R15, 0x8, R2 ;  /* 0x000000080f0a7825 */ /* 0x000fca00078e0202 */
        /* <DEDUP_REMOVED lines=37> */
[----:B------:R-:W1:Y:S01]  /*1d80*/  LDG.E.64 R12, desc[UR4][R8.64+0x1c00] ;  /* 0x001c0004080c7981 */ /* 0x000e62000c1e1b00 */
[----:B------:R-:W-:Y:S01]  /*1d90*/  VIADD R6, R6, 0x8 ;  /* 0x0000000806067836 */ /* 0x000fe20000000000 */
[----:B-1----:R-:W-:Y:S02]  /*1da0*/  DADD R18, -RZ, -R12 ;  /* 0x00000000ff127229 */ /* 0x002fe4000000090c */
[----:B------:R-:W-:-:S08]  /*1db0*/  DSETP.GEU.AND P1, PT, R12, RZ, PT ;  /* 0x000000ff0c00722a */ /* 0x000fd00003f2e000 */
[----:B------:R-:W-:Y:S02]  /*1dc0*/  FSEL R12, R18, R12, !P1 ;  /* 0x0000000c120c7208 */ /* 0x000fe40004800000 */
[----:B------:R-:W-:-:S05]  /*1dd0*/  FSEL R13, R19, R13, !P1 ;  /* 0x0000000d130d7208 */ /* 0x000fca0004800000 */
[----:B------:R2:W-:Y:S02]  /*1de0*/  STG.E.64 desc[UR4][R10.64+0x1c00], R12 ;  /* 0x001c000c0a007986 */ /* 0x0005e4000c101b04 */
.L_x_729:
[----:B------:R-:W-:Y:S05]  /*1df0*/  @!P0 EXIT ;  /* 0x000000000000894d */ /* 0x000fea0003800000 */
[----:B------:R-:W-:Y:S02]  /*1e00*/  ISETP.GE.U32.AND P0, PT, R14, 0x4, PT ;  /* 0x000000040e00780c */ /* 0x000fe40003f06070 */
[----:B------:R-:W-:-:S04]  /*1e10*/  LOP3.LUT R0, R0, 0x3, RZ, 0xc0, !PT ;  /* 0x0000000300007812 */ /* 0x000fc800078ec0ff */
[----:B------:R-:W-:-:S07]  /*1e20*/  ISETP.NE.AND P1, PT, R0, RZ, PT ;  /* 0x000000ff0000720c */ /* 0x000fce0003f25270 */
[----:B------:R-:W-:Y:S06]  /*1e30*/  @!P0 BRA `(.L_x_730) ;  /* 0x0000000000708947 */ /* 0x000fec0003800000 */
[----:B0-2---:R-:W-:-:S04]  /*1e40*/  IMAD R17, R6, 0x80, R7 ;  /* 0x0000008006117824 */ /* 0x005fc800078e0207 */
[----:B------:R-:W-:-:S05]  /*1e50*/  IMAD.WIDE R10, R17, 0x8, R4 ;  /* 0x00000008110a7825 */ /* 0x000fca00078e0204 */
        /* <DEDUP_REMOVED lines=19> */
[----:B------:R-:W0:Y:S01]  /*1f90*/  LDG.E.64 R12, desc[UR4][R10.64+0xc00] ;  /* 0x000c00040a0c7981 */ /* 0x000e22000c1e1b00 */
[----:B------:R-:W-:Y:S01]  /*1fa0*/  VIADD R6, R6, 0x4 ;  /* 0x0000000406067836 */ /* 0x000fe20000000000 */
[----:B0-----:R-:W-:Y:S02]  /*1fb0*/  DADD R14, -RZ, -R12 ;  /* 0x00000000ff0e7229 */ /* 0x001fe4000000090c */
[----:B------:R-:W-:-:S08]  /*1fc0*/  DSETP.GEU.AND P0, PT, R12, RZ, PT ;  /* 0x000000ff0c00722a */ /* 0x000fd00003f0e000 */
[----:B------:R-:W-:Y:S02]  /*1fd0*/  FSEL R12, R14, R12, !P0 ;  /* 0x0000000c0e0c7208 */ /* 0x000fe40004000000 */
[----:B------:R-:W-:-:S05]  /*1fe0*/  FSEL R13, R15, R13, !P0 ;  /* 0x0000000d0f0d7208 */ /* 0x000fca0004000000 */
[----:B------:R1:W-:Y:S02]  /*1ff0*/  STG.E.64 desc[UR4][R8.64+0xc00], R12 ;  /* 0x000c000c08007986 */ /* 0x0003e4000c101b04 */
.L_x_730:
[----:B------:R-:W-:Y:S05]  /*2000*/  @!P1 EXIT ;  /* 0x000000000000994d */ /* 0x000fea0003800000 */
[----:B-12---:R-:W-:Y:S02]  /*2010*/  IMAD R13, R6, 0x80, R7 ;  /* 0x00000080060d7824 */ /* 0x006fe400078e0207 */
[----:B------:R-:W-:-:S07]  /*2020*/  IMAD.MOV R0, RZ, RZ, -R0 ;  /* 0x000000ffff007224 */ /* 0x000fce00078e0a00 */
.L_x_731:
[----:B0-----:R-:W-:-:S06]  /*2030*/  IMAD.WIDE R8, R13, 0x8, R4 ;  /* 0x000000080d087825 */ /* 0x001fcc00078e0204 */
[----:B------:R-:W2:Y:S01]  /*2040*/  LDG.E.64 R8, desc[UR4][R8.64] ;  /* 0x0000000408087981 */ /* 0x000ea2000c1e1b00 */
[----:B------:R-:W-:Y:S01]  /*2050*/  VIADD R0, R0, 0x1 ;  /* 0x0000000100007836 */ /* 0x000fe20000000000 */
[----:B--2---:R-:W-:Y:S02]  /*2060*/  DADD R6, -RZ, -R8 ;  /* 0x00000000ff067229 */ /* 0x004fe40000000908 */
[----:B------:R-:W-:-:S08]  /*2070*/  DSETP.GEU.AND P0, PT, R8, RZ, PT ;  /* 0x000000ff0800722a */ /* 0x000fd00003f0e000 */
[----:B------:R-:W-:Y:S02]  /*2080*/  FSEL R10, R6, R8, !P0 ;  /* 0x00000008060a7208 */ /* 0x000fe40004000000 */
[----:B------:R-:W-:Y:S01]  /*2090*/  FSEL R11, R7, R9, !P0 ;  /* 0x00000009070b7208 */ /* 0x000fe20004000000 */
[----:B------:R-:W-:Y:S01]  /*20a0*/  IMAD.WIDE R6, R13, 0x8, R2 ;  /* 0x000000080d067825 */ /* 0x000fe200078e0202 */
[----:B------:R-:W-:-:S04]  /*20b0*/  ISETP.NE.AND P0, PT, R0, RZ, PT ;  /* 0x000000ff0000720c */ /* 0x000fc80003f05270 */
[----:B------:R0:W-:Y:S09]  /*20c0*/  STG.E.64 desc[UR4][R6.64], R10 ;  /* 0x0000000a06007986 */ /* 0x0001f2000c101b04 */
[----:B------:R-:W-:Y:S05]  /*20d0*/  @!P0 EXIT ;  /* 0x000000000000894d */ /* 0x000fea0003800000 */
[----:B------:R-:W-:Y:S01]  /*20e0*/  VIADD R13, R13, 0x80 ;  /* 0x000000800d0d7836 */ /* 0x000fe20000000000 */
[----:B------:R-:W-:Y:S06]  /*20f0*/  BRA `(.L_x_731) ;  /* 0xfffffffc00cc7947 */ /* 0x000fec000383ffff */
.L_x_732:
        /* <DEDUP_REMOVED lines=16> */
.L_x_914:


//--------------------- .text._ZN3cub18CUB_300001_SM_10006detail9transform16transform_kernelINS2_10policy_hubILb1EN4cuda3std3__45tupleIJN6thrust24THRUST_300001_SM_1000_NS6detail15normal_iteratorINSA_10device_ptrIdEEEEEEEE10policy1000Ei11abs_functorIdESF_JPdEEEvT0_iT1_T2_DpNS2_10kernel_argIT3_EE --------------------------
	.section	.text._ZN3cub18CUB_300001_SM_10006detail9transform16transform_kernelINS2_10policy_hubILb1EN4cuda3std3__45tupleIJN6thrust24THRUST_300001_SM_1000_NS6detail15normal_iteratorINSA_10device_ptrIdEEEEEEEE10policy1000Ei11abs_functorIdESF_JPdEEEvT0_iT1_T2_DpNS2_10kernel_argIT3_EE,"ax",@progbits
	.align	128
        .global         _ZN3cub18CUB_300001_SM_10006detail9transform16transform_kernelINS2_10policy_hubILb1EN4cuda3std3__45tupleIJN6thrust24THRUST_300001_SM_1000_NS6detail15normal_iteratorINSA_10device_ptrIdEEEEEEEE10policy1000Ei11abs_functorIdESF_JPdEEEvT0_iT1_T2_DpNS2_10kernel_argIT3_EE
        .type           _ZN3cub18CUB_300001_SM_10006detail9transform16transform_kernelINS2_10policy_hubILb1EN4cuda3std3__45tupleIJN6thrust24THRUST_300001_SM_1000_NS6detail15normal_iteratorINSA_10device_ptrIdEEEEEEEE10policy1000Ei11abs_functorIdESF_JPdEEEvT0_iT1_T2_DpNS2_10kernel_argIT3_EE,@function
        .size           _ZN3cub18CUB_300001_SM_10006detail9transform16transform_kernelINS2_10policy_hubILb1EN4cuda3std3__45tupleIJN6thrust24THRUST_300001_SM_1000_NS6detail15normal_iteratorINSA_10device_ptrIdEEEEEEEE10policy1000Ei11abs_functorIdESF_JPdEEEvT0_iT1_T2_DpNS2_10kernel_argIT3_EE,(.L_x_915 - _ZN3cub18CUB_300001_SM_10006detail9transform16transform_kernelINS2_10policy_hubILb1EN4cuda3std3__45tupleIJN6thrust24THRUST_300001_SM_1000_NS6detail15normal_iteratorINSA_10device_ptrIdEEEEEEEE10policy1000Ei11abs_functorIdESF_JPdEEEvT0_iT1_T2_DpNS2_10kernel_argIT3_EE)
        .other          _ZN3cub18CUB_300001_SM_10006detail9transform16transform_kernelINS2_10policy_hubILb1EN4cuda3std3__45tupleIJN6thrust24THRUST_300001_SM_1000_NS6detail15normal_iteratorINSA_10device_ptrIdEEEEEEEE10policy1000Ei11abs_functorIdESF_JPdEEEvT0_iT1_T2_DpNS2_10kernel_argIT3_EE,@"STO_CUDA_ENTRY STV_DEFAULT"
_ZN3cub18CUB_300001_SM_10006detail9transform16transform_kernelINS2_10policy_hubILb1EN4cuda3std3__45tupleIJN6thrust24THRUST_300001_SM_1000_NS6detail15normal_iteratorINSA_10device_ptrIdEEEEEEEE10policy1000Ei11abs_functorIdESF_JPdEEEvT0_iT1_T2_DpNS2_10kernel_argIT3_EE:
.text._ZN3cub18CUB_300001_SM_10006detail9transform16transform_kernelINS2_10policy_hubILb1EN4cuda3std3__45tupleIJN6thrust24THRUST_300001_SM_1000_NS6detail15normal_iteratorINSA_10device_ptrIdEEEEEEEE10policy1000Ei11abs_functorIdESF_JPdEEEvT0_iT1_T2_DpNS2_10kernel_argIT3_EE:
[----:B------:R-:W-:Y:S08]  /*0000*/  LDC R1, c[0x0][0x37c] ;  /* 0x0000df00ff017b82 */ /* 0x000ff00000000800 */
[----:B------:R-:W0:Y:S01]  /*0010*/  LDC.64 R8, c[0x0][0x380] ;  /* 0x0000e000ff087b82 */ /* 0x000e220000000a00 */
[----:B------:R-:W1:Y:S01]  /*0020*/  S2R R0, SR_TID.X ;  /* 0x0000000000007919 */ /* 0x000e620000002100 */
[----:B------:R-:W2:Y:S01]  /*0030*/  LDCU.64 UR6, c[0x0][0x358] ;  /* 0x00006b00ff0677ac */ /* 0x000ea20008000a00 */
[----:B------:R-:W-:Y:S05]  /*0040*/  BSSY.RECONVERGENT B0, `(.L_x_733) ;  /* 0x0000016000007945 */ /* 0x000fea0003800200 */
[----:B------:R-:W3:Y:S08]  /*0050*/  S2UR UR4, SR_CTAID.X ;  /* 0x00000000000479c3 */ /* 0x000ef00000002500 */
[----:B------:R-:W4:Y:S01]  /*0060*/  LDC.64 R4, c[0x0][0x398] ;  /* 0x0000e600ff047b82 */ /* 0x000f220000000a00 */
[----:B0-----:R-:W-:-:S07]  /*0070*/  IMAD.SHL.U32 R7, R9, 0x80, RZ ;  /* 0x0000008009077824 */ /* 0x001fce00078e00ff */
[----:B------:R-:W0:Y:S01]  /*0080*/  LDC.64 R2, c[0x0][0x390] ;  /* 0x0000e400ff027b82 */ /* 0x000e220000000a00 */
[----:B---3--:R-:W-:Y:S02]  /*0090*/  IMAD R13, R7, UR4, RZ ;  /* 0x00000004070d7c24 */ /* 0x008fe4000f8e02ff */
[----:B-1----:R-:W-:Y:S02]  /*00a0*/  IMAD.SHL.U32 R15, R0, 0x80, RZ ;  /* 0x00000080000f7824 */ /* 0x002fe400078e00ff */
[----:B------:R-:W-:-:S05]  /*00b0*/  IMAD.IADD R8, R8, 0x1, -R13 ;  /* 0x0000000108087824 */ /* 0x000fca00078e0a0d */
[CC--:B------:R-:W-:Y:S02]  /*00c0*/  VIMNMX R6, PT, PT, R7.reuse, R8.reuse, PT ;  /* 0x0000000807067248 */ /* 0x0c0fe40003fe0100 */
[----:B------:R-:W-:-:S03]  /*00d0*/  ISETP.GT.AND P1, PT, R7, R8, PT ;  /* 0x000000080700720c */ /* 0x000fc60003f24270 */
[----:B------:R-:W-:-:S05]  /*00e0*/  IMAD.SHL.U32 R12, R6, 0x8, RZ ;  /* 0x00000008060c7824 */ /* 0x000fca00078e00ff */
[----:B------:R-:W-:-:S13]  /*00f0*/  ISETP.GE.AND P0, PT, R15, R12, PT ;  /* 0x0000000c0f00720c */ /* 0x000fda0003f06270 */
[----:B--2-4-:R-:W-:Y:S05]  /*0100*/  @P0 BRA `(.L_x_734) ;  /* 0x0000000000240947 */ /* 0x014fea0003800000 */
[----:B------:R-:W1:Y:S02]  /*0110*/  LDC.64 R10, c[0x0][0x398] ;  /* 0x0000e600ff0a7b82 */ /* 0x000e640000000a00 */
[----:B-1----:R-:W-:-:S04]  /*0120*/  IMAD.WIDE.U32 R10, R0, 0x80, R10 ;  /* 0x00000080000a7825 */ /* 0x002fc800078e000a */
[----:B------:R-:W-:-:S07]  /*0130*/  IMAD.WIDE R10, R13, 0x8, R10 ;  /* 0x000000080d0a7825 */ /* 0x000fce00078e020a */
.L_x_735:
[----:B------:R-:W-:Y:S01]  /*0140*/  VIADD R15, R15, 0x4000 ;  /* 0x000040000f0f7836 */ /* 0x000fe20000000000 */
[----:B------:R1:W-:Y:S04]  /*0150*/  CCTL.E.PF2 [R10] ;  /* 0x000000000a00798f */ /* 0x0003e80000800100 */
[----:B------:R-:W-:Y:S02]  /*0160*/  ISETP.GE.AND P0, PT, R15, R12, PT ;  /* 0x0000000c0f00720c */ /* 0x000fe40003f06270 */
[----:B-1----:R-:W-:-:S05]  /*0170*/  IADD3 R10, P2, PT, R10, 0x4000, RZ ;  /* 0x000040000a0a7810 */ /* 0x002fca0007f5e0ff */
[----:B------:R-:W-:-:S06]  /*0180*/  IMAD.X R11, RZ, RZ, R11, P2 ;  /* 0x000000ffff0b7224 */ /* 0x000fcc00010e060b */
[----:B------:R-:W-:Y:S05]  /*0190*/  @!P0 BRA `(.L_x_735) ;  /* 0xfffffffc00e88947 */ /* 0x000fea000383ffff */
.L_x_734:
[----:B------:R-:W-:Y:S05]  /*01a0*/  BSYNC.RECONVERGENT B0 ;  /* 0x0000000000007941 */ /* 0x000fea0003800200 */
.L_x_733:
[----:B------:R-:W-:-:S04]  /*01b0*/  IMAD.WIDE R4, R13, 0x8, R4 ;  /* 0x000000080d047825 */ /* 0x000fc800078e0204 */
[----:B0-----:R-:W-:Y:S01]  /*01c0*/  IMAD.WIDE R2, R13, 0x8, R2 ;  /* 0x000000080d027825 */ /* 0x001fe200078e0202 */
[----:B------:R-:W-:Y:S06]  /*01d0*/  @P1 BRA `(.L_x_736) ;  /* 0x0000000c00a01947 */ /* 0x000fec0003800000 */
[----:B------:R-:W-:-:S13]  /*01e0*/  ISETP.GE.AND P0, PT, R9, 0x1, PT ;  /* 0x000000010900780c */ /* 0x000fda0003f06270 */
[----:B------:R-:W-:Y:S05]  /*01f0*/  @!P0 EXIT ;  /* 0x000000000000894d */ /* 0x000fea0003800000 */
[C---:B------:R-:W-:Y:S01]  /*0200*/  ISETP.GE.U32.AND P1, PT, R9.reuse, 0x10, PT ;  /* 0x000000100900780c */ /* 0x040fe20003f26070 */
[----:B------:R-:W-:Y:S01]  /*0210*/  IMAD.MOV.U32 R7, RZ, RZ, RZ ;  /* 0x000000ffff077224 */ /* 0x000fe200078e00ff */
[----:B------:R-:W-:-:S04]  /*0220*/  LOP3.LUT R22, R9, 0xf, RZ, 0xc0, !PT ;  /* 0x0000000f09167812 */ /* 0x000fc800078ec0ff */
[----:B------:R-:W-:-:S07]  /*0230*/  ISETP.NE.AND P0, PT, R22, RZ, PT ;  /* 0x000000ff1600720c */ /* 0x000fce0003f05270 */
[----:B------:R-:W-:Y:S06]  /*0240*/  @!P1 BRA `(.L_x_737) ;  /* 0x0000000400d89947 */ /* 0x000fec0003800000 */
[----:B------:R-:W-:Y:S01]  /*0250*/  LOP3.LUT R7, R9, 0x7ffffff0, RZ, 0xc0, !PT ;  /* 0x7ffffff009077812 */ /* 0x000fe200078ec0ff */
[----:B------:R-:W-:-:S04]  /*0260*/  IMAD.WIDE.U32 R12, R0, 0x8, RZ ;  /* 0x00000008000c7825 */ /* 0x000fc800078e00ff */
[----:B------:R-:W-:Y:S02]  /*0270*/  IMAD.MOV.U32 R11, RZ, RZ, R12 ;  /* 0x000000ffff0b7224 */ /* 0x000fe400078e000c */
[----:B------:R-:W-:Y:S02]  /*0280*/  VIADD R6, R0, 0x480 ;  /* 0x0000048000067836 */ /* 0x000fe40000000000 */
[----:B------:R-:W-:-:S07]  /*0290*/  IMAD.MOV R10, RZ, RZ, -R7 ;  /* 0x000000ffff0a7224 */ /* 0x000fce00078e0a07 */
.L_x_738:
[----:B--2---:R-:W-:-:S05]  /*02a0*/  IADD3 R14, P1, PT, R4, R11, RZ ;  /* 0x0000000b040e7210 */ /* 0x004fca0007f3e0ff */
        /* <DEDUP_REMOVED lines=51> */
[----:B-1----:R-:W2:Y:S01]  /*05e0*/  LDG.E.64 R20, desc[UR6][R14.64+0x2000] ;  /* 0x002000060e147981 */ /* 0x002ea2000c1e1b00 */
[----:B------:R-:W-:Y:S02]  /*05f0*/  IMAD.MOV.U32 R18, RZ, RZ, 0xc00 ;  /* 0x00000c00ff127424 */ /* 0x000fe400078e00ff */
[----:B------:R-:W-:Y:S02]  /*0600*/  IMAD.MOV.U32 R19, RZ, RZ, 0x0 ;  /* 0x00000000ff137424 */ /* 0x000fe400078e00ff */
[----:B------:R-:W-:-:S03]  /*0610*/  IMAD.WIDE R18, R6, 0x8, R18 ;  /* 0x0000000806127825 */ /* 0x000fc600078e0212 */
[----:B------:R-:W-:-:S05]  /*0620*/  IADD3 R16, P2, PT, R4, R18, RZ ;  /* 0x0000001204107210 */ /* 0x000fca0007f5e0ff */
[----:B------:R-:W-:Y:S01]  /*0630*/  IMAD.X R17, R5, 0x1, R19, P2 ;  /* 0x0000000105117824 */ /* 0x000fe200010e0613 */
[----:B--2---:R-:W-:Y:S02]  /*0640*/  DADD R24, -RZ, -R20 ;  /* 0x00000000ff187229 */ /* 0x004fe40000000914 */
[----:B------:R-:W-:-:S08]  /*0650*/  DSETP.GEU.AND P1, PT, R20, RZ, PT ;  /* 0x000000ff1400722a */ /* 0x000fd00003f2e000 */
[----:B------:R-:W-:Y:S02]  /*0660*/  FSEL R24, R24, R20, !P1 ;  /* 0x0000001418187208 */ /* 0x000fe40004800000 */
[----:B------:R-:W-:-:S05]  /*0670*/  FSEL R25, R25, R21, !P1 ;  /* 0x0000001519197208 */ /* 0x000fca0004800000 */
[----:B------:R1:W-:Y:S04]  /*0680*/  STG.E.64 desc[UR6][R8.64+0x2000], R24 ;  /* 0x0020001808007986 */ /* 0x0003e8000c101b06 */
[----:B------:R-:W0:Y:S01]  /*0690*/  LDG.E.64 R20, desc[UR6][R16.64+-0xc00] ;  /* 0xfff4000610147981 */ /* 0x000e22000c1e1b00 */
[----:B------:R-:W-:-:S05]  /*06a0*/  IADD3 R14, P2, PT, R2, R18, RZ ;  /* 0x00000012020e7210 */ /* 0x000fca0007f5e0ff */
[----:B------:R-:W-:Y:S01]  /*06b0*/  IMAD.X R15, R3, 0x1, R19, P2 ;  /* 0x00000001030f7824 */ /* 0x000fe200010e0613 */
[----:B0-----:R-:W-:Y:S02]  /*06c0*/  DADD R26, -RZ, -R20 ;  /* 0x00000000ff1a7229 */ /* 0x001fe40000000914 */
        /* <DEDUP_REMOVED lines=34> */
[----:B------:R-:W0:Y:S01]  /*08f0*/  LDG.E.64 R8, desc[UR6][R16.64+0xc00] ;  /* 0x000c000610087981 */ /* 0x000e22000c1e1b00 */
[----:B------:R-:W-:Y:S01]  /*0900*/  VIADD R10, R10, 0x10 ;  /* 0x000000100a0a7836 */ /* 0x000fe20000000000 */
[----:B------:R-:W-:Y:S01]  /*0910*/  IADD3 R11, P2, PT, R11, 0x4000, RZ ;  /* 0x000040000b0b7810 */ /* 0x000fe20007f5e0ff */
[----:B------:R-:W-:-:S04]  /*0920*/  VIADD R6, R6, 0x800 ;  /* 0x0000080006067836 */ /* 0x000fc80000000000 */
[----:B------:R-:W-:Y:S01]  /*0930*/  IMAD.X R13, RZ, RZ, R13, P2 ;  /* 0x000000ffff0d7224 */ /* 0x000fe200010e060d */
[----:B0-----:R-:W-:Y:S02]  /*0940*/  DADD R20, -RZ, -R8 ;  /* 0x00000000ff147229 */ /* 0x001fe40000000908 */
[----:B------:R-:W-:-:S08]  /*0950*/  DSETP.GEU.AND P1, PT, R8, RZ, PT ;  /* 0x000000ff0800722a */ /* 0x000fd00003f2e000 */
[----:B------:R-:W-:Y:S02]  /*0960*/  FSEL R8, R20, R8, !P1 ;  /* 0x0000000814087208 */ /* 0x000fe40004800000 */
[----:B------:R-:W-:Y:S02]  /*0970*/  FSEL R9, R21, R9, !P1 ;  /* 0x0000000915097208 */ /* 0x000fe40004800000 */
[----:B------:R-:W-:-:S03]  /*0980*/  ISETP.NE.AND P1, PT, R10, RZ, PT ;  /* 0x000000ff0a00720c */ /* 0x000fc60003f25270 */
[----:B------:R2:W-:Y:S10]  /*0990*/  STG.E.64 desc[UR6][R14.64+0xc00], R8 ;  /* 0x000c00080e007986 */ /* 0x0005f4000c101b06 */
[----:B------:R-:W-:Y:S05]  /*09a0*/  @P1 BRA `(.L_x_738) ;  /* 0xfffffff8003c1947 */ /* 0x000fea000383ffff */
.L_x_737:
[----:B------:R-:W-:Y:S05]  /*09b0*/  @!P0 EXIT ;  /* 0x000000000000894d */ /* 0x000fea0003800000 */
[----:B------:R-:W0:Y:S01]  /*09c0*/  LDCU UR4, c[0x0][0x384] ;  /* 0x00007080ff0477ac */ /* 0x000e220008000800 */
[----:B------:R-:W-:Y:S01]  /*09d0*/  ISETP.GE.U32.AND P1, PT, R22, 0x8, PT ;  /* 0x000000081600780c */ /* 0x000fe20003f26070 */
[----:B0-----:R-:W-:-:S06]  /*09e0*/  ULOP3.LUT UR5, UR4, 0x7, URZ, 0xc0, !UPT ;  /* 0x0000000704057892 */ /* 0x001fcc000f8ec0ff */
[----:B------:R-:W-:-:S06]  /*09f0*/  ISETP.NE.AND P0, PT, RZ, UR5, PT ;  /* 0x00000005ff007c0c */ /* 0x000fcc000bf05270 */
[----:B------:R-:W-:Y:S07]  /*0a00*/  @!P1 BRA `(.L_x_739) ;  /* 0x0000000000d09947 */ /* 0x000fee0003800000 */
[----:B------:R-:W-:-:S04]  /*0a10*/  IMAD R17, R7, 0x80, R0 ;  /* 0x0000008007117824 */ /* 0x000fc800078e0200 */
[----:B------:R-:W-:-:S05]  /*0a20*/  IMAD.WIDE R10, R17, 0x8, R4 ;  /* 0x00000008110a7825 */ /* 0x000fca00078e0204 */
[----:B--2---:R-:W2:Y:S02]  /*0a30*/  LDG.E.64 R8, desc[UR6][R10.64] ;  /* 0x000000060a087981 */ /* 0x004ea4000c1e1b00 */
        /* <DEDUP_REMOVED lines=49> */
.L_x_739:
[----:B------:R-:W-:Y:S05]  /*0d50*/  @!P0 EXIT ;  /* 0x000000000000894d */ /* 0x000fea0003800000 */
[----:B------:R-:W-:Y:S02]  /*0d60*/  UISETP.GE.U32.AND UP0, UPT, UR5, 0x4, UPT ;  /* 0x000000040500788c */ /* 0x000fe4000bf06070 */
[----:B------:R-:W-:-:S06]  /*0d70*/  ULOP3.LUT UR4, UR4, 0x3, URZ, 0xc0, !UPT ;  /* 0x0000000304047892 */ /* 0x000fcc000f8ec0ff */
[----:B------:R-:W-:Y:S01]  /*0d80*/  ISETP.NE.AND P0, PT, RZ, UR4, PT ;  /* 0x00000004ff007c0c */ /* 0x000fe2000bf05270 */
[----:B------:R-:W-:-:S12]  /*0d90*/  BRA.U !UP0, `(.L_x_740) ;  /* 0x0000000108707547 */ /* 0x000fd8000b800000 */
[----:B------:R-:W-:-:S04]  /*0da0*/  IMAD R17, R7, 0x80, R0 ;  /* 0x0000008007117824 */ /* 0x000fc800078e0200 */
[----:B------:R-:W-:-:S05]  /*0db0*/  IMAD.WIDE R10, R17, 0x8, R4 ;  /* 0x00000008110a7825 */ /* 0x000fca00078e0204 */
[----:B--23--:R-:W2:Y:S02]  /*0dc0*/  LDG.E.64 R8, desc[UR6][R10.64] ;  /* 0x000000060a087981 */ /* 0x00cea4000c1e1b00 */
        /* <DEDUP_REMOVED lines=25> */
.L_x_740:
[----:B------:R-:W-:Y:S05]  /*0f60*/  @!P0 EXIT ;  /* 0x000000000000894d */ /* 0x000fea0003800000 */
[----:B-1-3--:R-:W-:Y:S01]  /*0f70*/  IMAD R13, R7, 0x80, R0 ;  /* 0x00000080070d7824 */ /* 0x00afe200078e0200 */
[----:B------:R-:W-:-:S12]  /*0f80*/  UIADD3 UR4, UPT, UPT, -UR4, URZ, URZ ;  /* 0x000000ff04047290 */ /* 0x000fd8000fffe1ff */
.L_x_741:
[----:B--2---:R-:W-:-:S06]  /*0f90*/  IMAD.WIDE R8, R13, 0x8, R4 ;  /* 0x000000080d087825 */ /* 0x004fcc00078e0204 */
[----:B------:R-:W2:Y:S01]  /*0fa0*/  LDG.E.64 R8, desc[UR6][R8.64] ;  /* 0x0000000608087981 */ /* 0x000ea2000c1e1b00 */
[----:B------:R-:W-:-:S04]  /*0fb0*/  UIADD3 UR4, UPT, UPT, UR4, 0x1, URZ ;  /* 0x0000000104047890 */ /* 0x000fc8000fffe0ff */
[----:B------:R-:W-:Y:S01]  /*0fc0*/  UISETP.NE.AND UP0, UPT, UR4, URZ, UPT ;  /* 0x000000ff0400728c */ /* 0x000fe2000bf05270 */
[----:B0-2---:R-:W-:Y:S02]  /*0fd0*/  DADD R6, -RZ, -R8 ;  /* 0x00000000ff067229 */ /* 0x005fe40000000908 */
[----:B------:R-:W-:-:S08]  /*0fe0*/  DSETP.GEU.AND P0, PT, R8, RZ, PT ;  /* 0x000000ff0800722a */ /* 0x000fd00003f0e000 */
[----:B------:R-:W-:Y:S02]  /*0ff0*/  FSEL R10, R6, R8, !P0 ;  /* 0x00000008060a7208 */ /* 0x000fe40004000000 */
[----:B------:R-:W-:Y:S01]  /*1000*/  FSEL R11, R7, R9, !P0 ;  /* 0x00000009070b7208 */ /* 0x000fe20004000000 */
[----:B------:R-:W-:-:S04]  /*1010*/  IMAD.WIDE R6, R13, 0x8, R2 ;  /* 0x000000080d067825 */ /* 0x000fc800078e0202 */
[----:B------:R-:W-:Y:S01]  /*1020*/  VIADD R13, R13, 0x80 ;  /* 0x000000800d0d7836 */ /* 0x000fe20000000000 */
[----:B------:R0:W-:Y:S01]  /*1030*/  STG.E.64 desc[UR6][R6.64], R10 ;  /* 0x0000000a06007986 */ /* 0x0001e2000c101b06 */
[----:B------:R-:W-:Y:S05]  /*1040*/  BRA.U UP0, `(.L_x_741) ;  /* 0xfffffffd00d07547 */ /* 0x000fea000b83ffff */
[----:B------:R-:W-:Y:S05]  /*1050*/  EXIT ;  /* 0x000000000000794d */ /* 0x000fea0003800000 */
.L_x_736:
[----:B------:R-:W-:-:S13]  /*1060*/  ISETP.GE.AND P0, PT, R9, 0x1, PT ;  /* 0x000000010900780c */ /* 0x000fda0003f06270 */
[----:B------:R-:W-:Y:S05]  /*1070*/  @!P0 EXIT ;  /* 0x000000000000894d */ /* 0x000fea0003800000 */
[C---:B------:R-:W-:Y:S01]  /*1080*/  ISETP.GE.U32.AND P0, PT, R9.reuse, 0x8, PT ;  /* 0x000000080900780c */ /* 0x040fe20003f06070 */
[----:B------:R-:W-:Y:S01]  /*1090*/  IMAD.MOV.U32 R7, RZ, RZ, RZ ;  /* 0x000000ffff077224 */ /* 0x000fe200078e00ff */
[----:B------:R-:W-:-:S11]  /*10a0*/  LOP3.LUT R18, R9, 0x7, RZ, 0xc0, !PT ;  /* 0x0000000709127812 */ /* 0x000fd600078ec0ff */
[----:B------:R-:W-:Y:S05]  /*10b0*/  @!P0 BRA `(.L_x_742) ;  /* 0x0000000400308947 */ /* 0x000fea0003800000 */
[----:B------:R-:W-:Y:S01]  /*10c0*/  LOP3.LUT R7, R9, 0x7ffffff8, RZ, 0xc0, !PT ;  /* 0x7ffffff809077812 */ /* 0x000fe200078ec0ff */
[----:B------:R-:W-:-:S07]  /*10d0*/  IMAD.MOV.U32 R10, RZ, RZ, RZ ;  /* 0x000000ffff0a7224 */ /* 0x000fce00078e00ff */
.L_x_745:
[----:B------:R-:W-:-:S05]  /*10e0*/  IMAD R11, R10, 0x80, R0 ;  /* 0x000000800a0b7824 */ /* 0x000fca00078e0200 */
[----:B------:R-:W-:-:S13]  /*10f0*/  ISETP.GE.AND P1, PT, R11, R6, PT ;  /* 0x000000060b00720c */ /* 0x000fda0003f26270 */
[----:B01----:R-:W-:-:S06]  /*1100*/  @!P1 IMAD.WIDE.U32 R12, R11, 0x8, R4 ;  /* 0x000000080b0c9825 */ /* 0x003fcc00078e0004 */
        /* <DEDUP_REMOVED lines=18> */
[----:B------:R-:W-:Y:S04]  /*1230*/  @!P0 STG.E.64 desc[UR6][R12.64], R22 ;  /* 0x000000160c008986 */ /* 0x000fe8000c101b06 */
        /* <DEDUP_REMOVED lines=16> */
[----:B------:R-:W2:Y:S01]  /*1340*/  @!P1 LDG.E.64 R14, desc[UR6][R8.64+0xc00] ;  /* 0x000c0006080e9981 */ /* 0x000ea2000c1e1b00 */
[----:B0-----:R-:W-:-:S05]  /*1350*/  VIADD R17, R11, 0x280 ;  /* 0x000002800b117836 */ /* 0x001fca0000000000 */
[----:B------:R-:W-:Y:S01]  /*1360*/  ISETP.GE.AND P0, PT, R17, R6, PT ;  /* 0x000000061100720c */ /* 0x000fe20003f06270 */
        /* <DEDUP_REMOVED lines=10> */
[----:B-1----:R-:W-:Y:S02]  /*1410*/  @!P0 FSEL R20, R22, R14, !P1 ;  /* 0x0000000e16148208 */ /* 0x002fe40004800000 */
[----:B------:R-:W-:-:S05]  /*1420*/  @!P0 FSEL R21, R23, R15, !P1 ;  /* 0x0000000f17158208 */ /* 0x000fca0004800000 */
[----:B------:R0:W-:Y:S04]  /*1430*/  @!P0 STG.E.64 desc[UR6][R12.64+0x1000], R20 ;  /* 0x001000140c008986 */ /* 0x0001e8000c101b06 */
[----:B------:R-:W2:Y:S01]  /*1440*/  @!P2 LDG.E.64 R14, desc[UR6][R8.64+0x1400] ;  /* 0x00140006080ea981 */ /* 0x000ea2000c1e1b00 */
[----:B------:R-:W-:Y:S01]  /*1450*/  VIADD R11, R11, 0x380 ;  /* 0x000003800b0b7836 */ /* 0x000fe20000000000 */
[----:B------:R-:W-:Y:S01]  /*1460*/  BSSY.RECONVERGENT B0, `(.L_x_743) ;  /* 0x0000010000007945 */ /* 0x000fe20003800200 */
[----:B------:R-:W-:-:S05]  /*1470*/  VIADD R10, R10, 0x8 ;  /* 0x000000080a0a7836 */ /* 0x000fca0000000000 */
[----:B------:R-:W-:Y:S01]  /*1480*/  ISETP.NE.AND P1, PT, R10, R7, PT ;  /* 0x000000070a00720c */ /* 0x000fe20003f25270 */
[----:B--2---:R-:W-:Y:S02]  /*1490*/  @!P2 DADD R22, -RZ, -R14 ;  /* 0x00000000ff16a229 */ /* 0x004fe4000000090e */
[----:B------:R-:W-:-:S08]  /*14a0*/  @!P2 DSETP.GEU.AND P0, PT, R14, RZ, PT ;  /* 0x000000ff0e00a22a */ /* 0x000fd00003f0e000 */
[----:B------:R-:W-:Y:S02]  /*14b0*/  @!P2 FSEL R14, R22, R14, !P0 ;  /* 0x0000000e160ea208 */ /* 0x000fe40004000000 */
[----:B------:R-:W-:Y:S02]  /*14c0*/  @!P2 FSEL R15, R23, R15, !P0 ;  /* 0x0000000f170fa208 */ /* 0x000fe40004000000 */
[----:B------:R-:W-:-:S03]  /*14d0*/  ISETP.GE.AND P0, PT, R11, R6, PT ;  /* 0x000000060b00720c */ /* 0x000fc60003f06270 */
[----:B------:R0:W-:Y:S10]  /*14e0*/  @!P2 STG.E.64 desc[UR6][R12.64+0x1400], R14 ;  /* 0x0014000e0c00a986 */ /* 0x0001f4000c101b06 */
[----:B------:R-:W-:Y:S05]  /*14f0*/  @P0 BRA `(.L_x_744) ;  /* 0x0000000000180947 */ /* 0x000fea0003800000 */
[----:B------:R-:W0:Y:S02]  /*1500*/  LDG.E.64 R8, desc[UR6][R8.64+0x1800] ;  /* 0x0018000608087981 */ /* 0x000e24000c1e1b00 */
[----:B0-----:R-:W-:Y:S02]  /*1510*/  DADD R14, -RZ, -R8 ;  /* 0x00000000ff0e7229 */ /* 0x001fe40000000908 */
[----:B------:R-:W-:-:S08]  /*1520*/  DSETP.GEU.AND P0, PT, R8, RZ, PT ;  /* 0x000000ff0800722a */ /* 0x000fd00003f0e000 */
[----:B------:R-:W-:Y:S02]  /*1530*/  FSEL R14, R14, R8, !P0 ;  /* 0x000000080e0e7208 */ /* 0x000fe40004000000 */
[----:B------:R-:W-:-:S05]  /*1540*/  FSEL R15, R15, R9, !P0 ;  /* 0x000000090f0f7208 */ /* 0x000fca0004000000 */
[----:B------:R1:W-:Y:S02]  /*1550*/  STG.E.64 desc[UR6][R12.64+0x1800], R14 ;  /* 0x0018000e0c007986 */ /* 0x0003e4000c101b06 */
.L_x_744:
[----:B------:R-:W-:Y:S05]  /*1560*/  BSYNC.RECONVERGENT B0 ;  /* 0x0000000000007941 */ /* 0x000fea0003800200 */
.L_x_743:
[----:B------:R-:W-:Y:S05]  /*1570*/  @P1 BRA `(.L_x_745) ;  /* 0xfffffff800d81947 */ /* 0x000fea000383ffff */
.L_x_742:
[----:B------:R-:W-:-:S13]  /*1580*/  ISETP.NE.AND P0, PT, R18, RZ, PT ;  /* 0x000000ff1200720c */ /* 0x000fda0003f05270 */
[----:B------:R-:W-:Y:S05]  /*1590*/  @!P0 EXIT ;  /* 0x000000000000894d */ /* 0x000fea0003800000 */
[----:B------:R-:W2:Y:S01]  /*15a0*/  LDC R8, c[0x0][0x384] ;  /* 0x0000e100ff087b82 */ /* 0x000ea20000000800 */
[----:B------:R-:W-:Y:S02]  /*15b0*/  ISETP.GE.U32.AND P1, PT, R18, 0x4, PT ;  /* 0x000000041200780c */ /* 0x000fe40003f26070 */
[----:B--2---:R-:W-:-:S04]  /*15c0*/  LOP3.LUT R19, R8, 0x3, RZ, 0xc0, !PT ;  /* 0x0000000308137812 */ /* 0x004fc800078ec0ff */
[----:B------:R-:W-:-:S07]  /*15d0*/  ISETP.NE.AND P0, PT, R19, RZ, PT ;  /* 0x000000ff1300720c */ /* 0x000fce0003f05270 */
[----:B------:R-:W-:Y:S06]  /*15e0*/  @!P1 BRA `(.L_x_746) ;  /* 0x0000000000a49947 */ /* 0x000fec0003800000 */
[----:B------:R-:W-:-:S05]  /*15f0*/  IMAD R9, R7, 0x80, R0 ;  /* 0x0000008007097824 */ /* 0x000fca00078e0200 */
[----:B------:R-:W-:-:S13]  /*1600*/  ISETP.GE.AND P2, PT, R9, R6, PT ;  /* 0x000000060900720c */ /* 0x000fda0003f46270 */
[----:B------:R-:W-:-:S06]  /*1610*/  @!P2 IMAD.WIDE R10, R9, 0x8, R4 ;  /* 0x00000008090aa825 */ /* 0x000fcc00078e0204 */
[----:B------:R-:W2:Y:S01]  /*1620*/  @!P2 LDG.E.64 R10, desc[UR6][R10.64] ;  /* 0x000000060a0aa981 */ /* 0x000ea2000c1e1b00 */
[----:B0-----:R-:W-:-:S05]  /*1630*/  VIADD R17, R9, 0x80 ;  /* 0x0000008009117836 */ /* 0x001fca0000000000 */
[----:B------:R-:W-:-:S13]  /*1640*/  ISETP.GE.AND P1, PT, R17, R6, PT ;  /* 0x000000061100720c */ /* 0x000fda0003f26270 */
[----:B-1----:R-:W-:Y:S01]  /*1650*/  @!P1 IMAD.WIDE R14, R17, 0x8, R4 ;  /* 0x00000008110e9825 */ /* 0x002fe200078e0204 */
        /* <DEDUP_REMOVED lines=16> */
[----:B------:R-:W0:Y:S01]  /*1760*/  @!P2 LDG.E.64 R16, desc[UR6][R16.64] ;  /* 0x000000061010a981 */ /* 0x000e22000c1e1b00 */
[----:B------:R-:W-:-:S05]  /*1770*/  VIADD R9, R9, 0x180 ;  /* 0x0000018009097836 */ /* 0x000fca0000000000 */
[----:B------:R-:W-:-:S13]  /*1780*/  ISETP.GE.AND P1, PT, R9, R6, PT ;  /* 0x000000060900720c */ /* 0x000fda0003f26270 */
[----:B------:R-:W-:Y:S01]  /*1790*/  @!P1 IMAD.WIDE R14, R9, 0x8, R4 ;  /* 0x00000008090e9825 */ /* 0x000fe200078e0204 */
[----:B0-----:R-:W-:Y:S02]  /*17a0*/  @!P2 DADD R12, -RZ, -R16 ;  /* 0x00000000ff0ca229 */ /* 0x001fe40000000910 */
        /* <DEDUP_REMOVED lines=13> */
.L_x_746:
[----:B------:R-:W-:Y:S05]  /*1880*/  @!P0 EXIT ;  /* 0x000000000000894d */ /* 0x000fea0003800000 */
[----:B------:R-:W-:Y:S02]  /*1890*/  ISETP.NE.AND P1, PT, R19, 0x1, PT ;  /* 0x000000011300780c */ /* 0x000fe40003f25270 */
[----:B------:R-:W-:-:S04]  /*18a0*/  LOP3.LUT R8, R8, 0x1, RZ, 0xc0, !PT ;  /* 0x0000000108087812 */ /* 0x000fc800078ec0ff */
[----:B------:R-:W-:-:S07]  /*18b0*/  ISETP.NE.U32.AND P0, PT, R8, 0x1, PT ;  /* 0x000000010800780c */ /* 0x000fce0003f05070 */
[----:B------:R-:W-:Y:S06]  /*18c0*/  @!P1 BRA `(.L_x_747) ;  /* 0x0000000000549947 */ /* 0x000fec0003800000 */
[----:B012---:R-:W-:-:S05]  /*18d0*/  IMAD R13, R7, 0x80, R0 ;  /* 0x00000080070d7824 */ /* 0x007fca00078e0200 */
        /* <DEDUP_REMOVED lines=20> */
.L_x_747:
[----:B------:R-:W-:Y:S05]  /*1a20*/  @P0 EXIT ;  /* 0x000000000000094d */ /* 0x000fea0003800000 */
[----:B---3--:R-:W-:-:S05]  /*1a30*/  IMAD R9, R7, 0x80, R0 ;  /* 0x0000008007097824 */ /* 0x008fca00078e0200 */
[----:B------:R-:W-:-:S13]  /*1a40*/  ISETP.GE.AND P0, PT, R9, R6, PT ;  /* 0x000000060900720c */ /* 0x000fda0003f06270 */
[----:B------:R-:W-:Y:S05]  /*1a50*/  @P0 EXIT ;  /* 0x000000000000094d */ /* 0x000fea0003800000 */
[----:B------:R-:W-:-:S06]  /*1a60*/  IMAD.WIDE R4, R9, 0x8, R4 ;  /* 0x0000000809047825 */ /* 0x000fcc00078e0204 */
[----:B------:R-:W3:Y:S01]  /*1a70*/  LDG.E.64 R4, desc[UR6][R4.64] ;  /* 0x0000000604047981 */ /* 0x000ee2000c1e1b00 */
[----:B------:R-:W-:Y:S01]  /*1a80*/  IMAD.WIDE R2, R9, 0x8, R2 ;  /* 0x0000000809027825 */ /* 0x000fe200078e0202 */
[----:B---3--:R-:W-:Y:S02]  /*1a90*/  DADD R6, -RZ, -R4 ;  /* 0x00000000ff067229 */ /* 0x008fe40000000904 */
[----:B------:R-:W-:-:S08]  /*1aa0*/  DSETP.GEU.AND P0, PT, R4, RZ, PT ;  /* 0x000000ff0400722a */ /* 0x000fd00003f0e000 */
[----:B------:R-:W-:Y:S02]  /*1ab0*/  FSEL R6, R6, R4, !P0 ;  /* 0x0000000406067208 */ /* 0x000fe40004000000 */
[----:B------:R-:W-:-:S05]  /*1ac0*/  FSEL R7, R7, R5, !P0 ;  /* 0x0000000507077208 */ /* 0x000fca0004000000 */
[----:B------:R-:W-:Y:S01]  /*1ad0*/  STG.E.64 desc[UR6][R2.64], R6 ;  /* 0x0000000602007986 */ /* 0x000fe2000c101b06 */
[----:B------:R-:W-:Y:S05]  /*1ae0*/  EXIT ;  /* 0x000000000000794d */ /* 0x000fea0003800000 */
.L_x_748:
        /* <DEDUP_REMOVED lines=9> */
.L_x_915:


//--------------------- .text._ZN3cub18CUB_300001_SM_10006detail9transform16transform_kernelINS2_10policy_hubILb1EN4cuda3std3__45tupleIJN6thrust24THRUST_300001_SM_1000_NS6detail15normal_iteratorINSA_10device_ptrIdEEEESF_EEEE10policy1000El12diff_functorIdESF_JPdSL_EEEvT0_iT1_T2_DpNS2_10kernel_argIT3_EE --------------------------
	.section	.text._ZN3cub18CUB_300001_SM_10006detail9transform16transform_kernelINS2_10policy_hubILb1EN4cuda3std3__45tupleIJN6thrust24THRUST_300001_SM_1000_NS6detail15normal_iteratorINSA_10device_ptrIdEEEESF_EEEE10policy1000El12diff_functorIdESF_JPdSL_EEEvT0_iT1_T2_DpNS2_10kernel_argIT3_EE,"ax",@progbits
	.align	128
        .global         _ZN3cub18CUB_300001_SM_10006detail9transform16transform_kernelINS2_10policy_hubILb1EN4cuda3std3__45tupleIJN6thrust24THRUST_300001_SM_1000_NS6detail15normal_iteratorINSA_10device_ptrIdEEEESF_EEEE10policy1000El12diff_functorIdESF_JPdSL_EEEvT0_iT1_T2_DpNS2_10kernel_argIT3_EE
        .type           _ZN3cub18CUB_300001_SM_10006detail9transform16transform_kernelINS2_10policy_hubILb1EN4cuda3std3__45tupleIJN6thrust24THRUST_300001_SM_1000_NS6detail15normal_iteratorINSA_10device_ptrIdEEEESF_EEEE10policy1000El12diff_functorIdESF_JPdSL_EEEvT0_iT1_T2_DpNS2_10kernel_argIT3_EE,@function
        .size           _ZN3cub18CUB_300001_SM_10006detail9transform16transform_kernelINS2_10policy_hubILb1EN4cuda3std3__45tupleIJN6thrust24THRUST_300001_SM_1000_NS6detail15normal_iteratorINSA_10device_ptrIdEEEESF_EEEE10policy1000El12diff_functorIdESF_JPdSL_EEEvT0_iT1_T2_DpNS2_10kernel_argIT3_EE,(.L_x_916 - _ZN3cub18CUB_300001_SM_10006detail9transform16transform_kernelINS2_10policy_hubILb1EN4cuda3std3__45tupleIJN6thrust24THRUST_300001_SM_1000_NS6detail15normal_iteratorINSA_10device_ptrIdEEEESF_EEEE10policy1000El12diff_functorIdESF_JPdSL_EEEvT0_iT1_T2_DpNS2_10kernel_argIT3_EE)
        .other          _ZN3cub18CUB_300001_SM_10006detail9transform16transform_kernelINS2_10policy_hubILb1EN4cuda3std3__45tupleIJN6thrust24THRUST_300001_SM_1000_NS6detail15normal_iteratorINSA_10device_ptrIdEEEESF_EEEE10policy1000El12diff_functorIdESF_JPdSL_EEEvT0_iT1_T2_DpNS2_10kernel_argIT3_EE,@"STO_CUDA_ENTRY STV_DEFAULT"
_ZN3cub18CUB_300001_SM_10006detail9transform16transform_kernelINS2_10policy_hubILb1EN4cuda3std3__45tupleIJN6thrust24THRUST_300001_SM_1000_NS6detail15normal_iteratorINSA_10device_ptrIdEEEESF_EEEE10policy1000El12diff_functorIdESF_JPdSL_EEEvT0_iT1_T2_DpNS2_10kernel_argIT3_EE:
.text._ZN3cub18CUB_300001_SM_10006detail9transform16transform_kernelINS2_10policy_hubILb1EN4cuda3std3__45tupleIJN6thrust24THRUST_300001_SM_1000_NS6detail15normal_iteratorINSA_10device_ptrIdEEEESF_EEEE10policy1000El12diff_functorIdESF_JPdSL_EEEvT0_iT1_T2_DpNS2_10kernel_argIT3_EE:
        /* <DEDUP_REMOVED lines=10> */
[----:B-1----:R-:W-:-:S03]  /*00a0*/  IADD3 R4, P1, PT, -R16, UR6, RZ ;  /* 0x0000000610047c10 */ /* 0x002fc6000ff3e1ff */
[----:B------:R-:W-:Y:S01]  /*00b0*/  IMAD.IADD R15, R17, 0x1, R15 ;  /* 0x00000001110f7824 */ /* 0x000fe200078e020f */
[----:B------:R-:W-:-:S04]  /*00c0*/  ISETP.LT.U32.AND P0, PT, R4, R5, PT ;  /* 0x000000050400720c */ /* 0x000fc80003f01070 */
[----:B------:R-:W-:-:S04]  /*00d0*/  IADD3.X R3, PT, PT, ~R15, UR7, RZ, P1, !PT ;  /* 0x000000070f037c10 */ /* 0x000fc80008ffe5ff */
[----:B------:R-:W-:-:S04]  /*00e0*/  ISETP.LT.AND.EX P0, PT, R3, R2, PT, P0 ;  /* 0x000000020300720c */ /* 0x000fc80003f01300 */
[----:B------:R-:W-:Y:S01]  /*00f0*/  SEL R2, R4, R5, P0 ;  /* 0x0000000504027207 */ /* 0x000fe20000000000 */
[----:B--2---:R-:W-:-:S04]  /*0100*/  IMAD.SHL.U32 R4, R23, 0x80, RZ ;  /* 0x0000008017047824 */ /* 0x004fc800078e00ff */
[----:B------:R-:W-:-:S05]  /*0110*/  IMAD.SHL.U32 R3, R2, 0x8, RZ ;  /* 0x0000000802037824 */ /* 0x000fca00078e00ff */
[----:B------:R-:W-:-:S13]  /*0120*/  ISETP.GE.AND P0, PT, R4, R3, PT ;  /* 0x000000030400720c */ /* 0x000fda0003f06270 */
[----:B------:R-:W-:Y:S05]  /*0130*/  @P0 BRA `(.L_x_750) ;  /* 0x0000000000640947 */ /* 0x000fea0003800000 */
[----:B------:R-:W0:Y:S01]  /*0140*/  LDCU.64 UR4, c[0x0][0x398] ;  /* 0x00007300ff0477ac */ /* 0x000e220008000a00 */
[C---:B------:R-:W-:Y:S01]  /*0150*/  IMAD.SHL.U32 R9, R16.reuse, 0x8, RZ ;  /* 0x0000000810097824 */ /* 0x040fe200078e00ff */
[----:B------:R-:W-:Y:S01]  /*0160*/  SHF.L.U64.HI R10, R16, 0x3, R15 ;  /* 0x00000003100a7819 */ /* 0x000fe2000001020f */
[----:B------:R-:W-:Y:S01]  /*0170*/  BSSY.RECONVERGENT B1, `(.L_x_751) ;  /* 0x000000b000017945 */ /* 0x000fe20003800200 */
[----:B------:R-:W-:Y:S02]  /*0180*/  IMAD.MOV.U32 R8, RZ, RZ, R4 ;  /* 0x000000ffff087224 */ /* 0x000fe400078e0004 */
[----:B0-----:R-:W-:-:S04]  /*0190*/  IADD3 R6, P0, PT, R9, UR4, RZ ;  /* 0x0000000409067c10 */ /* 0x001fc8000ff1e0ff */
[----:B------:R-:W-:-:S03]  /*01a0*/  IADD3.X R7, PT, PT, R10, UR5, RZ, P0, !PT ;  /* 0x000000050a077c10 */ /* 0x000fc600087fe4ff */
[----:B------:R-:W-:-:S07]  /*01b0*/  IMAD.WIDE.U32 R6, R23, 0x80, R6 ;  /* 0x0000008017067825 */ /* 0x000fce00078e0006 */
.L_x_752:
[----:B------:R-:W-:Y:S01]  /*01c0*/  VIADD R8, R8, 0x4000 ;  /* 0x0000400008087836 */ /* 0x000fe20000000000 */
[----:B------:R0:W-:Y:S04]  /*01d0*/  CCTL.E.PF2 [R6] ;  /* 0x000000000600798f */ /* 0x0001e80000800100 */
[----:B------:R-:W-:Y:S02]  /*01e0*/  ISETP.GE.AND P0, PT, R8, R3, PT ;  /* 0x000000030800720c */ /* 0x000fe40003f06270 */
[----:B0-----:R-:W-:-:S05]  /*01f0*/  IADD3 R6, P1, PT, R6, 0x4000, RZ ;  /* 0x0000400006067810 */ /* 0x001fca0007f3e0ff */
[----:B------:R-:W-:-:S06]  /*0200*/  IMAD.X R7, RZ, RZ, R7, P1 ;  /* 0x000000ffff077224 */ /* 0x000fcc00008e0607 */
[----:B------:R-:W-:Y:S05]  /*0210*/  @!P0 BRA `(.L_x_752) ;  /* 0xfffffffc00e88947 */ /* 0x000fea000383ffff */
[----:B------:R-:W-:Y:S05]  /*0220*/  BSYNC.RECONVERGENT B1 ;  /* 0x0000000000017941 */ /* 0x000fea0003800200 */
.L_x_751:
[----:B------:R-:W0:Y:S02]  /*0230*/  LDCU.64 UR4, c[0x0][0x3a8] ;  /* 0x00007500ff0477ac */ /* 0x000e240008000a00 */
[----:B0-----:R-:W-:-:S04]  /*0240*/  IADD3 R6, P0, PT, R9, UR4, RZ ;  /* 0x0000000409067c10 */ /* 0x001fc8000ff1e0ff */
[----:B------:R-:W-:-:S03]  /*0250*/  IADD3.X R7, PT, PT, R10, UR5, RZ, P0, !PT ;  /* 0x000000050a077c10 */ /* 0x000fc600087fe4ff */
[----:B------:R-:W-:-:S07]  /*0260*/  IMAD.WIDE.U32 R6, R23, 0x80, R6 ;  /* 0x0000008017067825 */ /* 0x000fce00078e0006 */
.L_x_753:
[----:B------:R-:W-:Y:S01]  /*0270*/  VIADD R4, R4, 0x4000 ;  /* 0x0000400004047836 */ /* 0x000fe20000000000 */
[----:B------:R0:W-:Y:S04]  /*0280*/  CCTL.E.PF2 [R6] ;  /* 0x000000000600798f */ /* 0x0001e80000800100 */
[----:B------:R-:W-:Y:S02]  /*0290*/  ISETP.GE.AND P0, PT, R4, R3, PT ;  /* 0x000000030400720c */ /* 0x000fe40003f06270 */
[----:B0-----:R-:W-:-:S05]  /*02a0*/  IADD3 R6, P1, PT, R6, 0x4000, RZ ;  /* 0x0000400006067810 */ /* 0x001fca0007f3e0ff */
[----:B------:R-:W-:-:S06]  /*02b0*/  IMAD.X R7, RZ, RZ, R7, P1 ;  /* 0x000000ffff077224 */ /* 0x000fcc00008e0607 */
[----:B------:R-:W-:Y:S05]  /*02c0*/  @!P0 BRA `(.L_x_753) ;  /* 0xfffffffc00e88947 */ /* 0x000fea000383ffff */
.L_x_750:
[----:B------:R-:W-:Y:S05]  /*02d0*/  BSYNC.RECONVERGENT B0 ;  /* 0x0000000000007941 */ /* 0x000fea0003800200 */
.L_x_749:
[----:B------:R-:W0:Y:S01]  /*02e0*/  LDC.64 R10, c[0x0][0x398] ;  /* 0x0000e600ff0a7b82 */ /* 0x000e220000000a00 */
[----:B------:R-:W1:Y:S01]  /*02f0*/  LDCU.64 UR6, c[0x0][0x3a8] ;  /* 0x00007500ff0677ac */ /* 0x000e620008000a00 */
[----:B------:R-:W-:Y:S01]  /*0300*/  ISETP.NE.AND P0, PT, R5, R2, PT ;  /* 0x000000020500720c */ /* 0x000fe20003f05270 */
[C---:B------:R-:W-:Y:S01]  /*0310*/  IMAD.SHL.U32 R3, R16.reuse, 0x8, RZ ;  /* 0x0000000810037824 */ /* 0x040fe200078e00ff */
[----:B------:R-:W-:Y:S01]  /*0320*/  SHF.L.U64.HI R35, R16, 0x3, R15 ;  /* 0x0000000310237819 */ /* 0x000fe2000001020f */
[----:B------:R-:W2:Y:S03]  /*0330*/  LDCU.64 UR4, c[0x0][0x358] ;  /* 0x00006b00ff0477ac */ /* 0x000ea60008000a00 */
[----:B------:R-:W3:Y:S01]  /*0340*/  LDC.64 R12, c[0x0][0x390] ;  /* 0x0000e400ff0c7b82 */ /* 0x000ee20000000a00 */
[----:B-1----:R-:W-:-:S04]  /*0350*/  IADD3 R8, P3, PT, R3, UR6, RZ ;  /* 0x0000000603087c10 */ /* 0x002fc8000ff7e0ff */
[----:B------:R-:W-:Y:S02]  /*0360*/  IADD3.X R9, PT, PT, R35, UR7, RZ, P3, !PT ;  /* 0x0000000723097c10 */ /* 0x000fe40009ffe4ff */
[----:B0-----:R-:W-:-:S05]  /*0370*/  IADD3 R6, P2, PT, R3, R10, RZ ;  /* 0x0000000a03067210 */ /* 0x001fca0007f5e0ff */
[----:B------:R-:W-:Y:S01]  /*0380*/  IMAD.X R7, R35, 0x1, R11, P2 ;  /* 0x0000000123077824 */ /* 0x000fe200010e060b */
[----:B---3--:R-:W-:-:S05]  /*0390*/  IADD3 R4, P1, PT, R3, R12, RZ ;  /* 0x0000000c03047210 */ /* 0x008fca0007f3e0ff */
[----:B------:R-:W-:Y:S01]  /*03a0*/  IMAD.X R5, R35, 0x1, R13, P1 ;  /* 0x0000000123057824 */ /* 0x000fe200008e060d */
[----:B--2---:R-:W-:Y:S07]  /*03b0*/  @!P0 BRA `(.L_x_754) ;  /* 0x0000001000e48947 */ /* 0x004fee0003800000 */
[----:B------:R-:W-:-:S13]  /*03c0*/  ISETP.GE.AND P0, PT, R0, 0x1, PT ;  /* 0x000000010000780c */ /* 0x000fda0003f06270 */
[----:B------:R-:W-:Y:S05]  /*03d0*/  @!P0 EXIT ;  /* 0x000000000000894d */ /* 0x000fea0003800000 */
[C---:B------:R-:W-:Y:S01]  /*03e0*/  ISETP.GE.U32.AND P0, PT, R0.reuse, 0x8, PT ;  /* 0x000000080000780c */ /* 0x040fe20003f06070 */
[----:B------:R-:W-:Y:S01]  /*03f0*/  IMAD.MOV.U32 R14, RZ, RZ, RZ ;  /* 0x000000ffff0e7224 */ /* 0x000fe200078e00ff */
[----:B------:R-:W-:-:S11]  /*0400*/  LOP3.LUT R18, R0, 0x7, RZ, 0xc0, !PT ;  /* 0x0000000700127812 */ /* 0x000fd600078ec0ff */
[----:B------:R-:W-:Y:S05]  /*0410*/  @!P0 BRA `(.L_x_755) ;  /* 0x0000000c001c8947 */ /* 0x000fea0003800000 */
[----:B------:R-:W-:-:S13]  /*0420*/  ISETP.GE.AND P0, PT, R23, R2, PT ;  /* 0x000000021700720c */ /* 0x000fda0003f06270 */
[----:B------:R-:W-:-:S04]  /*0430*/  @!P0 IMAD.WIDE.U32 R12, R23, 0x8, R6 ;  /* 0x00000008170c8825 */ /* 0x000fc800078e0006 */
[C---:B------:R-:W-:Y:S02]  /*0440*/  @!P0 IMAD.WIDE.U32 R14, R23.reuse, 0x8, R8 ;  /* 0x00000008170e8825 */ /* 0x040fe400078e0008 */
[----:B------:R-:W2:Y:S04]  /*0450*/  @!P0 LDG.E.64 R12, desc[UR4][R12.64] ;  /* 0x000000040c0c8981 */ /* 0x000ea8000c1e1b00 */
[----:B------:R-:W2:Y:S01]  /*0460*/  @!P0 LDG.E.64 R14, desc[UR4][R14.64] ;  /* 0x000000040e0e8981 */ /* 0x000ea2000c1e1b00 */
[----:B------:R-:W-:-:S05]  /*0470*/  VIADD R17, R23, 0x80 ;  /* 0x0000008017117836 */ /* 0x000fca0000000000 */
[C---:B------:R-:W-:Y:S01]  /*0480*/  ISETP.GE.AND P6, PT, R17.reuse, R2, PT ;  /* 0x000000021100720c */ /* 0x040fe20003fc6270 */
[C-C-:B--2---:R-:W-:Y:S02]  /*0490*/  @!P0 DADD R10, R12.reuse, -R14.reuse ;  /* 0x000000000c0a8229 */ /* 0x144fe4000000080e */
[----:B------:R-:W-:Y:S01]  /*04a0*/  @!P0 DADD R20, -R12, R14 ;  /* 0x000000000c148229 */ /* 0x000fe2000000010e */
[----:B------:R-:W-:-:S07]  /*04b0*/  IMAD.WIDE R12, R17, 0x8, R8 ;  /* 0x00000008110c7825 */ /* 0x000fce00078e0208 */
[----:B------:R-:W-:-:S06]  /*04c0*/  @!P0 DSETP.GEU.AND P1, PT, R10, R20, PT ;  /* 0x000000140a00822a */ /* 0x000fcc0003f2e000 */
[----:B------:R-:W-:Y:S02]  /*04d0*/  @!P0 FSEL R28, R20, R10, !P1 ;  /* 0x0000000a141c8208 */ /* 0x000fe40004800000 */
[----:B------:R-:W-:Y:S01]  /*04e0*/  @!P0 FSEL R29, R21, R11, !P1 ;  /* 0x0000000b151d8208 */ /* 0x000fe20004800000 */
[----:B------:R-:W-:-:S04]  /*04f0*/  @!P0 IMAD.WIDE.U32 R20, R23, 0x8, R4 ;  /* 0x0000000817148825 */ /* 0x000fc800078e0004 */
[----:B------:R-:W-:Y:S01]  /*0500*/  IMAD.WIDE R10, R17, 0x8, R6 ;  /* 0x00000008110a7825 */ /* 0x000fe200078e0206 */
[----:B------:R0:W-:Y:S04]  /*0510*/  @!P0 STG.E.64 desc[UR4][R20.64], R28 ;  /* 0x0000001c14008986 */ /* 0x0001e8000c101b04 */
[----:B------:R-:W2:Y:S04]  /*0520*/  @!P6 LDG.E.64 R24, desc[UR4][R10.64] ;  /* 0x000000040a18e981 */ /* 0x000ea8000c1e1b00 */
        /* <DEDUP_REMOVED lines=8> */
[-C--:B------:R-:W-:Y:S02]  /*05b0*/  ISETP.GE.AND P4, PT, R19, R2.reuse, PT ;  /* 0x000000021300720c */ /* 0x080fe40003f86270 */
[-C--:B------:R-:W-:Y:S02]  /*05c0*/  ISETP.GE.AND P2, PT, R31, R2.reuse, PT ;  /* 0x000000021f00720c */ /* 0x080fe40003f46270 */
[----:B------:R-:W-:Y:S01]  /*05d0*/  ISETP.GE.AND P1, PT, R3, R2, PT ;  /* 0x000000020300720c */ /* 0x000fe20003f26270 */
[----:B--2---:R-:W-:-:S02]  /*05e0*/  @!P6 DADD R14, R24, -R26 ;  /* 0x00000000180ee229 */ /* 0x004fc4000000081a */
[----:B------:R-:W-:Y:S01]  /*05f0*/  @!P6 DADD R24, -R24, R26 ;  /* 0x000000001818e229 */ /* 0x000fe2000000011a */
[----:B------:R-:W-:-:S05]  /*0600*/  VIADD R27, R23, 0x200 ;  /* 0x00000200171b7836 */ /* 0x000fca0000000000 */
[----:B------:R-:W-:Y:S02]  /*0610*/  ISETP.GE.AND P3, PT, R27, R2, PT ;  /* 0x000000021b00720c */ /* 0x000fe40003f66270 */
[----:B------:R-:W-:-:S06]  /*0620*/  @!P6 DSETP.GEU.AND P0, PT, R14, R24, PT ;  /* 0x000000180e00e22a */ /* 0x000fcc0003f0e000 */
[----:B0-----:R-:W-:Y:S02]  /*0630*/  @!P6 FSEL R20, R24, R14, !P0 ;  /* 0x0000000e1814e208 */ /* 0x001fe40004000000 */
[----:B------:R-:W-:Y:S01]  /*0640*/  @!P6 FSEL R21, R25, R15, !P0 ;  /* 0x0000000f1915e208 */ /* 0x000fe20004000000 */
[----:B------:R-:W-:Y:S01]  /*0650*/  VIADD R15, R23, 0x380 ;  /* 0x00000380170f7836 */ /* 0x000fe20000000000 */
[----:B------:R-:W-:-:S03]  /*0660*/  LOP3.LUT R14, R0, 0x7ffffff8, RZ, 0xc0, !PT ;  /* 0x7ffffff8000e7812 */ /* 0x000fc600078ec0ff */
[----:B------:R0:W-:Y:S01]  /*0670*/  @!P6 STG.E.64 desc[UR4][R16.64], R20 ;  /* 0x000000141000e986 */ /* 0x0001e2000c101b04 */
[----:B------:R-:W-:Y:S02]  /*0680*/  ISETP.GE.AND P0, PT, R15, R2, PT ;  /* 0x000000020f00720c */ /* 0x000fe40003f06270 */
[----:B------:R-:W-:Y:S01]  /*0690*/  ISETP.NE.AND P6, PT, R14, 0x8, PT ;  /* 0x000000080e00780c */ /* 0x000fe20003fc5270 */
[----:B------:R-:W-:-:S12]  /*06a0*/  @P5 BRA `(.L_x_757) ;  /* 0x0000000000205947 */ /* 0x000fd80003800000 */
[----:B0-----:R-:W2:Y:S04]  /*06b0*/  LDG.E.64 R20, desc[UR4][R10.64+0x400] ;  /* 0x000400040a147981 */ /* 0x001ea8000c1e1b00 */
[----:B------:R-:W2:Y:S02]  /*06c0*/  LDG.E.64 R24, desc[UR4][R12.64+0x400] ;  /* 0x000400040c187981 */ /* 0x000ea4000c1e1b00 */
[C-C-:B--2---:R-:W-:Y:S02]  /*06d0*/  DADD R26, R20.reuse, -R24.reuse ;  /* 0x00000000141a7229 */ /* 0x144fe40000000818 */
[----:B------:R-:W-:-:S08]  /*06e0*/  DADD R20, -R20, R24 ;  /* 0x0000000014147229 */ /* 0x000fd00000000118 */
[----:B------:R-:W-:-:S06]  /*06f0*/  DSETP.GEU.AND P5, PT, R26, R20, PT ;  /* 0x000000141a00722a */ /* 0x000fcc0003fae000 */
[----:B------:R-:W-:Y:S02]  /*0700*/  FSEL R20, R20, R26, !P5 ;  /* 0x0000001a14147208 */ /* 0x000fe40006800000 */
[----:B------:R-:W-:-:S05]  /*0710*/  FSEL R21, R21, R27, !P5 ;  /* 0x0000001b15157208 */ /* 0x000fca0006800000 */
[----:B------:R1:W-:Y:S02]  /*0720*/  STG.E.64 desc[UR4][R16.64+0x400], R20 ;  /* 0x0004001410007986 */ /* 0x0003e4000c101b04 */
.L_x_757:
[----:B------:R-:W-:Y:S05]  /*0730*/  BSYNC.RECONVERGENT B0 ;  /* 0x0000000000007941 */ /* 0x000fea0003800200 */
.L_x_756:
[----:B------:R-:W-:Y:S04]  /*0740*/  BSSY.RECONVERGENT B0, `(.L_x_758) ;  /* 0x000000a000007945 */ /* 0x000fe80003800200 */
[----:B------:R-:W-:Y:S05]  /*0750*/  @P4 BRA `(.L_x_759) ;  /* 0x0000000000204947 */ /* 0x000fea0003800000 */
[----:B01----:R-:W2:Y:S04]  /*0760*/  LDG.E.64 R20, desc[UR4][R10.64+0x800] ;  /* 0x000800040a147981 */ /* 0x003ea8000c1e1b00 */
[----:B------:R-:W2:Y:S02]  /*0770*/  LDG.E.64 R24, desc[UR4][R12.64+0x800] ;  /* 0x000800040c187981 */ /* 0x000ea4000c1e1b00 */
[C-C-:B--2---:R-:W-:Y:S02]  /*0780*/  DADD R26, R20.reuse, -R24.reuse ;  /* 0x00000000141a7229 */ /* 0x144fe40000000818 */
[----:B------:R-:W-:-:S08]  /*0790*/  DADD R20, -R20, R24 ;  /* 0x0000000014147229 */ /* 0x000fd00000000118 */
[----:B------:R-:W-:-:S06]  /*07a0*/  DSETP.GEU.AND P4, PT, R26, R20, PT ;  /* 0x000000141a00722a */ /* 0x000fcc0003f8e000 */
[----:B------:R-:W-:Y:S02]  /*07b0*/  FSEL R20, R20, R26, !P4 ;  /* 0x0000001a14147208 */ /* 0x000fe40006000000 */
[----:B------:R-:W-:-:S05]  /*07c0*/  FSEL R21, R21, R27, !P4 ;  /* 0x0000001b15157208 */ /* 0x000fca0006000000 */
[----:B------:R2:W-:Y:S02]  /*07d0*/  STG.E.64 desc[UR4][R16.64+0x800], R20 ;  /* 0x0008001410007986 */ /* 0x0005e4000c101b04 */
.L_x_759:
[----:B------:R-:W-:Y:S05]  /*07e0*/  BSYNC.RECONVERGENT B0 ;  /* 0x0000000000007941 */ /* 0x000fea0003800200 */
.L_x_758:
[----:B------:R-:W-:Y:S04]  /*07f0*/  BSSY.RECONVERGENT B0, `(.L_x_760) ;  /* 0x000000a000007945 */ /* 0x000fe80003800200 */
[----:B------:R-:W-:Y:S05]  /*0800*/  @P3 BRA `(.L_x_761) ;  /* 0x0000000000203947 */ /* 0x000fea0003800000 */
[----:B012---:R-:W2:Y:S04]  /*0810*/  LDG.E.64 R20, desc[UR4][R10.64+0xc00] ;  /* 0x000c00040a147981 */ /* 0x007ea8000c1e1b00 */
[----:B------:R-:W2:Y:S02]  /*0820*/  LDG.E.64 R24, desc[UR4][R12.64+0xc00] ;  /* 0x000c00040c187981 */ /* 0x000ea4000c1e1b00 */
[C-C-:B--2---:R-:W-:Y:S02]  /*0830*/  DADD R26, R20.reuse, -R24.reuse ;  /* 0x00000000141a7229 */ /* 0x144fe40000000818 */
[----:B------:R-:W-:-:S08]  /*0840*/  DADD R20, -R20, R24 ;  /* 0x0000000014147229 */ /* 0x000fd00000000118 */
[----:B------:R-:W-:-:S06]  /*0850*/  DSETP.GEU.AND P3, PT, R26, R20, PT ;  /* 0x000000141a00722a */ /* 0x000fcc0003f6e000 */
[----:B------:R-:W-:Y:S02]  /*0860*/  FSEL R20, R20, R26, !P3 ;  /* 0x0000001a14147208 */ /* 0x000fe40005800000 */
[----:B------:R-:W-:-:S05]  /*0870*/  FSEL R21, R21, R27, !P3 ;  /* 0x0000001b15157208 */ /* 0x000fca0005800000 */
[----:B------:R3:W-:Y:S02]  /*0880*/  STG.E.64 desc[UR4][R16.64+0xc00], R20 ;  /* 0x000c001410007986 */ /* 0x0007e4000c101b04 */
.L_x_761:
[----:B------:R-:W-:Y:S05]  /*0890*/  BSYNC.RECONVERGENT B0 ;  /* 0x0000000000007941 */ /* 0x000fea0003800200 */
.L_x_760:
[----:B------:R-:W-:Y:S04]  /*08a0*/  BSSY.RECONVERGENT B0, `(.L_x_762) ;  /* 0x000000a000007945 */ /* 0x000fe80003800200 */
[----:B------:R-:W-:Y:S05]  /*08b0*/  @P2 BRA `(.L_x_763) ;  /* 0x0000000000202947 */ /* 0x000fea0003800000 */
[----:B0123--:R-:W2:Y:S04]  /*08c0*/  LDG.E.64 R20, desc[UR4][R10.64+0x1000] ;  /* 0x001000040a147981 */ /* 0x00fea8000c1e1b00 */
[----:B------:R-:W2:Y:S02]  /*08d0*/  LDG.E.64 R24, desc[UR4][R12.64+0x1000] ;  /* 0x001000040c187981 */ /* 0x000ea4000c1e1b00 */
[C-C-:B--2---:R-:W-:Y:S02]  /*08e0*/  DADD R26, R20.reuse, -R24.reuse ;  /* 0x00000000141a7229 */ /* 0x144fe40000000818 */
[----:B------:R-:W-:-:S08]  /*08f0*/  DADD R20, -R20, R24 ;  /* 0x0000000014147229 */ /* 0x000fd00000000118 */
[----:B------:R-:W-:-:S06]  /*0900*/  DSETP.GEU.AND P2, PT, R26, R20, PT ;  /* 0x000000141a00722a */ /* 0x000fcc0003f4e000 */
[----:B------:R-:W-:Y:S02]  /*0910*/  FSEL R20, R20, R26, !P2 ;  /* 0x0000001a14147208 */ /* 0x000fe40005000000 */
[----:B------:R-:W-:-:S05]  /*0920*/  FSEL R21, R21, R27, !P2 ;  /* 0x0000001b15157208 */ /* 0x000fca0005000000 */
[----:B------:R4:W-:Y:S02]  /*0930*/  STG.E.64 desc[UR4][R16.64+0x1000], R20 ;  /* 0x0010001410007986 */ /* 0x0009e4000c101b04 */
.L_x_763:
[----:B------:R-:W-:Y:S05]  /*0940*/  BSYNC.RECONVERGENT B0 ;  /* 0x0000000000007941 */ /* 0x000fea0003800200 */
.L_x_762:
[----:B------:R-:W-:Y:S04]  /*0950*/  BSSY.RECONVERGENT B0, `(.L_x_764) ;  /* 0x000000a000007945 */ /* 0x000fe80003800200 */
[----:B------:R-:W-:Y:S05]  /*0960*/  @P1 BRA `(.L_x_765) ;  /* 0x0000000000201947 */ /* 0x000fea0003800000 */
[----:B01234-:R-:W2:Y:S04]  /*0970*/  LDG.E.64 R20, desc[UR4][R10.64+0x1400] ;  /* 0x001400040a147981 */ /* 0x01fea8000c1e1b00 */
[----:B------:R-:W2:Y:S02]  /*0980*/  LDG.E.64 R24, desc[UR4][R12.64+0x1400] ;  /* 0x001400040c187981 */ /* 0x000ea4000c1e1b00 */
[C-C-:B--2---:R-:W-:Y:S02]  /*0990*/  DADD R26, R20.reuse, -R24.reuse ;  /* 0x00000000141a7229 */ /* 0x144fe40000000818 */
[----:B------:R-:W-:-:S08]  /*09a0*/  DADD R20, -R20, R24 ;  /* 0x0000000014147229 */ /* 0x000fd00000000118 */
[----:B------:R-:W-:-:S06]  /*09b0*/  DSETP.GEU.AND P1, PT, R26, R20, PT ;  /* 0x000000141a00722a */ /* 0x000fcc0003f2e000 */
[----:B------:R-:W-:Y:S02]  /*09c0*/  FSEL R20, R20, R26, !P1 ;  /* 0x0000001a14147208 */ /* 0x000fe40004800000 */
[----:B------:R-:W-:-:S05]  /*09d0*/  FSEL R21, R21, R27, !P1 ;  /* 0x0000001b15157208 */ /* 0x000fca0004800000 */
[----:B------:R0:W-:Y:S02]  /*09e0*/  STG.E.64 desc[UR4][R16.64+0x1400], R20 ;  /* 0x0014001410007986 */ /* 0x0001e4000c101b04 */
.L_x_765:
[----:B------:R-:W-:Y:S05]  /*09f0*/  BSYNC.RECONVERGENT B0 ;  /* 0x0000000000007941 */ /* 0x000fea0003800200 */
.L_x_764:
[----:B------:R-:W-:Y:S04]  /*0a00*/  BSSY.RECONVERGENT B0, `(.L_x_766) ;  /* 0x000000a000007945 */ /* 0x000fe80003800200 */
[----:B------:R-:W-:Y:S05]  /*0a10*/  @P0 BRA `(.L_x_767) ;  /* 0x0000000000200947 */ /* 0x000fea0003800000 */
[----:B------:R-:W0:Y:S04]  /*0a20*/  LDG.E.64 R10, desc[UR4][R10.64+0x1800] ;  /* 0x001800040a0a7981 */ /* 0x000e28000c1e1b00 */
[----:B------:R-:W0:Y:S02]  /*0a30*/  LDG.E.64 R12, desc[UR4][R12.64+0x1800] ;  /* 0x001800040c0c7981 */ /* 0x000e24000c1e1b00 */
[C-C-:B01234-:R-:W-:Y:S02]  /*0a40*/  DADD R20, R10.reuse, -R12.reuse ;  /* 0x000000000a147229 */ /* 0x15ffe4000000080c */
[----:B------:R-:W-:-:S08]  /*0a50*/  DADD R24, -R10, R12 ;  /* 0x000000000a187229 */ /* 0x000fd0000000010c */
[----:B------:R-:W-:-:S06]  /*0a60*/  DSETP.GEU.AND P0, PT, R20, R24, PT ;  /* 0x000000181400722a */ /* 0x000fcc0003f0e000 */
[----:B------:R-:W-:Y:S02]  /*0a70*/  FSEL R20, R24, R20, !P0 ;  /* 0x0000001418147208 */ /* 0x000fe40004000000 */
[----:B------:R-:W-:-:S05]  /*0a80*/  FSEL R21, R25, R21, !P0 ;  /* 0x0000001519157208 */ /* 0x000fca0004000000 */
[----:B------:R0:W-:Y:S02]  /*0a90*/  STG.E.64 desc[UR4][R16.64+0x1800], R20 ;  /* 0x0018001410007986 */ /* 0x0001e4000c101b04 */
.L_x_767:
[----:B------:R-:W-:Y:S05]  /*0aa0*/  BSYNC.RECONVERGENT B0 ;  /* 0x0000000000007941 */ /* 0x000fea0003800200 */
.L_x_766:
[----:B------:R-:W-:Y:S05]  /*0ab0*/  @!P6 BRA `(.L_x_755) ;  /* 0x000000040074e947 */ /* 0x000fea0003800000 */
[----:B------:R-:W-:-:S07]  /*0ac0*/  IMAD.MOV.U32 R0, RZ, RZ, 0x8 ;  /* 0x00000008ff007424 */ /* 0x000fce00078e00ff */
.L_x_770:
[----:B------:R-:W-:-:S05]  /*0ad0*/  IMAD R3, R0, 0x80, R23 ;  /* 0x0000008000037824 */ /* 0x000fca00078e0217 */
[----:B------:R-:W-:-:S13]  /*0ae0*/  ISETP.GE.AND P0, PT, R3, R2, PT ;  /* 0x000000020300720c */ /* 0x000fda0003f06270 */
[----:B01----:R-:W-:-:S04]  /*0af0*/  @!P0 IMAD.WIDE.U32 R10, R3, 0x8, R6 ;  /* 0x00000008030a8825 */ /* 0x003fc800078e0006 */
[C---:B01234-:R-:W-:Y:S02]  /*0b00*/  @!P0 IMAD.WIDE.U32 R20, R3.reuse, 0x8, R8 ;  /* 0x0000000803148825 */ /* 0x05ffe400078e0008 */
[----:B------:R-:W2:Y:S04]  /*0b10*/  @!P0 LDG.E.64 R10, desc[UR4][R10.64] ;  /* 0x000000040a0a8981 */ /* 0x000ea8000c1e1b00 */
[----:B------:R-:W2:Y:S01]  /*0b20*/  @!P0 LDG.E.64 R20, desc[UR4][R20.64] ;  /* 0x0000000414148981 */ /* 0x000ea2000c1e1b00 */
[C---:B------:R-:W-:Y:S02]  /*0b30*/  VIADD R19, R3.reuse, 0x80 ;  /* 0x0000008003137836 */ /* 0x040fe40000000000 */
[----:B------:R-:W-:-:S03]  /*0b40*/  @!P0 IMAD.WIDE.U32 R26, R3, 0x8, R4 ;  /* 0x00000008031a8825 */ /* 0x000fc600078e0004 */
[----:B------:R-:W-:Y:S01]  /*0b50*/  ISETP.GE.AND P2, PT, R19, R2, PT ;  /* 0x000000021300720c */ /* 0x000fe20003f46270 */
[C-C-:B--2---:R-:W-:Y:S02]  /*0b60*/  @!P0 DADD R12, R10.reuse, -R20.reuse ;  /* 0x000000000a0c8229 */ /* 0x144fe40000000814 */
[----:B------:R-:W-:-:S08]  /*0b70*/  @!P0 DADD R16, -R10, R20 ;  /* 0x000000000a108229 */ /* 0x000fd00000000114 */
[----:B------:R-:W-:-:S06]  /*0b80*/  @!P0 DSETP.GEU.AND P1, PT, R12, R16, PT ;  /* 0x000000100c00822a */ /* 0x000fcc0003f2e000 */
[----:B------:R-:W-:Y:S02]  /*0b90*/  @!P0 FSEL R28, R16, R12, !P1 ;  /* 0x0000000c101c8208 */ /* 0x000fe40004800000 */
[----:B------:R-:W-:Y:S01]  /*0ba0*/  @!P0 FSEL R29, R17, R13, !P1 ;  /* 0x0000000d111d8208 */ /* 0x000fe20004800000 */
[----:B------:R-:W-:-:S04]  /*0bb0*/  IMAD.WIDE R16, R19, 0x8, R6 ;  /* 0x0000000813107825 */ /* 0x000fc800078e0206 */
[----:B------:R-:W-:Y:S01]  /*0bc0*/  IMAD.WIDE R12, R19, 0x8, R8 ;  /* 0x00000008130c7825 */ /* 0x000fe200078e0208 */
[----:B------:R0:W-:Y:S04]  /*0bd0*/  @!P0 STG.E.64 desc[UR4][R26.64], R28 ;  /* 0x0000001c1a008986 */ /* 0x0001e8000c101b04 */
[----:B------:R-:W2:Y:S04]  /*0be0*/  @!P2 LDG.E.64 R10, desc[UR4][R16.64] ;  /* 0x00000004100aa981 */ /* 0x000ea8000c1e1b00 */
[----:B------:R-:W2:Y:S01]  /*0bf0*/  @!P2 LDG.E.64 R20, desc[UR4][R12.64] ;  /* 0x000000040c14a981 */ /* 0x000ea2000c1e1b00 */
[----:B------:R-:W-:-:S05]  /*0c00*/  VIADD R15, R3, 0x100 ;  /* 0x00000100030f7836 */ /* 0x000fca0000000000 */
[----:B------:R-:W-:Y:S01]  /*0c10*/  ISETP.GE.AND P1, PT, R15, R2, PT ;  /* 0x000000020f00720c */ /* 0x000fe20003f26270 */
[C-C-:B--2---:R-:W-:Y:S02]  /*0c20*/  @!P2 DADD R24, R10.reuse, -R20.reuse ;  /* 0x000000000a18a229 */ /* 0x144fe40000000814 */
[----:B------:R-:W-:-:S08]  /*0c30*/  @!P2 DADD R10, -R10, R20 ;  /* 0x000000000a0aa229 */ /* 0x000fd00000000114 */
[----:B------:R-:W-:-:S06]  /*0c40*/  @!P2 DSETP.GEU.AND P0, PT, R24, R10, PT ;  /* 0x0000000a1800a22a */ /* 0x000fcc0003f0e000 */
[----:B------:R-:W-:Y:S02]  /*0c50*/  @!P2 FSEL R30, R10, R24, !P0 ;  /* 0x000000180a1ea208 */ /* 0x000fe40004000000 */
[----:B------:R-:W-:Y:S01]  /*0c60*/  @!P2 FSEL R31, R11, R25, !P0 ;  /* 0x000000190b1fa208 */ /* 0x000fe20004000000 */
[----:B------:R-:W-:-:S05]  /*0c70*/  IMAD.WIDE R10, R19, 0x8, R4 ;  /* 0x00000008130a7825 */ /* 0x000fca00078e0204 */
[----:B------:R1:W-:Y:S04]  /*0c80*/  @!P2 STG.E.64 desc[UR4][R10.64], R30 ;  /* 0x0000001e0a00a986 */ /* 0x0003e8000c101b04 */
[----:B------:R-:W0:Y:S04]  /*0c90*/  @!P1 LDG.E.64 R20, desc[UR4][R16.64+0x400] ;  /* 0x0004000410149981 */ /* 0x000e28000c1e1b00 */
[----:B------:R-:W0:Y:S01]  /*0ca0*/  @!P1 LDG.E.64 R24, desc[UR4][R12.64+0x400] ;  /* 0x000400040c189981 */ /* 0x000e22000c1e1b00 */
[----:B------:R-:W-:-:S05]  /*0cb0*/  VIADD R15, R3, 0x180 ;  /* 0x00000180030f7836 */ /* 0x000fca0000000000 */
[----:B------:R-:W-:Y:S01]  /*0cc0*/  ISETP.GE.AND P2, PT, R15, R2, PT ;  /* 0x000000020f00720c */ /* 0x000fe20003f46270 */
[C-C-:B0-----:R-:W-:Y:S02]  /*0cd0*/  @!P1 DADD R26, R20.reuse, -R24.reuse ;  /* 0x00000000141a9229 */ /* 0x141fe40000000818 */
[----:B------:R-:W-:-:S08]  /*0ce0*/  @!P1 DADD R20, -R20, R24 ;  /* 0x0000000014149229 */ /* 0x000fd00000000118 */
[----:B------:R-:W-:-:S06]  /*0cf0*/  @!P1 DSETP.GEU.AND P0, PT, R26, R20, PT ;  /* 0x000000141a00922a */ /* 0x000fcc0003f0e000 */
[----:B------:R-:W-:Y:S02]  /*0d00*/  @!P1 FSEL R28, R20, R26, !P0 ;  /* 0x0000001a141c9208 */ /* 0x000fe40004000000 */
[----:B------:R-:W-:-:S05]  /*0d10*/  @!P1 FSEL R29, R21, R27, !P0 ;  /* 0x0000001b151d9208 */ /* 0x000fca0004000000 */
        /* <DEDUP_REMOVED lines=8> */
[----:B-1----:R-:W-:Y:S02]  /*0da0*/  @!P2 FSEL R30, R20, R26, !P0 ;  /* 0x0000001a141ea208 */ /* 0x002fe40004000000 */
        /* <DEDUP_REMOVED lines=9> */
[----:B0-----:R-:W-:Y:S02]  /*0e40*/  @!P1 FSEL R28, R20, R26, !P0 ;  /* 0x0000001a141c9208 */ /* 0x001fe40004000000 */
        /* <DEDUP_REMOVED lines=14> */
[----:B------:R-:W-:Y:S01]  /*0f30*/  VIADD R3, R3, 0x380 ;  /* 0x0000038003037836 */ /* 0x000fe20000000000 */
[----:B------:R-:W-:Y:S01]  /*0f40*/  BSSY.RECONVERGENT B0, `(.L_x_768) ;  /* 0x0000013000007945 */ /* 0x000fe20003800200 */
[----:B------:R-:W-:Y:S01]  /*0f50*/  VIADD R0, R0, 0x8 ;  /* 0x0000000800007836 */ /* 0x000fe20000000000 */
[----:B--2---:R-:W-:-:S02]  /*0f60*/  @!P1 DADD R26, R20, -R24 ;  /* 0x00000000141a9229 */ /* 0x004fc40000000818 */
[----:B------:R-:W-:-:S08]  /*0f70*/  @!P1 DADD R20, -R20, R24 ;  /* 0x0000000014149229 */ /* 0x000fd00000000118 */
[----:B------:R-:W-:-:S06]  /*0f80*/  @!P1 DSETP.GEU.AND P0, PT, R26, R20, PT ;  /* 0x000000141a00922a */ /* 0x000fcc0003f0e000 */
[----:B------:R-:W-:Y:S02]  /*0f90*/  @!P1 FSEL R20, R20, R26, !P0 ;  /* 0x0000001a14149208 */ /* 0x000fe40004000000 */
[----:B------:R-:W-:Y:S02]  /*0fa0*/  @!P1 FSEL R21, R21, R27, !P0 ;  /* 0x0000001b15159208 */ /* 0x000fe40004000000 */
[----:B------:R-:W-:-:S03]  /*0fb0*/  ISETP.GE.AND P0, PT, R3, R2, PT ;  /* 0x000000020300720c */ /* 0x000fc60003f06270 */
[----:B------:R0:W-:Y:S01]  /*0fc0*/  @!P1 STG.E.64 desc[UR4][R10.64+0x1400], R20 ;  /* 0x001400140a009986 */ /* 0x0001e2000c101b04 */
[----:B------:R-:W-:-:S09]  /*0fd0*/  ISETP.NE.AND P1, PT, R0, R14, PT ;  /* 0x0000000e0000720c */ /* 0x000fd20003f25270 */
[----:B------:R-:W-:Y:S05]  /*0fe0*/  @P0 BRA `(.L_x_769) ;  /* 0x0000000000200947 */ /* 0x000fea0003800000 */
[----:B------:R-:W0:Y:S04]  /*0ff0*/  LDG.E.64 R16, desc[UR4][R16.64+0x1800] ;  /* 0x0018000410107981 */ /* 0x000e28000c1e1b00 */
[----:B------:R-:W0:Y:S02]  /*1000*/  LDG.E.64 R12, desc[UR4][R12.64+0x1800] ;  /* 0x001800040c0c7981 */ /* 0x000e24000c1e1b00 */
[C-C-:B0-----:R-:W-:Y:S02]  /*1010*/  DADD R20, R16.reuse, -R12.reuse ;  /* 0x0000000010147229 */ /* 0x141fe4000000080c */
[----:B------:R-:W-:-:S08]  /*1020*/  DADD R24, -R16, R12 ;  /* 0x0000000010187229 */ /* 0x000fd0000000010c */
[----:B------:R-:W-:-:S06]  /*1030*/  DSETP.GEU.AND P0, PT, R20, R24, PT ;  /* 0x000000181400722a */ /* 0x000fcc0003f0e000 */
[----:B------:R-:W-:Y:S02]  /*1040*/  FSEL R20, R24, R20, !P0 ;  /* 0x0000001418147208 */ /* 0x000fe40004000000 */
[----:B------:R-:W-:-:S05]  /*1050*/  FSEL R21, R25, R21, !P0 ;  /* 0x0000001519157208 */ /* 0x000fca0004000000 */
[----:B------:R1:W-:Y:S02]  /*1060*/  STG.E.64 desc[UR4][R10.64+0x1800], R20 ;  /* 0x001800140a007986 */ /* 0x0003e4000c101b04 */
.L_x_769:
[----:B------:R-:W-:Y:S05]  /*1070*/  BSYNC.RECONVERGENT B0 ;  /* 0x0000000000007941 */ /* 0x000fea0003800200 */
.L_x_768:
[----:B------:R-:W-:Y:S05]  /*1080*/  @P1 BRA `(.L_x_770) ;  /* 0xfffffff800901947 */ /* 0x000fea000383ffff */
.L_x_755:
[----:B------:R-:W-:-:S13]  /*1090*/  ISETP.NE.AND P0, PT, R18, RZ, PT ;  /* 0x000000ff1200720c */ /* 0x000fda0003f05270 */
[----:B------:R-:W-:Y:S05]  /*10a0*/  @!P0 EXIT ;  /* 0x000000000000894d */ /* 0x000fea0003800000 */
[----:B------:R-:W0:Y:S01]  /*10b0*/  LDC R0, c[0x0][0x388] ;  /* 0x0000e200ff007b82 */ /* 0x000e220000000800 */
[----:B------:R-:W-:Y:S02]  /*10c0*/  ISETP.GE.U32.AND P1, PT, R18, 0x4, PT ;  /* 0x000000041200780c */ /* 0x000fe40003f26070 */
[----:B01----:R-:W-:-:S04]  /*10d0*/  LOP3.LUT R10, R0, 0x3, RZ, 0xc0, !PT ;  /* 0x00000003000a7812 */ /* 0x003fc800078ec0ff */
[----:B------:R-:W-:-:S07]  /*10e0*/  ISETP.NE.AND P0, PT, R10, RZ, PT ;  /* 0x000000ff0a00720c */ /* 0x000fce0003f05270 */
[----:B------:R-:W-:Y:S06]  /*10f0*/  @!P1 BRA `(.L_x_771) ;  /* 0x0000000000d49947 */ /* 0x000fec0003800000 */
[----:B------:R-:W-:-:S05]  /*1100*/  IMAD R3, R14, 0x80, R23 ;  /* 0x000000800e037824 */ /* 0x000fca00078e0217 */
[----:B------:R-:W-:-:S13]  /*1110*/  ISETP.GE.AND P1, PT, R3, R2, PT ;  /* 0x000000020300720c */ /* 0x000fda0003f26270 */
[----:B------:R-:W-:-:S04]  /*1120*/  @!P1 IMAD.WIDE R12, R3, 0x8, R6 ;  /* 0x00000008030c9825 */ /* 0x000fc800078e0206 */
[C---:B--234-:R-:W-:Y:S02]  /*1130*/  @!P1 IMAD.WIDE R16, R3.reuse, 0x8, R8 ;  /* 0x0000000803109825 */ /* 0x05cfe400078e0208 */
[----:B------:R-:W2:Y:S04]  /*1140*/  @!P1 LDG.E.64 R12, desc[UR4][R12.64] ;  /* 0x000000040c0c9981 */ /* 0x000ea8000c1e1b00 */
[----:B------:R-:W2:Y:S01]  /*1150*/  @!P1 LDG.E.64 R16, desc[UR4][R16.64] ;  /* 0x0000000410109981 */ /* 0x000ea2000c1e1b00 */
[----:B------:R-:W-:-:S05]  /*1160*/  VIADD R11, R3, 0x80 ;  /* 0x00000080030b7836 */ /* 0x000fca0000000000 */
[----:B------:R-:W-:-:S13]  /*1170*/  ISETP.GE.AND P3, PT, R11, R2, PT ;  /* 0x000000020b00720c */ /* 0x000fda0003f66270 */
[----:B------:R-:W-:Y:S01]  /*1180*/  @!P3 IMAD.WIDE R24, R11, 0x8, R8 ;  /* 0x000000080b18b825 */ /* 0x000fe200078e0208 */
[C-C-:B--2---:R-:W-:Y:S02]  /*1190*/  @!P1 DADD R18, R12.reuse, -R16.reuse ;  /* 0x000000000c129229 */ /* 0x144fe40000000810 */
[----:B------:R-:W-:-:S08]  /*11a0*/  @!P1 DADD R20, -R12, R16 ;  /* 0x000000000c149229 */ /* 0x000fd00000000110 */
[----:B------:R-:W-:-:S06]  /*11b0*/  @!P1 DSETP.GEU.AND P2, PT, R18, R20, PT ;  /* 0x000000141200922a */ /* 0x000fcc0003f4e000 */
[----:B------:R-:W-:Y:S02]  /*11c0*/  @!P1 FSEL R28, R20, R18, !P2 ;  /* 0x00000012141c9208 */ /* 0x000fe40005000000 */
[----:B------:R-:W-:Y:S01]  /*11d0*/  @!P1 FSEL R29, R21, R19, !P2 ;  /* 0x00000013151d9208 */ /* 0x000fe20005000000 */
[----:B------:R-:W-:-:S04]  /*11e0*/  @!P1 IMAD.WIDE R18, R3, 0x8, R4 ;  /* 0x0000000803129825 */ /* 0x000fc800078e0204 */
[----:B------:R-:W-:Y:S01]  /*11f0*/  @!P3 IMAD.WIDE R20, R11, 0x8, R6 ;  /* 0x000000080b14b825 */ /* 0x000fe200078e0206 */
[----:B------:R0:W-:Y:S04]  /*1200*/  @!P1 STG.E.64 desc[UR4][R18.64], R28 ;  /* 0x0000001c12009986 */ /* 0x0001e8000c101b04 */
[----:B------:R-:W2:Y:S04]  /*1210*/  @!P3 LDG.E.64 R24, desc[UR4][R24.64] ;  /* 0x000000041818b981 */ /* 0x000ea8000c1e1b00 */
[----:B------:R-:W2:Y:S01]  /*1220*/  @!P3 LDG.E.64 R20, desc[UR4][R20.64] ;  /* 0x000000041414b981 */ /* 0x000ea2000c1e1b00 */
[----:B------:R-:W-:-:S05]  /*1230*/  VIADD R13, R3, 0x100 ;  /* 0x00000100030d7836 */ /* 0x000fca0000000000 */
[----:B------:R-:W-:-:S13]  /*1240*/  ISETP.GE.AND P2, PT, R13, R2, PT ;  /* 0x000000020d00720c */ /* 0x000fda0003f46270 */
[----:B0-----:R-:W-:Y:S01]  /*1250*/  @!P2 IMAD.WIDE R18, R13, 0x8, R6 ;  /* 0x000000080d12a825 */ /* 0x001fe200078e0206 */
[C-C-:B--2---:R-:W-:Y:S02]  /*1260*/  @!P3 DADD R16, R20.reuse, -R24.reuse ;  /* 0x000000001410b229 */ /* 0x144fe40000000818 */
[----:B------:R-:W-:-:S08]  /*1270*/  @!P3 DADD R26, -R20, R24 ;  /* 0x00000000141ab229 */ /* 0x000fd00000000118 */
[----:B------:R-:W-:Y:S01]  /*1280*/  @!P3 DSETP.GEU.AND P1, PT, R16, R26, PT ;  /* 0x0000001a1000b22a */ /* 0x000fe20003f2e000 */
[----:B------:R-:W-:-:S05]  /*1290*/  @!P2 IMAD.WIDE R20, R13, 0x8, R8 ;  /* 0x000000080d14a825 */ /* 0x000fca00078e0208 */
[----:B------:R-:W-:Y:S02]  /*12a0*/  @!P3 FSEL R30, R26, R16, !P1 ;  /* 0x000000101a1eb208 */ /* 0x000fe40004800000 */
[----:B------:R-:W-:Y:S01]  /*12b0*/  @!P3 FSEL R31, R27, R17, !P1 ;  /* 0x000000111b1fb208 */ /* 0x000fe20004800000 */
[----:B------:R-:W-:-:S05]  /*12c0*/  @!P3 IMAD.WIDE R16, R11, 0x8, R4 ;  /* 0x000000080b10b825 */ /* 0x000fca00078e0204 */
[----:B------:R0:W-:Y:S04]  /*12d0*/  @!P3 STG.E.64 desc[UR4][R16.64], R30 ;  /* 0x0000001e1000b986 */ /* 0x0001e8000c101b04 */
[----:B------:R-:W2:Y:S04]  /*12e0*/  @!P2 LDG.E.64 R18, desc[UR4][R18.64] ;  /* 0x000000041212a981 */ /* 0x000ea8000c1e1b00 */
[----:B------:R-:W2:Y:S01]  /*12f0*/  @!P2 LDG.E.64 R20, desc[UR4][R20.64] ;  /* 0x000000041414a981 */ /* 0x000ea2000c1e1b00 */
[----:B------:R-:W-:-:S05]  /*1300*/  VIADD R3, R3, 0x180 ;  /* 0x0000018003037836 */ /* 0x000fca0000000000 */
[----:B------:R-:W-:Y:S01]  /*1310*/  ISETP.GE.AND P3, PT, R3, R2, PT ;  /* 0x000000020300720c */ /* 0x000fe20003f66270 */
[----:B------:R-:W-:-:S12]  /*1320*/  @!P2 IMAD.WIDE R12, R13, 0x8, R4 ;  /* 0x000000080d0ca825 */ /* 0x000fd800078e0204 */
[C---:B0-----:R-:W-:Y:S01]  /*1330*/  @!P3 IMAD.WIDE R16, R3.reuse, 0x8, R6 ;  /* 0x000000080310b825 */ /* 0x041fe200078e0206 */
[C-C-:B--2---:R-:W-:Y:S02]  /*1340*/  @!P2 DADD R24, R18.reuse, -R20.reuse ;  /* 0x000000001218a229 */ /* 0x144fe40000000814 */
[----:B------:R-:W-:Y:S01]  /*1350*/  @!P2 DADD R26, -R18, R20 ;  /* 0x00000000121aa229 */ /* 0x000fe20000000114 */
[----:B------:R-:W-:-:S07]  /*1360*/  @!P3 IMAD.WIDE R18, R3, 0x8, R8 ;  /* 0x000000080312b825 */ /* 0x000fce00078e0208 */
[----:B------:R-:W-:-:S06]  /*1370*/  @!P2 DSETP.GEU.AND P1, PT, R24, R26, PT ;  /* 0x0000001a1800a22a */ /* 0x000fcc0003f2e000 */
[----:B------:R-:W-:Y:S02]  /*1380*/  @!P2 FSEL R26, R26, R24, !P1 ;  /* 0x000000181a1aa208 */ /* 0x000fe40004800000 */
[----:B------:R-:W-:-:S05]  /*1390*/  @!P2 FSEL R27, R27, R25, !P1 ;  /* 0x000000191b1ba208 */ /* 0x000fca0004800000 */
[----:B------:R0:W-:Y:S04]  /*13a0*/  @!P2 STG.E.64 desc[UR4][R12.64], R26 ;  /* 0x0000001a0c00a986 */ /* 0x0001e8000c101b04 */
[----:B------:R-:W2:Y:S04]  /*13b0*/  @!P3 LDG.E.64 R16, desc[UR4][R16.64] ;  /* 0x000000041010b981 */ /* 0x000ea8000c1e1b00 */
[----:B------:R-:W2:Y:S01]  /*13c0*/  @!P3 LDG.E.64 R18, desc[UR4][R18.64] ;  /* 0x000000041212b981 */ /* 0x000ea2000c1e1b00 */
[----:B------:R-:W-:Y:S01]  /*13d0*/  VIADD R14, R14, 0x4 ;  /* 0x000000040e0e7836 */ /* 0x000fe20000000000 */
[----:B--2---:R-:W-:-:S02]  /*13e0*/  @!P3 DADD R20, R16, -R18 ;  /* 0x000000001014b229 */ /* 0x004fc40000000812 */
[----:B------:R-:W-:-:S08]  /*13f0*/  @!P3 DADD R24, -R16, R18 ;  /* 0x000000001018b229 */ /* 0x000fd00000000112 */
[----:B------:R-:W-:-:S06]  /*1400*/  @!P3 DSETP.GEU.AND P1, PT, R20, R24, PT ;  /* 0x000000181400b22a */ /* 0x000fcc0003f2e000 */
[----:B------:R-:W-:Y:S02]  /*1410*/  @!P3 FSEL R24, R24, R20, !P1 ;  /* 0x000000141818b208 */ /* 0x000fe40004800000 */
[----:B------:R-:W-:Y:S01]  /*1420*/  @!P3 FSEL R25, R25, R21, !P1 ;  /* 0x000000151919b208 */ /* 0x000fe20004800000 */
[----:B------:R-:W-:-:S05]  /*1430*/  @!P3 IMAD.WIDE R20, R3, 0x8, R4 ;  /* 0x000000080314b825 */ /* 0x000fca00078e0204 */
[----:B------:R0:W-:Y:S02]  /*1440*/  @!P3 STG.E.64 desc[UR4][R20.64], R24 ;  /* 0x000000181400b986 */ /* 0x0001e4000c101b04 */
.L_x_771:
[----:B------:R-:W-:Y:S05]  /*1450*/  @!P0 EXIT ;  /* 0x000000000000894d */ /* 0x000fea0003800000 */
[----:B------:R-:W-:Y:S02]  /*1460*/  ISETP.NE.AND P0, PT, R10, 0x1, PT ;  /* 0x000000010a00780c */ /* 0x000fe40003f05270 */
[----:B------:R-:W-:-:S04]  /*1470*/  LOP3.LUT R0, R0, 0x1, RZ, 0xc0, !PT ;  /* 0x0000000100007812 */ /* 0x000fc800078ec0ff */
[----:B------:R-:W-:-:S07]  /*1480*/  ISETP.NE.U32.AND P3, PT, R0, 0x1, PT ;  /* 0x000000010000780c */ /* 0x000fce0003f65070 */
[----:B------:R-:W-:Y:S06]  /*1490*/  @!P0 BRA `(.L_x_772) ;  /* 0x00000000006c8947 */ /* 0x000fec0003800000 */
[----:B------:R-:W-:-:S05]  /*14a0*/  IMAD R15, R14, 0x80, R23 ;  /* 0x000000800e0f7824 */ /* 0x000fca00078e0217 */
[----:B------:R-:W-:-:S13]  /*14b0*/  ISETP.GE.AND P0, PT, R15, R2, PT ;  /* 0x000000020f00720c */ /* 0x000fda0003f06270 */
[----:B------:R-:W-:-:S04]  /*14c0*/  @!P0 IMAD.WIDE R10, R15, 0x8, R6 ;  /* 0x000000080f0a8825 */ /* 0x000fc800078e0206 */
[C---:B0-----:R-:W-:Y:S02]  /*14d0*/  @!P0 IMAD.WIDE R12, R15.reuse, 0x8, R8 ;  /* 0x000000080f0c8825 */ /* 0x041fe400078e0208 */
[----:B------:R-:W2:Y:S04]  /*14e0*/  @!P0 LDG.E.64 R10, desc[UR4][R10.64] ;  /* 0x000000040a0a8981 */ /* 0x000ea8000c1e1b00 */
[----:B------:R-:W2:Y:S01]  /*14f0*/  @!P0 LDG.E.64 R12, desc[UR4][R12.64] ;  /* 0x000000040c0c8981 */ /* 0x000ea2000c1e1b00 */
[----:B------:R-:W-:-:S05]  /*1500*/  VIADD R3, R15, 0x80 ;  /* 0x000000800f037836 */ /* 0x000fca0000000000 */
[----:B------:R-:W-:Y:S01]  /*1510*/  ISETP.GE.AND P2, PT, R3, R2, PT ;  /* 0x000000020300720c */ /* 0x000fe20003f46270 */
[C-C-:B--234-:R-:W-:Y:S02]  /*1520*/  @!P0 DADD R16, R10.reuse, -R12.reuse ;  /* 0x000000000a108229 */ /* 0x15cfe4000000080c */
[----:B------:R-:W-:-:S10]  /*1530*/  @!P0 DADD R18, -R10, R12 ;  /* 0x000000000a128229 */ /* 0x000fd4000000010c */
[----:B------:R-:W-:Y:S01]  /*1540*/  @!P2 IMAD.WIDE R10, R3, 0x8, R8 ;  /* 0x00000008030aa825 */ /* 0x000fe200078e0208 */
        /* <DEDUP_REMOVED lines=16> */
.L_x_772:
[----:B------:R-:W-:Y:S05]  /*1650*/  @P3 EXIT ;  /* 0x000000000000394d */ /* 0x000fea0003800000 */
[----:B------:R-:W-:-:S05]  /*1660*/  IMAD R23, R14, 0x80, R23 ;  /* 0x000000800e177824 */ /* 0x000fca00078e0217 */
[----:B------:R-:W-:-:S13]  /*1670*/  ISETP.GE.AND P0, PT, R23, R2, PT ;  /* 0x000000021700720c */ /* 0x000fda0003f06270 */
[----:B------:R-:W-:Y:S05]  /*1680*/  @P0 EXIT ;  /* 0x000000000000094d */ /* 0x000fea0003800000 */
[----:B------:R-:W-:-:S04]  /*1690*/  IMAD.WIDE R6, R23, 0x8, R6 ;  /* 0x0000000817067825 */ /* 0x000fc800078e0206 */
[C---:B------:R-:W-:Y:S02]  /*16a0*/  IMAD.WIDE R8, R23.reuse, 0x8, R8 ;  /* 0x0000000817087825 */ /* 0x040fe400078e0208 */
[----:B------:R-:W5:Y:S04]  /*16b0*/  LDG.E.64 R6, desc[UR4][R6.64] ;  /* 0x0000000406067981 */ /* 0x000f68000c1e1b00 */
[----:B------:R-:W5:Y:S01]  /*16c0*/  LDG.E.64 R8, desc[UR4][R8.64] ;  /* 0x0000000408087981 */ /* 0x000f62000c1e1b00 */
[----:B------:R-:W-:Y:S01]  /*16d0*/  IMAD.WIDE R4, R23, 0x8, R4 ;  /* 0x0000000817047825 */ /* 0x000fe200078e0204 */
[C-C-:B-----5:R-:W-:Y:S02]  /*16e0*/  DADD R2, R6.reuse, -R8.reuse ;  /* 0x0000000006027229 */ /* 0x160fe40000000808 */
[----:B------:R-:W-:-:S08]  /*16f0*/  DADD R10, -R6, R8 ;  /* 0x00000000060a7229 */ /* 0x000fd00000000108 */
[----:B------:R-:W-:-:S06]  /*1700*/  DSETP.GEU.AND P0, PT, R2, R10, PT ;  /* 0x0000000a0200722a */ /* 0x000fcc0003f0e000 */
[----:B------:R-:W-:Y:S02]  /*1710*/  FSEL R2, R10, R2, !P0 ;  /* 0x000000020a027208 */ /* 0x000fe40004000000 */
[----:B------:R-:W-:-:S05]  /*1720*/  FSEL R3, R11, R3, !P0 ;  /* 0x000000030b037208 */ /* 0x000fca0004000000 */
[----:B------:R-:W-:Y:S01]  /*1730*/  STG.E.64 desc[UR4][R4.64], R2 ;  /* 0x0000000204007986 */ /* 0x000fe2000c101b04 */
[----:B------:R-:W-:Y:S05]  /*1740*/  EXIT ;  /* 0x000000000000794d */ /* 0x000fea0003800000 */
.L_x_754:
[----:B------:R-:W-:-:S13]  /*1750*/  ISETP.GE.AND P0, PT, R0, 0x1, PT ;  /* 0x000000010000780c */ /* 0x000fda0003f06270 */
[----:B------:R-:W-:Y:S05]  /*1760*/  @!P0 EXIT ;  /* 0x000000000000894d */ /* 0x000fea0003800000 */
[----:B------:R-:W-:Y:S01]  /*1770*/  ISETP.GE.U32.AND P0, PT, R0, 0x8, PT ;  /* 0x000000080000780c */ /* 0x000fe20003f06070 */
[----:B------:R-:W-:-:S12]  /*1780*/  IMAD.MOV.U32 R34, RZ, RZ, RZ ;  /* 0x000000ffff227224 */ /* 0x000fd800078e00ff */
[----:B------:R-:W-:Y:S05]  /*1790*/  @!P0 BRA `(.L_x_773) ;  /* 0x0000000400808947 */ /* 0x000fea0003800000 */
[----:B------:R-:W0:Y:S01]  /*17a0*/  LDC.64 R24, c[0x0][0x390] ;  /* 0x0000e400ff187b82 */ /* 0x000e220000000a00 */
[----:B------:R-:W-:Y:S02]  /*17b0*/  IADD3 R17, P0, PT, R3, 0xc00, RZ ;  /* 0x00000c0003117810 */ /* 0x000fe40007f1e0ff */
[----:B------:R-:W-:Y:S02]  /*17c0*/  LEA R10, P2, R16, R10, 0x3 ;  /* 0x0000000a100a7211 */ /* 0x000fe400078418ff */
[C---:B------:R-:W-:Y:S01]  /*17d0*/  IADD3 R12, P1, PT, R17.reuse, R12, RZ ;  /* 0x0000000c110c7210 */ /* 0x040fe20007f3e0ff */
[----:B------:R-:W-:Y:S01]  /*17e0*/  IMAD.X R2, RZ, RZ, R35, P0 ;  /* 0x000000ffff027224 */ /* 0x000fe200000e0623 */
[----:B------:R-:W-:Y:S01]  /*17f0*/  IADD3 R14, P0, PT, R17, UR6, RZ ;  /* 0x00000006110e7c10 */ /* 0x000fe2000ff1e0ff */
[----:B------:R-:W1:Y:S01]  /*1800*/  LDC.64 R18, c[0x0][0x398] ;  /* 0x0000e600ff127b82 */ /* 0x000e620000000a00 */
[----:B------:R-:W-:Y:S01]  /*1810*/  LOP3.LUT R34, R0, 0x7ffffff8, RZ, 0xc0, !PT ;  /* 0x7ffffff800227812 */ /* 0x000fe200078ec0ff */
[----:B------:R-:W-:Y:S01]  /*1820*/  IMAD.X R13, R2, 0x1, R13, P1 ;  /* 0x00000001020d7824 */ /* 0x000fe200008e060d */
[----:B------:R-:W-:-:S02]  /*1830*/  LEA.HI.X R11, R16, R11, R15, 0x3, P2 ;  /* 0x0000000b100b7211 */ /* 0x000fc400010f1c0f */
[----:B------:R-:W-:Y:S01]  /*1840*/  IADD3.X R15, PT, PT, R2, UR7, RZ, P0, !PT ;  /* 0x00000007020f7c10 */ /* 0x000fe200087fe4ff */
[C---:B------:R-:W-:Y:S02]  /*1850*/  VIADD R2, R23.reuse, 0x80 ;  /* 0x0000008017027836 */ /* 0x040fe40000000000 */
[----:B------:R-:W2:Y:S01]  /*1860*/  LDC.64 R20, c[0x0][0x3a8] ;  /* 0x0000ea00ff147b82 */ /* 0x000ea20000000a00 */
[----:B------:R-:W-:Y:S02]  /*1870*/  IMAD.MOV R36, RZ, RZ, -R34 ;  /* 0x000000ffff247224 */ /* 0x000fe400078e0a22 */
[----:B0-----:R-:W-:-:S04]  /*1880*/  IMAD.WIDE.U32 R16, R23, 0x8, R24 ;  /* 0x0000000817107825 */ /* 0x001fc800078e0018 */
[----:B-1----:R-:W-:-:S04]  /*1890*/  IMAD.WIDE.U32 R18, R23, 0x8, R18 ;  /* 0x0000000817127825 */ /* 0x002fc800078e0012 */
[----:B--2---:R-:W-:-:S07]  /*18a0*/  IMAD.WIDE.U32 R20, R23, 0x8, R20 ;  /* 0x0000000817147825 */ /* 0x004fce00078e0014 */
.L_x_774:
[-C--:B------:R-:W-:Y:S02]  /*18b0*/  IADD3 R26, P1, PT, R20, R3.reuse, RZ ;  /* 0x00000003141a7210 */ /* 0x080fe40007f3e0ff */
[----:B------:R-:W-:-:S03]  /*18c0*/  IADD3 R28, P0, PT, R18, R3, RZ ;  /* 0x00000003121c7210 */ /* 0x000fc60007f1e0ff */
[--C-:B------:R-:W-:Y:S02]  /*18d0*/  IMAD.X R27, R21, 0x1, R35.reuse, P1 ;  /* 0x00000001151b7824 */ /* 0x100fe400008e0623 */
[----:B------:R-:W-:-:S04]  /*18e0*/  IMAD.X R29, R19, 0x1, R35, P0 ;  /* 0x00000001131d7824 */ /* 0x000fc800000e0623 */
[----:B------:R-:W2:Y:S04]  /*18f0*/  LDG.E.64 R26, desc[UR4][R26.64] ;  /* 0x000000041a1a7981 */ /* 0x000ea8000c1e1b00 */
[----:B------:R-:W2:Y:S01]  /*1900*/  LDG.E.64 R24, desc[UR4][R28.64] ;  /* 0x000000041c187981 */ /* 0x000ea2000c1e1b00 */
[----:B------:R-:W-:-:S05]  /*1910*/  IADD3 R30, P1, PT, R16, R3, RZ ;  /* 0x00000003101e7210 */ /* 0x000fca0007f3e0ff */
[----:B------:R-:W-:Y:S01]  /*1920*/  IMAD.X R31, R17, 0x1, R35, P1 ;  /* 0x00000001111f7824 */ /* 0x000fe200008e0623 */
[C-C-:B--2---:R-:W-:Y:S02]  /*1930*/  DADD R22, R24.reuse, -R26.reuse ;  /* 0x0000000018167229 */ /* 0x144fe4000000081a */
[----:B------:R-:W-:-:S08]  /*1940*/  DADD R24, -R24, R26 ;  /* 0x0000000018187229 */ /* 0x000fd0000000011a */
[----:B------:R-:W-:-:S06]  /*1950*/  DSETP.GEU.AND P0, PT, R22, R24, PT ;  /* 0x000000181600722a */ /* 0x000fcc0003f0e000 */
[----:B------:R-:W-:Y:S02]  /*1960*/  FSEL R32, R24, R22, !P0 ;  /* 0x0000001618207208 */ /* 0x000fe40004000000 */
[----:B------:R-:W-:Y:S01]  /*1970*/  FSEL R33, R25, R23, !P0 ;  /* 0x0000001719217208 */ /* 0x000fe20004000000 */
[----:B------:R-:W-:-:S04]  /*1980*/  IMAD.WIDE R22, R2, 0x8, R10 ;  /* 0x0000000802167825 */ /* 0x000fc800078e020a */
[----:B------:R-:W-:Y:S01]  /*1990*/  IMAD.WIDE R24, R2, 0x8, R14 ;  /* 0x0000000802187825 */ /* 0x000fe200078e020e */
[----:B------:R0:W-:Y:S04]  /*19a0*/  STG.E.64 desc[UR4][R30.64], R32 ;  /* 0x000000201e007986 */ /* 0x0001e8000c101b04 */
[----:B------:R-:W2:Y:S04]  /*19b0*/  LDG.E.64 R28, desc[UR4][R24.64+-0xc00] ;  /* 0xfff40004181c7981 */ /* 0x000ea8000c1e1b00 */
[----:B0-----:R-:W2:Y:S02]  /*19c0*/  LDG.E.64 R30, desc[UR4][R22.64] ;  /* 0x00000004161e7981 */ /* 0x001ea4000c1e1b00 */
[----:B--2---:R-:W-:-:S02]  /*19d0*/  DADD R26, R30, -R28 ;  /* 0x000000001e1a7229 */ /* 0x004fc4000000081c */
[----:B------:R-:W-:-:S08]  /*19e0*/  DADD R28, -R30, R28 ;  /* 0x000000001e1c7229 */ /* 0x000fd0000000011c */
[----:B------:R-:W-:-:S06]  /*19f0*/  DSETP.GEU.AND P0, PT, R26, R28, PT ;  /* 0x0000001c1a00722a */ /* 0x000fcc0003f0e000 */
[----:B------:R-:W-:Y:S02]  /*1a00*/  FSEL R28, R28, R26, !P0 ;  /* 0x0000001a1c1c7208 */ /* 0x000fe40004000000 */
[----:B------:R-:W-:Y:S01]  /*1a10*/  FSEL R29, R29, R27, !P0 ;  /* 0x0000001b1d1d7208 */ /* 0x000fe20004000000 */
[----:B------:R-:W-:-:S05]  /*1a20*/  IMAD.WIDE R26, R2, 0x8, R12 ;  /* 0x00000008021a7825 */ /* 0x000fca00078e020c */
[----:B------:R0:W-:Y:S04]  /*1a30*/  STG.E.64 desc[UR4][R26.64+-0xc00], R28 ;  /* 0xfff4001c1a007986 */ /* 0x0001e8000c101b04 */
[----:B------:R-:W0:Y:S04]  /*1a40*/  LDG.E.64 R32, desc[UR4][R22.64+0x400] ;  /* 0x0004000416207981 */ /* 0x000e28000c1e1b00 */
[----:B------:R-:W0:Y:S02]  /*1a50*/  LDG.E.64 R30, desc[UR4][R24.64+-0x800] ;  /* 0xfff80004181e7981 */ /* 0x000e24000c1e1b00 */
[----:B0-----:R-:W-:-:S02]  /*1a60*/  DADD R28, R32, -R30 ;  /* 0x00000000201c7229 */ /* 0x001fc4000000081e */
[----:B------:R-:W-:-:S08]  /*1a70*/  DADD R30, -R32, R30 ;  /* 0x00000000201e7229 */ /* 0x000fd0000000011e */
[----:B------:R-:W-:-:S06]  /*1a80*/  DSETP.GEU.AND P0, PT, R28, R30, PT ;  /* 0x0000001e1c00722a */ /* 0x000fcc0003f0e000 */
[----:B------:R-:W-:Y:S02]  /*1a90*/  FSEL R32, R30, R28, !P0 ;  /* 0x0000001c1e207208 */ /* 0x000fe40004000000 */
[----:B------:R-:W-:-:S05]  /*1aa0*/  FSEL R33, R31, R29, !P0 ;  /* 0x0000001d1f217208 */ /* 0x000fca0004000000 */
[----:B------:R0:W-:Y:S04]  /*1ab0*/  STG.E.64 desc[UR4][R26.64+-0x800], R32 ;  /* 0xfff800201a007986 */ /* 0x0001e8000c101b04 */
[----:B------:R-:W2:Y:S04]  /*1ac0*/  LDG.E.64 R30, desc[UR4][R24.64+-0x400] ;  /* 0xfffc0004181e7981 */ /* 0x000ea8000c1e1b00 */
[----:B0-----:R-:W2:Y:S02]  /*1ad0*/  LDG.E.64 R32, desc[UR4][R22.64+0x800] ;  /* 0x0008000416207981 */ /* 0x001ea4000c1e1b00 */
[----:B--2---:R-:W-:-:S02]  /*1ae0*/  DADD R28, R32, -R30 ;  /* 0x00000000201c7229 */ /* 0x004fc4000000081e */
[----:B------:R-:W-:-:S08]  /*1af0*/  DADD R30, -R32, R30 ;  /* 0x00000000201e7229 */ /* 0x000fd0000000011e */
[----:B------:R-:W-:-:S06]  /*1b00*/  DSETP.GEU.AND P0, PT, R28, R30, PT ;  /* 0x0000001e1c00722a */ /* 0x000fcc0003f0e000 */
[----:B------:R-:W-:Y:S02]  /*1b10*/  FSEL R28, R30, R28, !P0 ;  /* 0x0000001c1e1c7208 */ /* 0x000fe40004000000 */
[----:B------:R-:W-:-:S05]  /*1b20*/  FSEL R29, R31, R29, !P0 ;  /* 0x0000001d1f1d7208 */ /* 0x000fca0004000000 */
        /* <DEDUP_REMOVED lines=26> */
[----:B------:R-:W2:Y:S01]  /*1cd0*/  LDG.E.64 R24, desc[UR4][R24.64+0xc00] ;  /* 0x000c000418187981 */ /* 0x000ea2000c1e1b00 */
[----:B------:R-:W-:Y:S01]  /*1ce0*/  VIADD R36, R36, 0x8 ;  /* 0x0000000824247836 */ /* 0x000fe20000000000 */
[----:B------:R-:W-:Y:S01]  /*1cf0*/  IADD3 R3, P1, PT, R3, 0x2000, RZ ;  /* 0x0000200003037810 */ /* 0x000fe20007f3e0ff */
[----:B------:R-:W-:-:S04]  /*1d00*/  VIADD R2, R2, 0x400 ;  /* 0x0000040002027836 */ /* 0x000fc80000000000 */
[----:B------:R-:W-:Y:S01]  /*1d10*/  IMAD.X R35, RZ, RZ, R35, P1 ;  /* 0x000000ffff237224 */ /* 0x000fe200008e0623 */
[C-C-:B--2---:R-:W-:Y:S02]  /*1d20*/  DADD R30, R32.reuse, -R24.reuse ;  /* 0x00000000201e7229 */ /* 0x144fe40000000818 */
[----:B------:R-:W-:-:S08]  /*1d30*/  DADD R32, -R32, R24 ;  /* 0x0000000020207229 */ /* 0x000fd00000000118 */
[----:B------:R-:W-:-:S06]  /*1d40*/  DSETP.GEU.AND P0, PT, R30, R32, PT ;  /* 0x000000201e00722a */ /* 0x000fcc0003f0e000 */
[----:B------:R-:W-:Y:S02]  /*1d50*/  FSEL R30, R32, R30, !P0 ;  /* 0x0000001e201e7208 */ /* 0x000fe40004000000 */
[----:B------:R-:W-:-:S05]  /*1d60*/  FSEL R31, R33, R31, !P0 ;  /* 0x0000001f211f7208 */ /* 0x000fca0004000000 */
[----:B------:R0:W-:Y:S01]  /*1d70*/  STG.E.64 desc[UR4][R26.64+0xc00], R30 ;  /* 0x000c001e1a007986 */ /* 0x0001e2000c101b04 */
[----:B------:R-:W-:-:S13]  /*1d80*/  ISETP.NE.AND P0, PT, R36, RZ, PT ;  /* 0x000000ff2400720c */ /* 0x000fda0003f05270 */
[----:B0-----:R-:W-:Y:S05]  /*1d90*/  @P0 BRA `(.L_x_774) ;  /* 0xfffffff800c40947 */ /* 0x001fea000383ffff */
.L_x_773:
[----:B------:R-:W-:-:S13]  /*1da0*/  LOP3.LUT P0, R2, R0, 0x7, RZ, 0xc0, !PT ;  /* 0x0000000700027812 */ /* 0x000fda000780c0ff */
[----:B------:R-:W-:Y:S05]  /*1db0*/  @!P0 EXIT ;  /* 0x000000000000894d */ /* 0x000fea0003800000 */
[----:B------:R-:W0:Y:S01]  /*1dc0*/  S2R R13, SR_TID.X ;  /* 0x00000000000d7919 */ /* 0x000e220000002100 */
[----:B------:R-:W-:Y:S02]  /*1dd0*/  ISETP.GE.U32.AND P0, PT, R2, 0x4, PT ;  /* 0x000000040200780c */ /* 0x000fe40003f06070 */
[----:B------:R-:W-:-:S04]  /*1de0*/  LOP3.LUT R12, R0, 0x3, RZ, 0xc0, !PT ;  /* 0x00000003000c7812 */ /* 0x000fc800078ec0ff */
[----:B------:R-:W-:-:S07]  /*1df0*/  ISETP.NE.AND P1, PT, R12, RZ, PT ;  /* 0x000000ff0c00720c */ /* 0x000fce0003f25270 */
[----:B------:R-:W-:Y:S06]  /*1e00*/  @!P0 BRA `(.L_x_775) ;  /* 0x0000000000948947 */ /* 0x000fec0003800000 */
[----:B0-----:R-:W-:-:S04]  /*1e10*/  IMAD R21, R34, 0x80, R13 ;  /* 0x0000008022157824 */ /* 0x001fc800078e020d */
[----:B------:R-:W-:-:S04]  /*1e20*/  IMAD.WIDE R10, R21, 0x8, R6 ;  /* 0x00000008150a7825 */ /* 0x000fc800078e0206 */
[----:B------:R-:W-:Y:S01]  /*1e30*/  IMAD.WIDE R2, R21, 0x8, R8 ;  /* 0x0000000815027825 */ /* 0x000fe200078e0208 */
[----:B------:R-:W2:Y:S04]  /*1e40*/  LDG.E.64 R14, desc[UR4][R10.64] ;  /* 0x000000040a0e7981 */ /* 0x000ea8000c1e1b00 */
[----:B------:R-:W2:Y:S02]  /*1e50*/  LDG.E.64 R16, desc[UR4][R2.64] ;  /* 0x0000000402107981 */ /* 0x000ea4000c1e1b00 */
[C-C-:B--2---:R-:W-:Y:S02]  /*1e60*/  DADD R18, R14.reuse, -R16.reuse ;  /* 0x000000000e127229 */ /* 0x144fe40000000810 */
[----:B------:R-:W-:-:S08]  /*1e70*/  DADD R14, -R14, R16 ;  /* 0x000000000e0e7229 */ /* 0x000fd00000000110 */
[----:B------:R-:W-:-:S06]  /*1e80*/  DSETP.GEU.AND P0, PT, R18, R14, PT ;  /* 0x0000000e1200722a */ /* 0x000fcc0003f0e000 */
[----:B------:R-:W-:Y:S02]  /*1e90*/  FSEL R22, R14, R18, !P0 ;  /* 0x000000120e167208 */ /* 0x000fe40004000000 */
[----:B------:R-:W-:Y:S01]  /*1ea0*/  FSEL R23, R15, R19, !P0 ;  /* 0x000000130f177208 */ /* 0x000fe20004000000 */
[----:B------:R-:W-:-:S05]  /*1eb0*/  IMAD.WIDE R14, R21, 0x8, R4 ;  /* 0x00000008150e7825 */ /* 0x000fca00078e0204 */
[----:B------:R0:W-:Y:S04]  /*1ec0*/  STG.E.64 desc[UR4][R14.64], R22 ;  /* 0x000000160e007986 */ /* 0x0001e8000c101b04 */
[----:B------:R-:W2:Y:S04]  /*1ed0*/  LDG.E.64 R16, desc[UR4][R10.64+0x400] ;  /* 0x000400040a107981 */ /* 0x000ea8000c1e1b00 */
[----:B------:R-:W2:Y:S02]  /*1ee0*/  LDG.E.64 R18, desc[UR4][R2.64+0x400] ;  /* 0x0004000402127981 */ /* 0x000ea4000c1e1b00 */
[----:B--2---:R-:W-:-:S02]  /*1ef0*/  DADD R20, R16, -R18 ;  /* 0x0000000010147229 */ /* 0x004fc40000000812 */
[----:B------:R-:W-:-:S08]  /*1f00*/  DADD R16, -R16, R18 ;  /* 0x0000000010107229 */ /* 0x000fd00000000112 */
[----:B------:R-:W-:-:S06]  /*1f10*/  DSETP.GEU.AND P0, PT, R20, R16, PT ;  /* 0x000000101400722a */ /* 0x000fcc0003f0e000 */
[----:B------:R-:W-:Y:S02]  /*1f20*/  FSEL R24, R16, R20, !P0 ;  /* 0x0000001410187208 */ /* 0x000fe40004000000 */
[----:B------:R-:W-:-:S05]  /*1f30*/  FSEL R25, R17, R21, !P0 ;  /* 0x0000001511197208 */ /* 0x000fca0004000000 */
[----:B------:R1:W-:Y:S04]  /*1f40*/  STG.E.64 desc[UR4][R14.64+0x400], R24 ;  /* 0x000400180e007986 */ /* 0x0003e8000c101b04 */
[----:B------:R-:W2:Y:S04]  /*1f50*/  LDG.E.64 R16, desc[UR4][R10.64+0x800] ;  /* 0x000800040a107981 */ /* 0x000ea8000c1e1b00 */
[----:B------:R-:W2:Y:S02]  /*1f60*/  LDG.E.64 R18, desc[UR4][R2.64+0x800] ;  /* 0x0008000402127981 */ /* 0x000ea4000c1e1b00 */
[----:B--2---:R-:W-:-:S02]  /*1f70*/  DADD R20, R16, -R18 ;  /* 0x0000000010147229 */ /* 0x004fc40000000812 */
[----:B------:R-:W-:-:S08]  /*1f80*/  DADD R16, -R16, R18 ;  /* 0x0000000010107229 */ /* 0x000fd00000000112 */
[----:B------:R-:W-:-:S06]  /*1f90*/  DSETP.GEU.AND P0, PT, R20, R16, PT ;  /* 0x000000101400722a */ /* 0x000fcc0003f0e000 */
[----:B0-----:R-:W-:Y:S02]  /*1fa0*/  FSEL R22, R16, R20, !P0 ;  /* 0x0000001410167208 */ /* 0x001fe40004000000 */
[----:B------:R-:W-:-:S05]  /*1fb0*/  FSEL R23, R17, R21, !P0 ;  /* 0x0000001511177208 */ /* 0x000fca0004000000 */
[----:B------:R1:W-:Y:S04]  /*1fc0*/  STG.E.64 desc[UR4][R14.64+0x800], R22 ;  /* 0x000800160e007986 */ /* 0x0003e8000c101b04 */
[----:B------:R-:W2:Y:S04]  /*1fd0*/  LDG.E.64 R16, desc[UR4][R10.64+0xc00] ;  /* 0x000c00040a107981 */ /* 0x000ea8000c1e1b00 */
[----:B------:R-:W2:Y:S01]  /*1fe0*/  LDG.E.64 R18, desc[UR4][R2.64+0xc00] ;  /* 0x000c000402127981 */ /* 0x000ea2000c1e1b00 */
[----:B------:R-:W-:Y:S01]  /*1ff0*/  VIADD R34, R34, 0x4 ;  /* 0x0000000422227836 */ /* 0x000fe20000000000 */
[----:B--2---:R-:W-:-:S02]  /*2000*/  DADD R20, R16, -R18 ;  /* 0x0000000010147229 */ /* 0x004fc40000000812 */
[----:B------:R-:W-:-:S08]  /*2010*/  DADD R16, -R16, R18 ;  /* 0x0000000010107229 */ /* 0x000fd00000000112 */
[----:B------:R-:W-:-:S06]  /*2020*/  DSETP.GEU.AND P0, PT, R20, R16, PT ;  /* 0x000000101400722a */ /* 0x000fcc0003f0e000 */
[----:B------:R-:W-:Y:S02]  /*2030*/  FSEL R16, R16, R20, !P0 ;  /* 0x0000001410107208 */ /* 0x000fe40004000000 */
[----:B------:R-:W-:-:S05]  /*2040*/  FSEL R17, R17, R21, !P0 ;  /* 0x0000001511117208 */ /* 0x000fca0004000000 */
[----:B------:R1:W-:Y:S02]  /*2050*/  STG.E.64 desc[UR4][R14.64+0xc00], R16 ;  /* 0x000c00100e007986 */ /* 0x0003e4000c101b04 */
.L_x_775:
[----:B------:R-:W-:Y:S05]  /*2060*/  @!P1 EXIT ;  /* 0x000000000000994d */ /* 0x000fea0003800000 */
[----:B------:R-:W-:Y:S02]  /*2070*/  ISETP.NE.AND P0, PT, R12, 0x1, PT ;  /* 0x000000010c00780c */ /* 0x000fe40003f05270 */
[----:B------:R-:W-:-:S04]  /*2080*/  LOP3.LUT R0, R0, 0x1, RZ, 0xc0, !PT ;  /* 0x0000000100007812 */ /* 0x000fc800078ec0ff */
[----:B------:R-:W-:-:S07]  /*2090*/  ISETP.NE.U32.AND P1, PT, R0, 0x1, PT ;  /* 0x000000010000780c */ /* 0x000fce0003f25070 */
[----:B------:R-:W-:Y:S06]  /*20a0*/  @!P0 BRA `(.L_x_776) ;  /* 0x0000000000548947 */ /* 0x000fec0003800000 */
[----:B01----:R-:W-:-:S04]  /*20b0*/  IMAD R23, R34, 0x80, R13 ;  /* 0x0000008022177824 */ /* 0x003fc800078e020d */
[----:B------:R-:W-:-:S04]  /*20c0*/  IMAD.WIDE R18, R23, 0x8, R6 ;  /* 0x0000000817127825 */ /* 0x000fc800078e0206 */
[C---:B------:R-:W-:Y:S01]  /*20d0*/  IMAD.WIDE R20, R23.reuse, 0x8, R8 ;  /* 0x0000000817147825 */ /* 0x040fe200078e0208 */
[----:B------:R-:W2:Y:S04]  /*20e0*/  LDG.E.64 R2, desc[UR4][R18.64] ;  /* 0x0000000412027981 */ /* 0x000ea8000c1e1b00 */
[----:B------:R-:W2:Y:S01]  /*20f0*/  LDG.E.64 R10, desc[UR4][R20.64] ;  /* 0x00000004140a7981 */ /* 0x000ea2000c1e1b00 */
[----:B------:R-:W-:Y:S01]  /*2100*/  IMAD.WIDE R22, R23, 0x8, R4 ;  /* 0x0000000817167825 */ /* 0x000fe200078e0204 */
[C-C-:B--2---:R-:W-:Y:S02]  /*2110*/  DADD R14, R2.reuse, -R10.reuse ;  /* 0x00000000020e7229 */ /* 0x144fe4000000080a */
[----:B------:R-:W-:-:S08]  /*2120*/  DADD R2, -R2, R10 ;  /* 0x0000000002027229 */ /* 0x000fd0000000010a */
[----:B------:R-:W-:-:S06]  /*2130*/  DSETP.GEU.AND P0, PT, R14, R2, PT ;  /* 0x000000020e00722a */ /* 0x000fcc0003f0e000 */
[----:B------:R-:W-:Y:S02]  /*2140*/  FSEL R16, R2, R14, !P0 ;  /* 0x0000000e02107208 */ /* 0x000fe40004000000 */
[----:B------:R-:W-:-:S05]  /*2150*/  FSEL R17, R3, R15, !P0 ;  /* 0x0000000f03117208 */ /* 0x000fca0004000000 */
[----:B------:R2:W-:Y:S04]  /*2160*/  STG.E.64 desc[UR4][R22.64], R16 ;  /* 0x0000001016007986 */ /* 0x0005e8000c101b04 */
[----:B------:R-:W3:Y:S04]  /*2170*/  LDG.E.64 R2, desc[UR4][R18.64+0x400] ;  /* 0x0004000412027981 */ /* 0x000ee8000c1e1b00 */
[----:B------:R-:W3:Y:S01]  /*2180*/  LDG.E.64 R10, desc[UR4][R20.64+0x400] ;  /* 0x00040004140a7981 */ /* 0x000ee2000c1e1b00 */
[----:B------:R-:W-:Y:S01]  /*2190*/  VIADD R34, R34, 0x2 ;  /* 0x0000000222227836 */ /* 0x000fe20000000000 */
[----:B---3--:R-:W-:-:S02]  /*21a0*/  DADD R14, R2, -R10 ;  /* 0x00000000020e7229 */ /* 0x008fc4000000080a */
[----:B------:R-:W-:-:S08]  /*21b0*/  DADD R2, -R2, R10 ;  /* 0x0000000002027229 */ /* 0x000fd0000000010a */
[----:B------:R-:W-:-:S06]  /*21c0*/  DSETP.GEU.AND P0, PT, R14, R2, PT ;  /* 0x000000020e00722a */ /* 0x000fcc0003f0e000 */
[----:B------:R-:W-:Y:S02]  /*21d0*/  FSEL R2, R2, R14, !P0 ;  /* 0x0000000e02027208 */ /* 0x000fe40004000000 */
[----:B------:R-:W-:-:S05]  /*21e0*/  FSEL R3, R3, R15, !P0 ;  /* 0x0000000f03037208 */ /* 0x000fca0004000000 */
[----:B------:R2:W-:Y:S02]  /*21f0*/  STG.E.64 desc[UR4][R22.64+0x400], R2 ;  /* 0x0004000216007986 */ /* 0x0005e4000c101b04 */
.L_x_776:
[----:B------:R-:W-:Y:S05]  /*2200*/  @P1 EXIT ;  /* 0x000000000000194d */ /* 0x000fea0003800000 */
[----:B0-----:R-:W-:-:S04]  /*2210*/  IMAD R13, R34, 0x80, R13 ;  /* 0x00000080220d7824 */ /* 0x001fc800078e020d */
[----:B------:R-:W-:-:S04]  /*2220*/  IMAD.WIDE R6, R13, 0x8, R6 ;  /* 0x000000080d067825 */ /* 0x000fc800078e0206 */
[C---:B------:R-:W-:Y:S02]  /*2230*/  IMAD.WIDE R8, R13.reuse, 0x8, R8 ;  /* 0x000000080d087825 */ /* 0x040fe400078e0208 */
        /* <DEDUP_REMOVED lines=8> */
[----:B------:R-:W-:Y:S01]  /*22c0*/  STG.E.64 desc[UR4][R4.64], R2 ;  /* 0x0000000204007986 */ /* 0x000fe2000c101b04 */
[----:B------:R-:W-:Y:S05]  /*22d0*/  EXIT ;  /* 0x000000000000794d */ /* 0x000fea0003800000 */
.L_x_777:
        /* <DEDUP_REMOVED lines=10> */
.L_x_916:


//--------------------- .text._ZN3cub18CUB_300001_SM_10006detail9transform16transform_kernelINS2_10policy_hubILb1EN4cuda3std3__45tupleIJN6thrust24THRUST_300001_SM_1000_NS6detail15normal_iteratorINSA_10device_ptrIdEEEESF_EEEE10policy1000Ei12diff_functorIdESF_JPdSL_EEEvT0_iT1_T2_DpNS2_10kernel_argIT3_EE --------------------------
	.section	.text._ZN3cub18CUB_300001_SM_10006detail9transform16transform_kernelINS2_10policy_hubILb1EN4cuda3std3__45tupleIJN6thrust24THRUST_300001_SM_1000_NS6detail15normal_iteratorINSA_10device_ptrIdEEEESF_EEEE10policy1000Ei12diff_functorIdESF_JPdSL_EEEvT0_iT1_T2_DpNS2_10kernel_argIT3_EE,"ax",@progbits
	.align	128
        .global         _ZN3cub18CUB_300001_SM_10006detail9transform16transform_kernelINS2_10policy_hubILb1EN4cuda3std3__45tupleIJN6thrust24THRUST_300001_SM_1000_NS6detail15normal_iteratorINSA_10device_ptrIdEEEESF_EEEE10policy1000Ei12diff_functorIdESF_JPdSL_EEEvT0_iT1_T2_DpNS2_10kernel_argIT3_EE
        .type           _ZN3cub18CUB_300001_SM_10006detail9transform16transform_kernelINS2_10policy_hubILb1EN4cuda3std3__45tupleIJN6thrust24THRUST_300001_SM_1000_NS6detail15normal_iteratorINSA_10device_ptrIdEEEESF_EEEE10policy1000Ei12diff_functorIdESF_JPdSL_EEEvT0_iT1_T2_DpNS2_10kernel_argIT3_EE,@function
        .size           _ZN3cub18CUB_300001_SM_10006detail9transform16transform_kernelINS2_10policy_hubILb1EN4cuda3std3__45tupleIJN6thrust24THRUST_300001_SM_1000_NS6detail15normal_iteratorINSA_10device_ptrIdEEEESF_EEEE10policy1000Ei12diff_functorIdESF_JPdSL_EEEvT0_iT1_T2_DpNS2_10kernel_argIT3_EE,(.L_x_917 - _ZN3cub18CUB_300001_SM_10006detail9transform16transform_kernelINS2_10policy_hubILb1EN4cuda3std3__45tupleIJN6thrust24THRUST_300001_SM_1000_NS6detail15normal_iteratorINSA_10device_ptrIdEEEESF_EEEE10policy1000Ei12diff_functorIdESF_JPdSL_EEEvT0_iT1_T2_DpNS2_10kernel_argIT3_EE)
        .other          _ZN3cub18CUB_300001_SM_10006detail9transform16transform_kernelINS2_10policy_hubILb1EN4cuda3std3__45tupleIJN6thrust24THRUST_300001_SM_1000_NS6detail15normal_iteratorINSA_10device_ptrIdEEEESF_EEEE10policy1000Ei12diff_functorIdESF_JPdSL_EEEvT0_iT1_T2_DpNS2_10kernel_argIT3_EE,@"STO_CUDA_ENTRY STV_DEFAULT"
_ZN3cub18CUB_300001_SM_10006detail9transform16transform_kernelINS2_10policy_hubILb1EN4cuda3std3__45tupleIJN6thrust24THRUST_300001_SM_1000_NS6detail15normal_iteratorINSA_10device_ptrIdEEEESF_EEEE10policy1000Ei12diff_functorIdESF_JPdSL_EEEvT0_iT1_T2_DpNS2_10kernel_argIT3_EE:
.text._ZN3cub18CUB_300001_SM_10006detail9transform16transform_kernelINS2_10policy_hubILb1EN4cuda3std3__45tupleIJN6thrust24THRUST_300001_SM_1000_NS6detail15normal_iteratorINSA_10device_ptrIdEEEESF_EEEE10policy1000Ei12diff_functorIdESF_JPdSL_EEEvT0_iT1_T2_DpNS2_10kernel_argIT3_EE:
[----:B------:R-:W-:Y:S08]  /*0000*/  LDC R1, c[0x0][0x37c] ;  /* 0x0000df00ff017b82 */ /* 0x000ff00000000800 */
[----:B------:R-:W0:Y:S01]  /*0010*/  S2UR UR14, SR_CTAID.X ;  /* 0x00000000000e79c3 */ /* 0x000e220000002500 */
[----:B------:R-:W1:Y:S01]  /*0020*/  LDCU.64 UR8, c[0x0][0x380] ;  /* 0x00007000ff0877ac */ /* 0x000e620008000a00 */
[----:B------:R-:W2:Y:S01]  /*0030*/  S2R R8, SR_TID.X ;  /* 0x0000000000087919 */ /* 0x000ea20000002100 */
[----:B------:R-:W-:Y:S01]  /*0040*/  BSSY.RECONVERGENT B0, `(.L_x_778) ;  /* 0x0000020000007945 */ /* 0x000fe20003800200 */
[----:B-1----:R-:W-:-:S04]  /*0050*/  USHF.L.U32 UR7, UR9, 0x7, URZ ;  /* 0x0000000709077899 */ /* 0x002fc800080006ff */
[----:B0-----:R-:W-:-:S04]  /*0060*/  UIMAD UR4, UR7, UR14, URZ ;  /* 0x0000000e070472a4 */ /* 0x001fc8000f8e02ff */
[----:B------:R-:W-:-:S04]  /*0070*/  UIADD3 UR6, UPT, UPT, -UR4, UR8, URZ ;  /* 0x0000000804067290 */ /* 0x000fc8000fffe1ff */
[----:B------:R-:W-:Y:S01]  /*0080*/  UISETP.LT.AND UP0, UPT, UR7, UR6, UPT ;  /* 0x000000060700728c */ /* 0x000fe2000bf01270 */
[----:B--2---:R-:W-:-:S03]  /*0090*/  IMAD.SHL.U32 R0, R8, 0x80, RZ ;  /* 0x0000008008007824 */ /* 0x004fc600078e00ff */
[----:B------:R-:W-:-:S04]  /*00a0*/  USEL UR8, UR7, UR6, UP0 ;  /* 0x0000000607087287 */ /* 0x000fc80008000000 */
[----:B------:R-:W-:-:S06]  /*00b0*/  USHF.L.U32 UR5, UR8, 0x3, URZ ;  /* 0x0000000308057899 */ /* 0x000fcc00080006ff */
[----:B------:R-:W-:-:S13]  /*00c0*/  ISETP.GE.AND P0, PT, R0, UR5, PT ;  /* 0x0000000500007c0c */ /* 0x000fda000bf06270 */
[----:B------:R-:W-:Y:S05]  /*00d0*/  @P0 BRA `(.L_x_779) ;  /* 0x0000000000580947 */ /* 0x000fea0003800000 */
[----:B------:R-:W0:Y:S01]  /*00e0*/  LDC.64 R2, c[0x0][0x398] ;  /* 0x0000e600ff027b82 */ /* 0x000e220000000a00 */
[----:B------:R-:W-:Y:S01]  /*00f0*/  IMAD.U32 R5, RZ, RZ, UR4 ;  /* 0x00000004ff057e24 */ /* 0x000fe2000f8e00ff */
[----:B------:R-:W-:Y:S01]  /*0100*/  BSSY.RECONVERGENT B1, `(.L_x_780) ;  /* 0x000000a000017945 */ /* 0x000fe20003800200 */
[----:B------:R-:W-:Y:S02]  /*0110*/  IMAD.MOV.U32 R4, RZ, RZ, R0 ;  /* 0x000000ffff047224 */ /* 0x000fe400078e0000 */
[----:B0-----:R-:W-:-:S04]  /*0120*/  IMAD.WIDE.U32 R2, R8, 0x80, R2 ;  /* 0x0000008008027825 */ /* 0x001fc800078e0002 */
[----:B------:R-:W-:-:S07]  /*0130*/  IMAD.WIDE R2, R5, 0x8, R2 ;  /* 0x0000000805027825 */ /* 0x000fce00078e0202 */
.L_x_781:
[----:B------:R-:W-:Y:S01]  /*0140*/  VIADD R4, R4, 0x4000 ;  /* 0x0000400004047836 */ /* 0x000fe20000000000 */
[----:B------:R0:W-:Y:S04]  /*0150*/  CCTL.E.PF2 [R2] ;  /* 0x000000000200798f */ /* 0x0001e80000800100 */
[----:B------:R-:W-:Y:S02]  /*0160*/  ISETP.GE.AND P0, PT, R4, UR5, PT ;  /* 0x0000000504007c0c */ /* 0x000fe4000bf06270 */
[----:B0-----:R-:W-:-:S05]  /*0170*/  IADD3 R2, P1, PT, R2, 0x4000, RZ ;  /* 0x0000400002027810 */ /* 0x001fca0007f3e0ff */
[----:B------:R-:W-:-:S06]  /*0180*/  IMAD.X R3, RZ, RZ, R3, P1 ;  /* 0x000000ffff037224 */ /* 0x000fcc00008e0603 */
[----:B------:R-:W-:Y:S05]  /*0190*/  @!P0 BRA `(.L_x_781) ;  /* 0xfffffffc00e88947 */ /* 0x000fea000383ffff */
[----:B------:R-:W-:Y:S05]  /*01a0*/  BSYNC.RECONVERGENT B1 ;  /* 0x0000000000017941 */ /* 0x000fea0003800200 */
.L_x_780:
[----:B------:R-:W0:Y:S02]  /*01b0*/  LDC.64 R2, c[0x0][0x3a8] ;  /* 0x0000ea00ff027b82 */ /* 0x000e240000000a00 */
[----:B0-----:R-:W-:-:S04]  /*01c0*/  IMAD.WIDE.U32 R2, R8, 0x80, R2 ;  /* 0x0000008008027825 */ /* 0x001fc800078e0002 */
[----:B------:R-:W-:-:S07]  /*01d0*/  IMAD.WIDE R2, R5, 0x8, R2 ;  /* 0x0000000805027825 */ /* 0x000fce00078e0202 */
.L_x_782:
[----:B------:R-:W-:Y:S01]  /*01e0*/  VIADD R0, R0, 0x4000 ;  /* 0x0000400000007836 */ /* 0x000fe20000000000 */
[----:B------:R0:W-:Y:S04]  /*01f0*/  CCTL.E.PF2 [R2] ;  /* 0x000000000200798f */ /* 0x0001e80000800100 */
[----:B------:R-:W-:Y:S02]  /*0200*/  ISETP.GE.AND P0, PT, R0, UR5, PT ;  /* 0x0000000500007c0c */ /* 0x000fe4000bf06270 */
[----:B0-----:R-:W-:-:S05]  /*0210*/  IADD3 R2, P1, PT, R2, 0x4000, RZ ;  /* 0x0000400002027810 */ /* 0x001fca0007f3e0ff */
[----:B------:R-:W-:-:S06]  /*0220*/  IMAD.X R3, RZ, RZ, R3, P1 ;  /* 0x000000ffff037224 */ /* 0x000fcc00008e0603 */
[----:B------:R-:W-:Y:S05]  /*0230*/  @!P0 BRA `(.L_x_782) ;  /* 0xfffffffc00e88947 */ /* 0x000fea000383ffff */
.L_x_779:
[----:B------:R-:W-:Y:S05]  /*0240*/  BSYNC.RECONVERGENT B0 ;  /* 0x0000000000007941 */ /* 0x000fea0003800200 */
.L_x_778:
[----:B------:R-:W-:Y:S01]  /*0250*/  UISETP.GT.AND UP0, UPT, UR7, UR6, UPT ;  /* 0x000000060700728c */ /* 0x000fe2000bf04270 */
[----:B------:R-:W0:Y:S01]  /*0260*/  LDCU.64 UR20, c[0x0][0x358] ;  /* 0x00006b00ff1477ac */ /* 0x000e220008000a00 */
[----:B------:R-:W1:Y:S01]  /*0270*/  LDCU.64 UR12, c[0x0][0x390] ;  /* 0x00007200ff0c77ac */ /* 0x000e620008000a00 */
[----:B------:R-:W2:Y:S01]  /*0280*/  LDCU.64 UR10, c[0x0][0x3a8] ;  /* 0x00007500ff0a77ac */ /* 0x000ea20008000a00 */
[----:B------:R-:W-:-:S05]  /*0290*/  UIMAD.WIDE UR4, UR4, 0x8, URZ ;  /* 0x00000008040478a5 */ /* 0x000fca000f8e02ff */
[----:B------:R-:W-:Y:S07]  /*02a0*/  BRA.U UP0, `(.L_x_783) ;  /* 0x0000000d004c7547 */ /* 0x000fee000b800000 */
[----:B------:R-:W-:-:S06]  /*02b0*/  UISETP.GE.AND UP0, UPT, UR9, 0x1, UPT ;  /* 0x000000010900788c */ /* 0x000fcc000bf06270 */
[----:B------:R-:W-:-:S13]  /*02c0*/  PLOP3.LUT P0, PT, PT, PT, UP0, 0x80, 0x8 ;  /* 0x000000000008781c */ /* 0x000fda0003f0f008 */
[----:B012---:R-:W-:Y:S05]  /*02d0*/  @!P0 EXIT ;  /* 0x000000000000894d */ /* 0x007fea0003800000 */
[----:B------:R-:W-:Y:S01]  /*02e0*/  UISETP.GE.U32.AND UP0, UPT, UR9, 0x8, UPT ;  /* 0x000000080900788c */ /* 0x000fe2000bf06070 */
[----:B------:R-:W-:-:S08]  /*02f0*/  IMAD.MOV.U32 R0, RZ, RZ, RZ ;  /* 0x000000ffff007224 */ /* 0x000fd000078e00ff */
[----:B------:R-:W-:Y:S05]  /*0300*/  BRA.U !UP0, `(.L_x_784) ;  /* 0x0000000508b47547 */ /* 0x000fea000b800000 */
[----:B------:R-:W0:Y:S01]  /*0310*/  LDC.64 R2, c[0x0][0x3a8] ;  /* 0x0000ea00ff027b82 */ /* 0x000e220000000a00 */
[----:B------:R-:W1:Y:S01]  /*0320*/  LDCU.128 UR16, c[0x0][0x390] ;  /* 0x00007200ff1077ac */ /* 0x000e620008000c00 */
[----:B------:R-:W-:Y:S01]  /*0330*/  VIADD R0, R8, 0x80 ;  /* 0x0000008008007836 */ /* 0x000fe20000000000 */
[----:B------:R-:W-:Y:S01]  /*0340*/  UMOV UR7, UR4 ;  /* 0x0000000400077c82 */ /* 0x000fe20008000000 */
[----:B------:R-:W-:Y:S01]  /*0350*/  UMOV UR8, UR5 ;  /* 0x0000000500087c82 */ /* 0x000fe20008000000 */
[----:B------:R-:W-:Y:S02]  /*0360*/  UIADD3 UR4, UP0, UPT, UR7, 0xc00, URZ ;  /* 0x00000c0007047890 */ /* 0x000fe4000ff1e0ff */
[----:B------:R-:W-:Y:S02]  /*0370*/  ULOP3.LUT UR6, UR9, 0x7ffffff8, URZ, 0xc0, !UPT ;  /* 0x7ffffff809067892 */ /* 0x000fe4000f8ec0ff */
[----:B------:R-:W-:Y:S02]  /*0380*/  UIADD3.X UR5, UPT, UPT, URZ, UR8, URZ, UP0, !UPT ;  /* 0x00000008ff057290 */ /* 0x000fe400087fe4ff */
[----:B------:R-:W-:-:S02]  /*0390*/  UIADD3 UR10, UP0, UPT, UR4, UR10, URZ ;  /* 0x0000000a040a7290 */ /* 0x000fc4000ff1e0ff */
[----:B------:R-:W-:Y:S02]  /*03a0*/  UIADD3 UR12, UP1, UPT, UR4, UR12, URZ ;  /* 0x0000000c040c7290 */ /* 0x000fe4000ff3e0ff */
[----:B------:R-:W-:Y:S01]  /*03b0*/  UIMAD UR4, UR14, UR9, URZ ;  /* 0x000000090e0472a4 */ /* 0x000fe2000f8e02ff */
[----:B-1----:R-:W-:Y:S01]  /*03c0*/  IMAD.U32 R4, RZ, RZ, UR16 ;  /* 0x00000010ff047e24 */ /* 0x002fe2000f8e00ff */
[----:B------:R-:W-:Y:S01]  /*03d0*/  UIADD3.X UR11, UPT, UPT, UR5, UR11, URZ, UP0, !UPT ;  /* 0x0000000b050b7290 */ /* 0x000fe200087fe4ff */
[----:B------:R-:W-:Y:S01]  /*03e0*/  IMAD.U32 R5, RZ, RZ, UR17 ;  /* 0x00000011ff057e24 */ /* 0x000fe2000f8e00ff */
[----:B------:R-:W-:Y:S01]  /*03f0*/  USHF.L.U32 UR4, UR4, 0x7, URZ ;  /* 0x0000000704047899 */ /* 0x000fe200080006ff */
[----:B------:R-:W-:Y:S01]  /*0400*/  IMAD.U32 R6, RZ, RZ, UR18 ;  /* 0x00000012ff067e24 */ /* 0x000fe2000f8e00ff */
[----:B------:R-:W-:Y:S01]  /*0410*/  UIADD3.X UR13, UPT, UPT, UR5, UR13, URZ, UP1, !UPT ;  /* 0x0000000d050d7290 */ /* 0x000fe20008ffe4ff */
[----:B------:R-:W-:Y:S01]  /*0420*/  IMAD.U32 R7, RZ, RZ, UR19 ;  /* 0x00000013ff077e24 */ /* 0x000fe2000f8e00ff */
[----:B------:R-:W-:Y:S01]  /*0430*/  UIMAD.WIDE UR4, UR4, 0x8, UR18 ;  /* 0x00000008040478a5 */ /* 0x000fe2000f8e0212 */
[----:B0-----:R-:W-:Y:S01]  /*0440*/  IMAD.WIDE.U32 R2, R8, 0x8, R2 ;  /* 0x0000000808027825 */ /* 0x001fe200078e0002 */
[----:B------:R-:W-:-:S03]  /*0450*/  UIADD3 UR6, UPT, UPT, -UR6, URZ, URZ ;  /* 0x000000ff06067290 */ /* 0x000fc6000fffe1ff */
[----:B------:R-:W-:-:S04]  /*0460*/  IMAD.WIDE.U32 R4, R8, 0x8, R4 ;  /* 0x0000000808047825 */ /* 0x000fc800078e0004 */
[----:B------:R-:W-:-:S07]  /*0470*/  IMAD.WIDE.U32 R6, R8, 0x8, R6 ;  /* 0x0000000808067825 */ /* 0x000fce00078e0006 */
.L_x_785:
[----:B------:R-:W-:Y:S02]  /*0480*/  IADD3 R10, P1, PT, R2, UR7, RZ ;  /* 0x00000007020a7c10 */ /* 0x000fe4000ff3e0ff */
[----:B------:R-:W-:Y:S02]  /*0490*/  IADD3 R16, P0, PT, R6, UR7, RZ ;  /* 0x0000000706107c10 */ /* 0x000fe4000ff1e0ff */
[----:B------:R-:W-:Y:S02]  /*04a0*/  IADD3.X R11, PT, PT, R3, UR8, RZ, P1, !PT ;  /* 0x00000008030b7c10 */ /* 0x000fe40008ffe4ff */
[----:B------:R-:W-:-:S04]  /*04b0*/  IADD3.X R17, PT, PT, R7, UR8, RZ, P0, !PT ;  /* 0x0000000807117c10 */ /* 0x000fc800087fe4ff */
[----:B------:R-:W2:Y:S04]  /*04c0*/  LDG.E.64 R10, desc[UR20][R10.64] ;  /* 0x000000140a0a7981 */ /* 0x000ea8000c1e1b00 */
[----:B------:R-:W2:Y:S01]  /*04d0*/  LDG.E.64 R8, desc[UR20][R16.64] ;  /* 0x0000001410087981 */ /* 0x000ea2000c1e1b00 */
[----:B-1----:R-:W-:Y:S01]  /*04e0*/  IADD3 R20, P1, PT, R4, UR7, RZ ;  /* 0x0000000704147c10 */ /* 0x002fe2000ff3e0ff */
[----:B------:R-:W-:Y:S02]  /*04f0*/  IMAD.U32 R14, RZ, RZ, UR10 ;  /* 0x0000000aff0e7e24 */ /* 0x000fe4000f8e00ff */
[----:B------:R-:W-:Y:S02]  /*0500*/  IMAD.U32 R15, RZ, RZ, UR11 ;  /* 0x0000000bff0f7e24 */ /* 0x000fe4000f8e00ff */
[----:B------:R-:W-:Y:S01]  /*0510*/  IMAD.MOV.U32 R23, RZ, RZ, 0x8 ;  /* 0x00000008ff177424 */ /* 0x000fe200078e00ff */
[----:B------:R-:W-:Y:S01]  /*0520*/  IADD3.X R21, PT, PT, R5, UR8, RZ, P1, !PT ;  /* 0x0000000805157c10 */ /* 0x000fe20008ffe4ff */
[----:B--2---:R-:W-:-:S02]  /*0530*/  DADD R12, R8, -R10 ;  /* 0x00000000080c7229 */ /* 0x004fc4000000080a */
[----:B------:R-:W-:-:S08]  /*0540*/  DADD R8, -R8, R10 ;  /* 0x0000000008087229 */ /* 0x000fd0000000010a */
[----:B------:R-:W-:Y:S01]  /*0550*/  DSETP.GEU.AND P0, PT, R12, R8, PT ;  /* 0x000000080c00722a */ /* 0x000fe20003f0e000 */
[----:B------:R-:W-:-:S05]  /*0560*/  IMAD.WIDE R10, R0, R23, UR4 ;  /* 0x00000004000a7e25 */ /* 0x000fca000f8e0217 */
[----:B------:R-:W-:Y:S02]  /*0570*/  FSEL R18, R8, R12, !P0 ;  /* 0x0000000c08127208 */ /* 0x000fe40004000000 */
[----:B------:R-:W-:Y:S01]  /*0580*/  FSEL R19, R9, R13, !P0 ;  /* 0x0000000d09137208 */ /* 0x000fe20004000000 */
[----:B------:R-:W-:-:S04]  /*0590*/  IMAD.WIDE R8, R0, 0x8, R14 ;  /* 0x0000000800087825 */ /* 0x000fc800078e020e */
[----:B------:R0:W-:Y:S04]  /*05a0*/  STG.E.64 desc[UR20][R20.64], R18 ;  /* 0x0000001214007986 */ /* 0x0001e8000c101b14 */
[----:B------:R-:W2:Y:S04]  /*05b0*/  LDG.E.64 R12, desc[UR20][R10.64] ;  /* 0x000000140a0c7981 */ /* 0x000ea8000c1e1b00 */
[----:B------:R-:W2:Y:S02]  /*05c0*/  LDG.E.64 R14, desc[UR20][R8.64+-0xc00] ;  /* 0xfff40014080e7981 */ /* 0x000ea4000c1e1b00 */
[----:B--2---:R-:W-:-:S02]  /*05d0*/  DADD R16, R12, -R14 ;  /* 0x000000000c107229 */ /* 0x004fc4000000080e */
[----:B------:R-:W-:Y:S01]  /*05e0*/  DADD R12, -R12, R14 ;  /* 0x000000000c0c7229 */ /* 0x000fe2000000010e */
[----:B------:R-:W-:Y:S02]  /*05f0*/  IMAD.U32 R14, RZ, RZ, UR12 ;  /* 0x0000000cff0e7e24 */ /* 0x000fe4000f8e00ff */
[----:B------:R-:W-:-:S05]  /*0600*/  IMAD.U32 R15, RZ, RZ, UR13 ;  /* 0x0000000dff0f7e24 */ /* 0x000fca000f8e00ff */
        /* <DEDUP_REMOVED lines=18> */
[----:B-1----:R-:W-:Y:S02]  /*0730*/  FSEL R22, R14, R18, !P0 ;  /* 0x000000120e167208 */ /* 0x002fe40004000000 */
        /* <DEDUP_REMOVED lines=28> */
[----:B------:R-:W-:Y:S02]  /*0900*/  UIADD3 UR7, UP0, UPT, UR7, 0x2000, URZ ;  /* 0x0000200007077890 */ /* 0x000fe4000ff1e0ff */
[----:B------:R-:W-:-:S02]  /*0910*/  UIADD3 UR6, UPT, UPT, UR6, 0x8, URZ ;  /* 0x0000000806067890 */ /* 0x000fc4000fffe0ff */
[----:B------:R-:W-:Y:S02]  /*0920*/  UIADD3.X UR8, UPT, UPT, URZ, UR8, URZ, UP0, !UPT ;  /* 0x00000008ff087290 */ /* 0x000fe400087fe4ff */
[----:B------:R-:W-:Y:S01]  /*0930*/  UISETP.NE.AND UP0, UPT, UR6, URZ, UPT ;  /* 0x000000ff0600728c */ /* 0x000fe2000bf05270 */
[----:B------:R-:W-:Y:S01]  /*0940*/  VIADD R0, R0, 0x400 ;  /* 0x0000040000007836 */ /* 0x000fe20000000000 */
[C-C-:B--2---:R-:W-:Y:S02]  /*0950*/  DADD R18, R14.reuse, -R16.reuse ;  /* 0x000000000e127229 */ /* 0x144fe40000000810 */
[----:B------:R-:W-:-:S08]  /*0960*/  DADD R14, -R14, R16 ;  /* 0x000000000e0e7229 */ /* 0x000fd00000000110 */
[----:B------:R-:W-:-:S06]  /*0970*/  DSETP.GEU.AND P0, PT, R18, R14, PT ;  /* 0x0000000e1200722a */ /* 0x000fcc0003f0e000 */
[----:B------:R-:W-:Y:S02]  /*0980*/  FSEL R14, R14, R18, !P0 ;  /* 0x000000120e0e7208 */ /* 0x000fe40004000000 */
[----:B------:R-:W-:-:S05]  /*0990*/  FSEL R15, R15, R19, !P0 ;  /* 0x000000130f0f7208 */ /* 0x000fca0004000000 */
[----:B------:R1:W-:Y:S01]  /*09a0*/  STG.E.64 desc[UR20][R12.64+0xc00], R14 ;  /* 0x000c000e0c007986 */ /* 0x0003e2000c101b14 */
[----:B------:R-:W-:Y:S05]  /*09b0*/  BRA.U UP0, `(.L_x_785) ;  /* 0xfffffff900b07547 */ /* 0x000fea000b83ffff */
[----:B------:R-:W0:Y:S02]  /*09c0*/  LDC R0, c[0x0][0x384] ;  /* 0x0000e100ff007b82 */ /* 0x000e240000000800 */
[----:B0-----:R-:W-:-:S07]  /*09d0*/  LOP3.LUT R0, R0, 0x7ffffff8, RZ, 0xc0, !PT ;  /* 0x7ffffff800007812 */ /* 0x001fce00078ec0ff */
.L_x_784:
[----:B-1----:R-:W0:Y:S02]  /*09e0*/  LDC R12, c[0x0][0x384] ;  /* 0x0000e100ff0c7b82 */ /* 0x002e240000000800 */
[----:B0-----:R-:W-:-:S13]  /*09f0*/  LOP3.LUT P0, R3, R12, 0x7, RZ, 0xc0, !PT ;  /* 0x000000070c037812 */ /* 0x001fda000780c0ff */
[----:B------:R-:W-:Y:S05]  /*0a00*/  @!P0 EXIT ;  /* 0x000000000000894d */ /* 0x000fea0003800000 */
[----:B------:R-:W0:Y:S01]  /*0a10*/  LDCU.64 UR4, c[0x0][0x3a8] ;  /* 0x00007500ff0477ac */ /* 0x000e220008000a00 */
[----:B------:R-:W-:Y:S01]  /*0a20*/  IMAD.SHL.U32 R2, R12, 0x80, RZ ;  /* 0x000000800c027824 */ /* 0x000fe200078e00ff */
[----:B------:R-:W1:Y:S01]  /*0a30*/  S2R R13, SR_TID.X ;  /* 0x00000000000d7919 */ /* 0x000e620000002100 */
[----:B------:R-:W-:Y:S01]  /*0a40*/  ISETP.GE.U32.AND P1, PT, R3, 0x4, PT ;  /* 0x000000040300780c */ /* 0x000fe20003f26070 */
[----:B------:R-:W2:Y:S01]  /*0a50*/  LDCU.128 UR8, c[0x0][0x390] ;  /* 0x00007200ff0877ac */ /* 0x000ea20008000c00 */
[----:B------:R-:W-:Y:S01]  /*0a60*/  IMAD R2, R2, UR14, RZ ;  /* 0x0000000e02027c24 */ /* 0x000fe2000f8e02ff */
[----:B------:R-:W-:-:S03]  /*0a70*/  LOP3.LUT R20, R12, 0x3, RZ, 0xc0, !PT ;  /* 0x000000030c147812 */ /* 0x000fc600078ec0ff */
[----:B------:R-:W-:-:S03]  /*0a80*/  IMAD.WIDE R6, R2, 0x8, RZ ;  /* 0x0000000802067825 */ /* 0x000fc600078e02ff */
[C---:B0-----:R-:W-:Y:S02]  /*0a90*/  IADD3 R2, P0, PT, R6.reuse, UR4, RZ ;  /* 0x0000000406027c10 */ /* 0x041fe4000ff1e0ff */
[C---:B--2---:R-:W-:Y:S02]  /*0aa0*/  IADD3 R4, P2, PT, R6.reuse, UR8, RZ ;  /* 0x0000000806047c10 */ /* 0x044fe4000ff5e0ff */
[----:B------:R-:W-:Y:S02]  /*0ab0*/  IADD3 R6, P3, PT, R6, UR10, RZ ;  /* 0x0000000a06067c10 */ /* 0x000fe4000ff7e0ff */
[C---:B------:R-:W-:Y:S02]  /*0ac0*/  IADD3.X R3, PT, PT, R7.reuse, UR5, RZ, P0, !PT ;  /* 0x0000000507037c10 */ /* 0x040fe400087fe4ff */
[C---:B------:R-:W-:Y:S02]  /*0ad0*/  IADD3.X R5, PT, PT, R7.reuse, UR9, RZ, P2, !PT ;  /* 0x0000000907057c10 */ /* 0x040fe400097fe4ff */
[----:B------:R-:W-:-:S02]  /*0ae0*/  IADD3.X R7, PT, PT, R7, UR11, RZ, P3, !PT ;  /* 0x0000000b07077c10 */ /* 0x000fc40009ffe4ff */
[----:B------:R-:W-:Y:S01]  /*0af0*/  ISETP.NE.AND P0, PT, R20, RZ, PT ;  /* 0x000000ff1400720c */ /* 0x000fe20003f05270 */
[----:B------:R-:W-:-:S12]  /*0b00*/  @!P1 BRA `(.L_x_786) ;  /* 0x0000000000949947 */ /* 0x000fd80003800000 */
[----:B-1----:R-:W-:-:S04]  /*0b10*/  IMAD R21, R0, 0x80, R13 ;  /* 0x0000008000157824 */ /* 0x002fc800078e020d */
        /* <DEDUP_REMOVED lines=19> */
[----:B------:R-:W3:Y:S04]  /*0c50*/  LDG.E.64 R16, desc[UR20][R10.64+0x800] ;  /* 0x000800140a107981 */ /* 0x000ee8000c1e1b00 */
[----:B------:R-:W3:Y:S02]  /*0c60*/  LDG.E.64 R18, desc[UR20][R8.64+0x800] ;  /* 0x0008001408127981 */ /* 0x000ee4000c1e1b00 */
[----:B---3--:R-:W-:-:S02]  /*0c70*/  DADD R22, R16, -R18 ;  /* 0x0000000010167229 */ /* 0x008fc40000000812 */
[----:B------:R-:W-:-:S08]  /*0c80*/  DADD R16, -R16, R18 ;  /* 0x0000000010107229 */ /* 0x000fd00000000112 */
[----:B------:R-:W-:-:S06]  /*0c90*/  DSETP.GEU.AND P1, PT, R22, R16, PT ;  /* 0x000000101600722a */ /* 0x000fcc0003f2e000 */
[----:B0-----:R-:W-:Y:S02]  /*0ca0*/  FSEL R24, R16, R22, !P1 ;  /* 0x0000001610187208 */ /* 0x001fe40004800000 */
        /* <DEDUP_REMOVED lines=11> */
.L_x_786:
[----:B------:R-:W-:Y:S05]  /*0d60*/  @!P0 EXIT ;  /* 0x000000000000894d */ /* 0x000fea0003800000 */
[----:B------:R-:W-:Y:S02]  /*0d70*/  ISETP.NE.AND P0, PT, R20, 0x1, PT ;  /* 0x000000011400780c */ /* 0x000fe40003f05270 */
[----:B------:R-:W-:-:S04]  /*0d80*/  LOP3.LUT R12, R12, 0x1, RZ, 0xc0, !PT ;  /* 0x000000010c0c7812 */ /* 0x000fc800078ec0ff */
[----:B------:R-:W-:-:S07]  /*0d90*/  ISETP.NE.U32.AND P1, PT, R12, 0x1, PT ;  /* 0x000000010c00780c */ /* 0x000fce0003f25070 */
[----:B------:R-:W-:Y:S06]  /*0da0*/  @!P0 BRA `(.L_x_787) ;  /* 0x0000000000548947 */ /* 0x000fec0003800000 */
[----:B-1----:R-:W-:-:S04]  /*0db0*/  IMAD R23, R0, 0x80, R13 ;  /* 0x0000008000177824 */ /* 0x002fc800078e020d */
[----:B------:R-:W-:-:S04]  /*0dc0*/  IMAD.WIDE R20, R23, 0x8, R6 ;  /* 0x0000000817147825 */ /* 0x000fc800078e0206 */
[C---:B------:R-:W-:Y:S01]  /*0dd0*/  IMAD.WIDE R8, R23.reuse, 0x8, R2 ;  /* 0x0000000817087825 */ /* 0x040fe200078e0202 */
[----:B------:R-:W3:Y:S04]  /*0de0*/  LDG.E.64 R10, desc[UR20][R20.64] ;  /* 0x00000014140a7981 */ /* 0x000ee8000c1e1b00 */
[----:B--2---:R-:W3:Y:S01]  /*0df0*/  LDG.E.64 R14, desc[UR20][R8.64] ;  /* 0x00000014080e7981 */ /* 0x004ee2000c1e1b00 */
[----:B------:R-:W-:Y:S01]  /*0e00*/  IMAD.WIDE R22, R23, 0x8, R4 ;  /* 0x0000000817167825 */ /* 0x000fe200078e0204 */
[C-C-:B---3--:R-:W-:Y:S02]  /*0e10*/  DADD R16, R10.reuse, -R14.reuse ;  /* 0x000000000a107229 */ /* 0x148fe4000000080e */
        /* <DEDUP_REMOVED lines=14> */
.L_x_787:
[----:B------:R-:W-:Y:S05]  /*0f00*/  @P1 EXIT ;  /* 0x000000000000194d */ /* 0x000fea0003800000 */
[----:B-1----:R-:W-:-:S04]  /*0f10*/  IMAD R13, R0, 0x80, R13 ;  /* 0x00000080000d7824 */ /* 0x002fc800078e020d */
[----:B------:R-:W-:-:S04]  /*0f20*/  IMAD.WIDE R6, R13, 0x8, R6 ;  /* 0x000000080d067825 */ /* 0x000fc800078e0206 */
[C---:B------:R-:W-:Y:S02]  /*0f30*/  IMAD.WIDE R2, R13.reuse, 0x8, R2 ;  /* 0x000000080d027825 */ /* 0x040fe400078e0202 */
[----:B------:R-:W3:Y:S04]  /*0f40*/  LDG.E.64 R6, desc[UR20][R6.64] ;  /* 0x0000001406067981 */ /* 0x000ee8000c1e1b00 */
[----:B------:R-:W3:Y:S01]  /*0f50*/  LDG.E.64 R2, desc[UR20][R2.64] ;  /* 0x0000001402027981 */ /* 0x000ee2000c1e1b00 */
[----:B------:R-:W-:Y:S01]  /*0f60*/  IMAD.WIDE R4, R13, 0x8, R4 ;  /* 0x000000080d047825 */ /* 0x000fe200078e0204 */
[C-C-:B---3--:R-:W-:Y:S02]  /*0f70*/  DADD R8, R6.reuse, -R2.reuse ;  /* 0x0000000006087229 */ /* 0x148fe40000000802 */
[----:B0-----:R-:W-:-:S08]  /*0f80*/  DADD R10, -R6, R2 ;  /* 0x00000000060a7229 */ /* 0x001fd00000000102 */
[----:B------:R-:W-:-:S06]  /*0f90*/  DSETP.GEU.AND P0, PT, R8, R10, PT ;  /* 0x0000000a0800722a */ /* 0x000fcc0003f0e000 */
[----:B------:R-:W-:Y:S02]  /*0fa0*/  FSEL R8, R10, R8, !P0 ;  /* 0x000000080a087208 */ /* 0x000fe40004000000 */
[----:B------:R-:W-:-:S05]  /*0fb0*/  FSEL R9, R11, R9, !P0 ;  /* 0x000000090b097208 */ /* 0x000fca0004000000 */
[----:B------:R-:W-:Y:S01]  /*0fc0*/  STG.E.64 desc[UR20][R4.64], R8 ;  /* 0x0000000804007986 */ /* 0x000fe2000c101b14 */
[----:B------:R-:W-:Y:S05]  /*0fd0*/  EXIT ;  /* 0x000000000000794d */ /* 0x000fea0003800000 */
.L_x_783:
[----:B------:R-:W3:Y:S02]  /*0fe0*/  LDC R8, c[0x0][0x384] ;  /* 0x0000e100ff087b82 */ /* 0x000ee40000000800 */
[----:B---3--:R-:W-:-:S13]  /*0ff0*/  ISETP.GE.AND P0, PT, R8, 0x1, PT ;  /* 0x000000010800780c */ /* 0x008fda0003f06270 */
[----:B012---:R-:W-:Y:S05]  /*1000*/  @!P0 EXIT ;  /* 0x000000000000894d */ /* 0x007fea0003800000 */
[----:B------:R-:W0:Y:S01]  /*1010*/  LDCU.128 UR4, c[0x0][0x390] ;  /* 0x00007200ff0477ac */ /* 0x000e220008000c00 */
[C---:B------:R-:W-:Y:S01]  /*1020*/  IMAD.SHL.U32 R2, R8.reuse, 0x80, RZ ;  /* 0x0000008008027824 */ /* 0x040fe200078e00ff */
[----:B------:R-:W1:Y:S01]  /*1030*/  S2R R0, SR_TID.X ;  /* 0x0000000000007919 */ /* 0x000e620000002100 */
[----:B------:R-:W-:Y:S01]  /*1040*/  LOP3.LUT R16, R8, 0x7, RZ, 0xc0, !PT ;  /* 0x0000000708107812 */ /* 0x000fe200078ec0ff */
[----:B------:R-:W2:Y:S01]  /*1050*/  LDCU.64 UR10, c[0x0][0x3a8] ;  /* 0x00007500ff0a77ac */ /* 0x000ea20008000a00 */
[----:B------:R-:W-:Y:S02]  /*1060*/  IMAD R2, R2, UR14, RZ ;  /* 0x0000000e02027c24 */ /* 0x000fe4000f8e02ff */
[----:B------:R-:W-:Y:S02]  /*1070*/  IMAD.MOV.U32 R15, RZ, RZ, RZ ;  /* 0x000000ffff0f7224 */ /* 0x000fe400078e00ff */
[----:B------:R-:W-:-:S03]  /*1080*/  IMAD.WIDE R6, R2, 0x8, RZ ;  /* 0x0000000802067825 */ /* 0x000fc600078e02ff */
[----:B0-----:R-:W-:-:S04]  /*1090*/  IADD3 R4, P0, PT, R6, UR6, RZ ;  /* 0x0000000606047c10 */ /* 0x001fc8000ff1e0ff */
[C---:B------:R-:W-:Y:S02]  /*10a0*/  IADD3.X R5, PT, PT, R7.reuse, UR7, RZ, P0, !PT ;  /* 0x0000000707057c10 */ /* 0x040fe400087fe4ff */
[----:B------:R-:W-:Y:S02]  /*10b0*/  ISETP.GE.U32.AND P0, PT, R8, 0x8, PT ;  /* 0x000000080800780c */ /* 0x000fe40003f06070 */
[C---:B--2---:R-:W-:Y:S02]  /*10c0*/  IADD3 R2, P1, PT, R6.reuse, UR10, RZ ;  /* 0x0000000a06027c10 */ /* 0x044fe4000ff3e0ff */
[----:B------:R-:W-:Y:S02]  /*10d0*/  IADD3 R6, P2, PT, R6, UR4, RZ ;  /* 0x0000000406067c10 */ /* 0x000fe4000ff5e0ff */
[C---:B------:R-:W-:Y:S02]  /*10e0*/  IADD3.X R3, PT, PT, R7.reuse, UR11, RZ, P1, !PT ;  /* 0x0000000b07037c10 */ /* 0x040fe40008ffe4ff */
[----:B------:R-:W-:-:S05]  /*10f0*/  IADD3.X R7, PT, PT, R7, UR5, RZ, P2, !PT ;  /* 0x0000000507077c10 */ /* 0x000fca00097fe4ff */
[----:B-1----:R-:W-:Y:S05]  /*1100*/  @!P0 BRA `(.L_x_788) ;  /* 0x0000000400788947 */ /* 0x002fea0003800000 */
[----:B------:R-:W-:Y:S01]  /*1110*/  LOP3.LUT R15, R8, 0x7ffffff8, RZ, 0xc0, !PT ;  /* 0x7ffffff8080f7812 */ /* 0x000fe200078ec0ff */
[----:B------:R-:W-:-:S07]  /*1120*/  IMAD.MOV.U32 R14, RZ, RZ, RZ ;  /* 0x000000ffff0e7224 */ /* 0x000fce00078e00ff */
.L_x_791:
[----:B------:R-:W-:-:S05]  /*1130*/  IMAD R17, R14, 0x80, R0 ;  /* 0x000000800e117824 */ /* 0x000fca00078e0200 */
[----:B------:R-:W-:-:S13]  /*1140*/  ISETP.GE.AND P1, PT, R17, UR8, PT ;  /* 0x0000000811007c0c */ /* 0x000fda000bf26270 */
[----:B------:R-:W-:-:S04]  /*1150*/  @!P1 IMAD.WIDE.U32 R10, R17, 0x8, R4 ;  /* 0x00000008110a9825 */ /* 0x000fc800078e0004 */
[C---:B01----:R-:W-:Y:S02]  /*1160*/  @!P1 IMAD.WIDE.U32 R12, R17.reuse, 0x8, R2 ;  /* 0x00000008110c9825 */ /* 0x043fe400078e0002 */
[----:B------:R-:W2:Y:S04]  /*1170*/  @!P1 LDG.E.64 R10, desc[UR20][R10.64] ;  /* 0x000000140a0a9981 */ /* 0x000ea8000c1e1b00 */
[----:B------:R-:W2:Y:S01]  /*1180*/  @!P1 LDG.E.64 R12, desc[UR20][R12.64] ;  /* 0x000000140c0c9981 */ /* 0x000ea2000c1e1b00 */
[----:B------:R-:W-:-:S05]  /*1190*/  VIADD R19, R17, 0x80 ;  /* 0x0000008011137836 */ /* 0x000fca0000000000 */
[C---:B------:R-:W-:Y:S01]  /*11a0*/  ISETP.GE.AND P0, PT, R19.reuse, UR8, PT ;  /* 0x0000000813007c0c */ /* 0x040fe2000bf06270 */
        /* <DEDUP_REMOVED lines=11> */
[----:B------:R-:W-:-:S05]  /*1260*/  VIADD R18, R17, 0x100 ;  /* 0x0000010011127836 */ /* 0x000fca0000000000 */
[----:B------:R-:W-:Y:S01]  /*1270*/  ISETP.GE.AND P1, PT, R18, UR8, PT ;  /* 0x0000000812007c0c */ /* 0x000fe2000bf26270 */
[C-C-:B--2---:R-:W-:Y:S02]  /*1280*/  @!P0 DADD R12, R22.reuse, -R24.reuse ;  /* 0x00000000160c8229 */ /* 0x144fe40000000818 */
[----:B------:R-:W-:-:S08]  /*1290*/  @!P0 DADD R22, -R22, R24 ;  /* 0x0000000016168229 */ /* 0x000fd00000000118 */
[----:B------:R-:W-:-:S06]  /*12a0*/  @!P0 DSETP.GEU.AND P2, PT, R12, R22, PT ;  /* 0x000000160c00822a */ /* 0x000fcc0003f4e000 */
[----:B------:R-:W-:Y:S02]  /*12b0*/  @!P0 FSEL R24, R22, R12, !P2 ;  /* 0x0000000c16188208 */ /* 0x000fe40005000000 */
[----:B------:R-:W-:Y:S01]  /*12c0*/  @!P0 FSEL R25, R23, R13, !P2 ;  /* 0x0000000d17198208 */ /* 0x000fe20005000000 */
[----:B------:R-:W-:-:S05]  /*12d0*/  IMAD.WIDE R12, R19, 0x8, R6 ;  /* 0x00000008130c7825 */ /* 0x000fca00078e0206 */
[----:B------:R1:W-:Y:S04]  /*12e0*/  @!P0 STG.E.64 desc[UR20][R12.64], R24 ;  /* 0x000000180c008986 */ /* 0x0003e8000c101b14 */
[----:B0-----:R-:W2:Y:S04]  /*12f0*/  @!P1 LDG.E.64 R20, desc[UR20][R8.64+0x400] ;  /* 0x0004001408149981 */ /* 0x001ea8000c1e1b00 */
[----:B------:R-:W2:Y:S02]  /*1300*/  @!P1 LDG.E.64 R22, desc[UR20][R10.64+0x400] ;  /* 0x000400140a169981 */ /* 0x000ea4000c1e1b00 */
[----:B--2---:R-:W-:-:S02]  /*1310*/  @!P1 DADD R18, R20, -R22 ;  /* 0x0000000014129229 */ /* 0x004fc40000000816 */
[----:B------:R-:W-:Y:S01]  /*1320*/  @!P1 DADD R20, -R20, R22 ;  /* 0x0000000014149229 */ /* 0x000fe20000000116 */
[----:B------:R-:W-:-:S05]  /*1330*/  VIADD R22, R17, 0x180 ;  /* 0x0000018011167836 */ /* 0x000fca0000000000 */
[----:B------:R-:W-:Y:S02]  /*1340*/  ISETP.GE.AND P0, PT, R22, UR8, PT ;  /* 0x0000000816007c0c */ /* 0x000fe4000bf06270 */
[----:B------:R-:W-:-:S06]  /*1350*/  @!P1 DSETP.GEU.AND P2, PT, R18, R20, PT ;  /* 0x000000141200922a */ /* 0x000fcc0003f4e000 */
[----:B------:R-:W-:Y:S02]  /*1360*/  @!P1 FSEL R26, R20, R18, !P2 ;  /* 0x00000012141a9208 */ /* 0x000fe40005000000 */
[----:B------:R-:W-:-:S05]  /*1370*/  @!P1 FSEL R27, R21, R19, !P2 ;  /* 0x00000013151b9208 */ /* 0x000fca0005000000 */
[----:B------:R0:W-:Y:S04]  /*1380*/  @!P1 STG.E.64 desc[UR20][R12.64+0x400], R26 ;  /* 0x0004001a0c009986 */ /* 0x0001e8000c101b14 */
[----:B------:R-:W2:Y:S04]  /*1390*/  @!P0 LDG.E.64 R20, desc[UR20][R8.64+0x800] ;  /* 0x0008001408148981 */ /* 0x000ea8000c1e1b00 */
[----:B------:R-:W2:Y:S02]  /*13a0*/  @!P0 LDG.E.64 R22, desc[UR20][R10.64+0x800] ;  /* 0x000800140a168981 */ /* 0x000ea4000c1e1b00 */
[----:B--2---:R-:W-:-:S02]  /*13b0*/  @!P0 DADD R18, R20, -R22 ;  /* 0x0000000014128229 */ /* 0x004fc40000000816 */
[----:B------:R-:W-:Y:S01]  /*13c0*/  @!P0 DADD R20, -R20, R22 ;  /* 0x0000000014148229 */ /* 0x000fe20000000116 */
[----:B------:R-:W-:-:S05]  /*13d0*/  VIADD R22, R17, 0x200 ;  /* 0x0000020011167836 */ /* 0x000fca0000000000 */
[----:B------:R-:W-:Y:S02]  /*13e0*/  ISETP.GE.AND P1, PT, R22, UR8, PT ;  /* 0x0000000816007c0c */ /* 0x000fe4000bf26270 */
[----:B------:R-:W-:-:S06]  /*13f0*/  @!P0 DSETP.GEU.AND P2, PT, R18, R20, PT ;  /* 0x000000141200822a */ /* 0x000fcc0003f4e000 */
[----:B-1----:R-:W-:Y:S02]  /*1400*/  @!P0 FSEL R24, R20, R18, !P2 ;  /* 0x0000001214188208 */ /* 0x002fe40005000000 */
        /* <DEDUP_REMOVED lines=9> */
[----:B0-----:R-:W-:Y:S02]  /*14a0*/  @!P1 FSEL R26, R20, R18, !P2 ;  /* 0x00000012141a9208 */ /* 0x001fe40005000000 */
        /* <DEDUP_REMOVED lines=16> */
[----:B------:R-:W-:-:S05]  /*15b0*/  VIADD R14, R14, 0x8 ;  /* 0x000000080e0e7836 */ /* 0x000fca0000000000 */
[----:B------:R-:W-:Y:S01]  /*15c0*/  ISETP.NE.AND P1, PT, R14, R15, PT ;  /* 0x0000000f0e00720c */ /* 0x000fe20003f25270 */
[C-C-:B--2---:R-:W-:Y:S02]  /*15d0*/  @!P2 DADD R18, R20.reuse, -R22.reuse ;  /* 0x000000001412a229 */ /* 0x144fe40000000816 */
[----:B------:R-:W-:-:S08]  /*15e0*/  @!P2 DADD R20, -R20, R22 ;  /* 0x000000001414a229 */ /* 0x000fd00000000116 */
[----:B------:R-:W-:-:S06]  /*15f0*/  @!P2 DSETP.GEU.AND P0, PT, R18, R20, PT ;  /* 0x000000141200a22a */ /* 0x000fcc0003f0e000 */
[----:B------:R-:W-:Y:S02]  /*1600*/  @!P2 FSEL R18, R20, R18, !P0 ;  /* 0x000000121412a208 */ /* 0x000fe40004000000 */
[----:B------:R-:W-:Y:S02]  /*1610*/  @!P2 FSEL R19, R21, R19, !P0 ;  /* 0x000000131513a208 */ /* 0x000fe40004000000 */
[----:B------:R-:W-:-:S03]  /*1620*/  ISETP.GE.AND P0, PT, R17, UR8, PT ;  /* 0x0000000811007c0c */ /* 0x000fc6000bf06270 */
[----:B------:R0:W-:Y:S10]  /*1630*/  @!P2 STG.E.64 desc[UR20][R12.64+0x1400], R18 ;  /* 0x001400120c00a986 */ /* 0x0001f4000c101b14 */
        /* <DEDUP_REMOVED lines=9> */
.L_x_790:
[----:B------:R-:W-:Y:S05]  /*16d0*/  BSYNC.RECONVERGENT B0 ;  /* 0x0000000000007941 */ /* 0x000fea0003800200 */
.L_x_789:
[----:B------:R-:W-:Y:S05]  /*16e0*/  @P1 BRA `(.L_x_791) ;  /* 0xfffffff800901947 */ /* 0x000fea000383ffff */
.L_x_788:
        /* <DEDUP_REMOVED lines=8> */
[----:B------:R-:W-:-:S13]  /*1770*/  ISETP.GE.AND P2, PT, R9, UR8, PT ;  /* 0x0000000809007c0c */ /* 0x000fda000bf46270 */
[----:B01----:R-:W-:-:S04]  /*1780*/  @!P2 IMAD.WIDE R12, R9, 0x8, R4 ;  /* 0x00000008090ca825 */ /* 0x003fc800078e0204 */
[C---:B------:R-:W-:Y:S02]  /*1790*/  @!P2 IMAD.WIDE R16, R9.reuse, 0x8, R2 ;  /* 0x000000080910a825 */ /* 0x040fe400078e0202 */
[----:B------:R-:W2:Y:S04]  /*17a0*/  @!P2 LDG.E.64 R12, desc[UR20][R12.64] ;  /* 0x000000140c0ca981 */ /* 0x000ea8000c1e1b00 */
[----:B------:R-:W2:Y:S01]  /*17b0*/  @!P2 LDG.E.64 R16, desc[UR20][R16.64] ;  /* 0x000000141010a981 */ /* 0x000ea2000c1e1b00 */
[----:B------:R-:W-:-:S05]  /*17c0*/  VIADD R11, R9, 0x80 ;  /* 0x00000080090b7836 */ /* 0x000fca0000000000 */
[----:B------:R-:W-:-:S13]  /*17d0*/  ISETP.GE.AND P1, PT, R11, UR8, PT ;  /* 0x000000080b007c0c */ /* 0x000fda000bf26270 */
        /* <DEDUP_REMOVED lines=12> */
[----:B------:R-:W-:-:S13]  /*18a0*/  ISETP.GE.AND P2, PT, R13, UR8, PT ;  /* 0x000000080d007c0c */ /* 0x000fda000bf46270 */
        /* <DEDUP_REMOVED lines=12> */
[----:B------:R-:W-:Y:S01]  /*1970*/  ISETP.GE.AND P1, PT, R9, UR8, PT ;  /* 0x0000000809007c0c */ /* 0x000fe2000bf26270 */
        /* <DEDUP_REMOVED lines=9> */
[----:B------:R-:W3:Y:S04]  /*1a10*/  @!P1 LDG.E.64 R16, desc[UR20][R16.64] ;  /* 0x0000001410109981 */ /* 0x000ee8000c1e1b00 */
[----:B------:R-:W3:Y:S01]  /*1a20*/  @!P1 LDG.E.64 R18, desc[UR20][R18.64] ;  /* 0x0000001412129981 */ /* 0x000ee2000c1e1b00 */
[----:B------:R-:W-:Y:S01]  /*1a30*/  VIADD R15, R15, 0x4 ;  /* 0x000000040f0f7836 */ /* 0x000fe20000000000 */
[----:B---3--:R-:W-:-:S02]  /*1a40*/  @!P1 DADD R20, R16, -R18 ;  /* 0x0000000010149229 */ /* 0x008fc40000000812 */
[----:B------:R-:W-:-:S08]  /*1a50*/  @!P1 DADD R22, -R16, R18 ;  /* 0x0000000010169229 */ /* 0x000fd00000000112 */
[----:B------:R-:W-:-:S06]  /*1a60*/  @!P1 DSETP.GEU.AND P2, PT, R20, R22, PT ;  /* 0x000000161400922a */ /* 0x000fcc0003f4e000 */
[----:B------:R-:W-:Y:S02]  /*1a70*/  @!P1 FSEL R22, R22, R20, !P2 ;  /* 0x0000001416169208 */ /* 0x000fe40005000000 */
[----:B------:R-:W-:Y:S01]  /*1a80*/  @!P1 FSEL R23, R23, R21, !P2 ;  /* 0x0000001517179208 */ /* 0x000fe20005000000 */
[----:B------:R-:W-:-:S05]  /*1a90*/  @!P1 IMAD.WIDE R20, R9, 0x8, R6 ;  /* 0x0000000809149825 */ /* 0x000fca00078e0206 */
[----:B------:R2:W-:Y:S02]  /*1aa0*/  @!P1 STG.E.64 desc[UR20][R20.64], R22 ;  /* 0x0000001614009986 */ /* 0x0005e4000c101b14 */
.L_x_792:
[----:B------:R-:W-:Y:S05]  /*1ab0*/  @!P0 EXIT ;  /* 0x000000000000894d */ /* 0x000fea0003800000 */
[----:B------:R-:W-:Y:S02]  /*1ac0*/  ISETP.NE.AND P1, PT, R10, 0x1, PT ;  /* 0x000000010a00780c */ /* 0x000fe40003f25270 */
[----:B------:R-:W-:-:S04]  /*1ad0*/  LOP3.LUT R8, R8, 0x1, RZ, 0xc0, !PT ;  /* 0x0000000108087812 */ /* 0x000fc800078ec0ff */
[----:B------:R-:W-:-:S07]  /*1ae0*/  ISETP.NE.U32.AND P0, PT, R8, 0x1, PT ;  /* 0x000000010800780c */ /* 0x000fce0003f05070 */
[----:B------:R-:W-:Y:S06]  /*1af0*/  @!P1 BRA `(.L_x_793) ;  /* 0x00000000006c9947 */ /* 0x000fec0003800000 */
[----:B--2---:R-:W-:-:S05]  /*1b00*/  IMAD R21, R15, 0x80, R0 ;  /* 0x000000800f157824 */ /* 0x004fca00078e0200 */
[----:B------:R-:W-:-:S13]  /*1b10*/  ISETP.GE.AND P2, PT, R21, UR8, PT ;  /* 0x0000000815007c0c */ /* 0x000fda000bf46270 */
[----:B------:R-:W-:-:S04]  /*1b20*/  @!P2 IMAD.WIDE R10, R21, 0x8, R4 ;  /* 0x00000008150aa825 */ /* 0x000fc800078e0204 */
[C---:B01----:R-:W-:Y:S02]  /*1b30*/  @!P2 IMAD.WIDE R12, R21.reuse, 0x8, R2 ;  /* 0x00000008150ca825 */ /* 0x043fe400078e0202 */
[----:B------:R-:W2:Y:S04]  /*1b40*/  @!P2 LDG.E.64 R10, desc[UR20][R10.64] ;  /* 0x000000140a0aa981 */ /* 0x000ea8000c1e1b00 */
[----:B------:R-:W2:Y:S01]  /*1b50*/  @!P2 LDG.E.64 R12, desc[UR20][R12.64] ;  /* 0x000000140c0ca981 */ /* 0x000ea2000c1e1b00 */
[----:B------:R-:W-:-:S05]  /*1b60*/  VIADD R9, R21, 0x80 ;  /* 0x0000008015097836 */ /* 0x000fca0000000000 */
[----:B------:R-:W-:Y:S01]  /*1b70*/  ISETP.GE.AND P1, PT, R9, UR8, PT ;  /* 0x0000000809007c0c */ /* 0x000fe2000bf26270 */
[C-C-:B--2---:R-:W-:Y:S02]  /*1b80*/  @!P2 DADD R16, R10.reuse, -R12.reuse ;  /* 0x000000000a10a229 */ /* 0x144fe4000000080c */
[----:B------:R-:W-:-:S10]  /*1b90*/  @!P2 DADD R18, -R10, R12 ;  /* 0x000000000a12a229 */ /* 0x000fd4000000010c */
[----:B------:R-:W-:Y:S01]  /*1ba0*/  @!P1 IMAD.WIDE R10, R9, 0x8, R2 ;  /* 0x00000008090a9825 */ /* 0x000fe200078e0202 */
[----:B------:R-:W-:-:S06]  /*1bb0*/  @!P2 DSETP.GEU.AND P3, PT, R16, R18, PT ;  /* 0x000000121000a22a */ /* 0x000fcc0003f6e000 */
[----:B------:R-:W-:Y:S02]  /*1bc0*/  @!P2 FSEL R22, R18, R16, !P3 ;  /* 0x000000101216a208 */ /* 0x000fe40005800000 */
[----:B------:R-:W-:Y:S01]  /*1bd0*/  @!P2 FSEL R23, R19, R17, !P3 ;  /* 0x000000111317a208 */ /* 0x000fe20005800000 */
[----:B------:R-:W-:-:S04]  /*1be0*/  @!P2 IMAD.WIDE R16, R21, 0x8, R6 ;  /* 0x000000081510a825 */ /* 0x000fc800078e0206 */
[C---:B------:R-:W-:Y:S01]  /*1bf0*/  @!P1 IMAD.WIDE R18, R9.reuse, 0x8, R4 ;  /* 0x0000000809129825 */ /* 0x040fe200078e0204 */
[----:B------:R3:W-:Y:S04]  /*1c00*/  @!P2 STG.E.64 desc[UR20][R16.64], R22 ;  /* 0x000000161000a986 */ /* 0x0007e8000c101b14 */
[----:B------:R-:W2:Y:S04]  /*1c10*/  @!P1 LDG.E.64 R10, desc[UR20][R10.64] ;  /* 0x000000140a0a9981 */ /* 0x000ea8000c1e1b00 */
[----:B------:R-:W2:Y:S01]  /*1c20*/  @!P1 LDG.E.64 R18, desc[UR20][R18.64] ;  /* 0x0000001412129981 */ /* 0x000ea2000c1e1b00 */
[----:B------:R-:W-:-:S04]  /*1c30*/  @!P1 IMAD.WIDE R8, R9, 0x8, R6 ;  /* 0x0000000809089825 */ /* 0x000fc800078e0206 */
[----:B------:R-:W-:Y:S01]  /*1c40*/  VIADD R15, R15, 0x2 ;  /* 0x000000020f0f7836 */ /* 0x000fe20000000000 */
[C-C-:B--2---:R-:W-:Y:S02]  /*1c50*/  @!P1 DADD R12, R18.reuse, -R10.reuse ;  /* 0x00000000120c9229 */ /* 0x144fe4000000080a */
[----:B------:R-:W-:-:S08]  /*1c60*/  @!P1 DADD R20, -R18, R10 ;  /* 0x0000000012149229 */ /* 0x000fd0000000010a */
[----:B------:R-:W-:-:S06]  /*1c70*/  @!P1 DSETP.GEU.AND P2, PT, R12, R20, PT ;  /* 0x000000140c00922a */ /* 0x000fcc0003f4e000 */
[----:B------:R-:W-:Y:S02]  /*1c80*/  @!P1 FSEL R12, R20, R12, !P2 ;  /* 0x0000000c140c9208 */ /* 0x000fe40005000000 */
[----:B------:R-:W-:-:S05]  /*1c90*/  @!P1 FSEL R13, R21, R13, !P2 ;  /* 0x0000000d150d9208 */ /* 0x000fca0005000000 */
[----:B------:R3:W-:Y:S02]  /*1ca0*/  @!P1 STG.E.64 desc[UR20][R8.64], R12 ;  /* 0x0000000c08009986 */ /* 0x0007e4000c101b14 */
.L_x_793:
[----:B------:R-:W-:Y:S05]  /*1cb0*/  @P0 EXIT ;  /* 0x000000000000094d */ /* 0x000fea0003800000 */
[----:B------:R-:W-:-:S05]  /*1cc0*/  IMAD R15, R15, 0x80, R0 ;  /* 0x000000800f0f7824 */ /* 0x000fca00078e0200 */
[----:B------:R-:W-:-:S13]  /*1cd0*/  ISETP.GE.AND P0, PT, R15, UR8, PT ;  /* 0x000000080f007c0c */ /* 0x000fda000bf06270 */
[----:B------:R-:W-:Y:S05]  /*1ce0*/  @P0 EXIT ;  /* 0x000000000000094d */ /* 0x000fea0003800000 */
[----:B------:R-:W-:-:S04]  /*1cf0*/  IMAD.WIDE R4, R15, 0x8, R4 ;  /* 0x000000080f047825 */ /* 0x000fc800078e0204 */
[C---:B------:R-:W-:Y:S02]  /*1d00*/  IMAD.WIDE R2, R15.reuse, 0x8, R2 ;  /* 0x000000080f027825 */ /* 0x040fe400078e0202 */
[----:B------:R-:W3:Y:S04]  /*1d10*/  LDG.E.64 R4, desc[UR20][R4.64] ;  /* 0x0000001404047981 */ /* 0x000ee8000c1e1b00 */
[----:B------:R-:W3:Y:S01]  /*1d20*/  LDG.E.64 R2, desc[UR20][R2.64] ;  /* 0x0000001402027981 */ /* 0x000ee2000c1e1b00 */
[----:B------:R-:W-:Y:S01]  /*1d30*/  IMAD.WIDE R6, R15, 0x8, R6 ;  /* 0x000000080f067825 */ /* 0x000fe200078e0206 */
[C-C-:B---3--:R-:W-:Y:S02]  /*1d40*/  DADD R8, R4.reuse, -R2.reuse ;  /* 0x0000000004087229 */ /* 0x148fe40000000802 */
[----:B------:R-:W-:-:S08]  /*1d50*/  DADD R10, -R4, R2 ;  /* 0x00000000040a7229 */ /* 0x000fd00000000102 */
[----:B------:R-:W-:-:S06]  /*1d60*/  DSETP.GEU.AND P0, PT, R8, R10, PT ;  /* 0x0000000a0800722a */ /* 0x000fcc0003f0e000 */
[----:B------:R-:W-:Y:S02]  /*1d70*/  FSEL R8, R10, R8, !P0 ;  /* 0x000000080a087208 */ /* 0x000fe40004000000 */
[----:B------:R-:W-:-:S05]  /*1d80*/  FSEL R9, R11, R9, !P0 ;  /* 0x000000090b097208 */ /* 0x000fca0004000000 */
[----:B------:R-:W-:Y:S01]  /*1d90*/  STG.E.64 desc[UR20][R6.64], R8 ;  /* 0x0000000806007986 */ /* 0x000fe2000c101b14 */
[----:B------:R-:W-:Y:S05]  /*1da0*/  EXIT ;  /* 0x000000000000794d */ /* 0x000fea0003800000 */
.L_x_794:
        /* <DEDUP_REMOVED lines=13> */
.L_x_917:


//--------------------- .text._ZN3cub18CUB_300001_SM_10006detail9transform16transform_kernelINS2_10policy_hubILb1EN4cuda3std3__45tupleIJN6thrust24THRUST_300001_SM_1000_NS6detail15normal_iteratorINSA_10device_ptrIdEEEEEEEE10policy1000El14square_functorIdESF_JPdEEEvT0_iT1_T2_DpNS2_10kernel_argIT3_EE --------------------------
	.section	.text._ZN3cub18CUB_300001_SM_10006detail9transform16transform_kernelINS2_10policy_hubILb1EN4cuda3std3__45tupleIJN6thrust24THRUST_300001_SM_1000_NS6detail15normal_iteratorINSA_10device_ptrIdEEEEEEEE10policy1000El14square_functorIdESF_JPdEEEvT0_iT1_T2_DpNS2_10kernel_argIT3_EE,"ax",@progbits
	.align	128
        .global         _ZN3cub18CUB_300001_SM_10006detail9transform16transform_kernelINS2_10policy_hubILb1EN4cuda3std3__45tupleIJN6thrust24THRUST_300001_SM_1000_NS6detail15normal_iteratorINSA_10device_ptrIdEEEEEEEE10policy1000El14square_functorIdESF_JPdEEEvT0_iT1_T2_DpNS2_10kernel_argIT3_EE
        .type           _ZN3cub18CUB_300001_SM_10006detail9transform16transform_kernelINS2_10policy_hubILb1EN4cuda3std3__45tupleIJN6thrust24THRUST_300001_SM_1000_NS6detail15normal_iteratorINSA_10device_ptrIdEEEEEEEE10policy1000El14square_functorIdESF_JPdEEEvT0_iT1_T2_DpNS2_10kernel_argIT3_EE,@function
        .size           _ZN3cub18CUB_300001_SM_10006detail9transform16transform_kernelINS2_10policy_hubILb1EN4cuda3std3__45tupleIJN6thrust24THRUST_300001_SM_1000_NS6detail15normal_iteratorINSA_10device_ptrIdEEEEEEEE10policy1000El14square_functorIdESF_JPdEEEvT0_iT1_T2_DpNS2_10kernel_argIT3_EE,(.L_x_918 - _ZN3cub18CUB_300001_SM_10006detail9transform16transform_kernelINS2_10policy_hubILb1EN4cuda3std3__45tupleIJN6thrust24THRUST_300001_SM_1000_NS6detail15normal_iteratorINSA_10device_ptrIdEEEEEEEE10policy1000El14square_functorIdESF_JPdEEEvT0_iT1_T2_DpNS2_10kernel_argIT3_EE)
        .other          _ZN3cub18CUB_300001_SM_10006detail9transform16transform_kernelINS2_10policy_hubILb1EN4cuda3std3__45tupleIJN6thrust24THRUST_300001_SM_1000_NS6detail15normal_iteratorINSA_10device_ptrIdEEEEEEEE10policy1000El14square_functorIdESF_JPdEEEvT0_iT1_T2_DpNS2_10kernel_argIT3_EE,@"STO_CUDA_ENTRY STV_DEFAULT"
_ZN3cub18CUB_300001_SM_10006detail9transform16transform_kernelINS2_10policy_hubILb1EN4cuda3std3__45tupleIJN6thrust24THRUST_300001_SM_1000_NS6detail15normal_iteratorINSA_10device_ptrIdEEEEEEEE10policy1000El14square_functorIdESF_JPdEEEvT0_iT1_T2_DpNS2_10kernel_argIT3_EE:
.text._ZN3cub18CUB_300001_SM_10006detail9transform16transform_kernelINS2_10policy_hubILb1EN4cuda3std3__45tupleIJN6thrust24THRUST_300001_SM_1000_NS6detail15normal_iteratorINSA_10device_ptrIdEEEEEEEE10policy1000El14square_functorIdESF_JPdEEEvT0_iT1_T2_DpNS2_10kernel_argIT3_EE:
        /* <DEDUP_REMOVED lines=24> */
.L_x_797:
[----:B------:R-:W-:Y:S01]  /*0180*/  VIADD R11, R11, 0x4000 ;  /* 0x000040000b0b7836 */ /* 0x000fe20000000000 */
[----:B------:R0:W-:Y:S04]  /*0190*/  CCTL.E.PF2 [R8] ;  /* 0x000000000800798f */ /* 0x0001e80000800100 */
[----:B------:R-:W-:Y:S02]  /*01a0*/  ISETP.GE.AND P0, PT, R11, R4, PT ;  /* 0x000000040b00720c */ /* 0x000fe40003f06270 */
[----:B0-----:R-:W-:-:S05]  /*01b0*/  IADD3 R8, P1, PT, R8, 0x4000, RZ ;  /* 0x0000400008087810 */ /* 0x001fca0007f3e0ff */
[----:B------:R-:W-:-:S06]  /*01c0*/  IMAD.X R9, RZ, RZ, R9, P1 ;  /* 0x000000ffff097224 */ /* 0x000fcc00008e0609 */
[----:B------:R-:W-:Y:S05]  /*01d0*/  @!P0 BRA `(.L_x_797) ;  /* 0xfffffffc00e88947 */ /* 0x000fea000383ffff */
.L_x_796:
[----:B------:R-:W-:Y:S05]  /*01e0*/  BSYNC.RECONVERGENT B0 ;  /* 0x0000000000007941 */ /* 0x000fea0003800200 */
.L_x_795:
[----:B------:R-:W0:Y:S01]  /*01f0*/  LDCU.128 UR8, c[0x0][0x390] ;  /* 0x00007200ff0877ac */ /* 0x000e220008000c00 */
[----:B------:R-:W-:Y:S02]  /*0200*/  ISETP.NE.AND P0, PT, R5, R6, PT ;  /* 0x000000060500720c */ /* 0x000fe40003f05270 */
[C---:B------:R-:W-:Y:S01]  /*0210*/  SHF.L.U32 R3, R2.reuse, 0x3, RZ ;  /* 0x0000000302037819 */ /* 0x040fe200000006ff */
[----:B------:R-:W1:Y:S01]  /*0220*/  LDCU.64 UR4, c[0x0][0x358] ;  /* 0x00006b00ff0477ac */ /* 0x000e620008000a00 */
[----:B------:R-:W-:Y:S02]  /*0230*/  SHF.L.U64.HI R8, R2, 0x3, R13 ;  /* 0x0000000302087819 */ /* 0x000fe4000001020d */
        /* <DEDUP_REMOVED lines=16> */
[C---:B------:R-:W-:Y:S01]  /*0340*/  ISETP.GE.AND P0, PT, R17.reuse, R6, PT ;  /* 0x000000061100720c */ /* 0x040fe20003f06270 */
[----:B------:R-:W-:Y:S01]  /*0350*/  IMAD.WIDE R8, R17, 0x8, R4 ;  /* 0x0000000811087825 */ /* 0x000fe200078e0204 */
[----:B--2---:R-:W-:-:S07]  /*0360*/  @!P1 DMUL R12, R10, R10 ;  /* 0x0000000a0a0c9228 */ /* 0x004fce0000000000 */
[----:B------:R0:W-:Y:S04]  /*0370*/  @!P1 STG.E.64 desc[UR4][R14.64], R12 ;  /* 0x0000000c0e009986 */ /* 0x0001e8000c101b04 */
[----:B------:R-:W2:Y:S01]  /*0380*/  @!P0 LDG.E.64 R18, desc[UR4][R8.64] ;  /* 0x0000000408128981 */ /* 0x000ea2000c1e1b00 */
[C---:B------:R-:W-:Y:S01]  /*0390*/  VIADD R21, R7.reuse, 0x100 ;  /* 0x0000010007157836 */ /* 0x040fe20000000000 */
[C---:B------:R-:W-:Y:S01]  /*03a0*/  IADD3 R11, PT, PT, R7.reuse, 0x280, RZ ;  /* 0x00000280070b7810 */ /* 0x040fe20007ffe0ff */
[C---:B------:R-:W-:Y:S01]  /*03b0*/  VIADD R23, R7.reuse, 0x180 ;  /* 0x0000018007177836 */ /* 0x040fe20000000000 */
[----:B------:R-:W-:Y:S01]  /*03c0*/  LOP3.LUT R10, R0, 0x7ffffff8, RZ, 0xc0, !PT ;  /* 0x7ffffff8000a7812 */ /* 0x000fe200078ec0ff */
[----:B------:R-:W-:Y:S01]  /*03d0*/  VIADD R25, R7, 0x200 ;  /* 0x0000020007197836 */ /* 0x000fe20000000000 */
[-C--:B------:R-:W-:Y:S01]  /*03e0*/  ISETP.GE.AND P6, PT, R21, R6.reuse, PT ;  /* 0x000000061500720c */ /* 0x080fe20003fc6270 */
[----:B------:R-:W-:Y:S01]  /*03f0*/  VIADD R21, R7, 0x300 ;  /* 0x0000030007157836 */ /* 0x000fe20000000000 */
[----:B------:R-:W-:Y:S01]  /*0400*/  BSSY.RECONVERGENT B0, `(.L_x_800) ;  /* 0x000000f000007945 */ /* 0x000fe20003800200 */
[-C--:B------:R-:W-:Y:S01]  /*0410*/  ISETP.GE.AND P5, PT, R23, R6.reuse, PT ;  /* 0x000000061700720c */ /* 0x080fe20003fa6270 */
[----:B0-----:R-:W-:Y:S01]  /*0420*/  IMAD.WIDE R12, R17, 0x8, R2 ;  /* 0x00000008110c7825 */ /* 0x001fe200078e0202 */
[----:B------:R-:W-:-:S02]  /*0430*/  ISETP.GE.AND P4, PT, R25, R6, PT ;  /* 0x000000061900720c */ /* 0x000fc40003f86270 */
[-C--:B------:R-:W-:Y:S01]  /*0440*/  ISETP.GE.AND P3, PT, R11, R6.reuse, PT ;  /* 0x000000060b00720c */ /* 0x080fe20003f66270 */
[----:B------:R-:W-:Y:S01]  /*0450*/  VIADD R15, R7, 0x380 ;  /* 0x00000380070f7836 */ /* 0x000fe20000000000 */
[----:B------:R-:W-:-:S04]  /*0460*/  ISETP.GE.AND P2, PT, R21, R6, PT ;  /* 0x000000061500720c */ /* 0x000fc80003f46270 */
[----:B------:R-:W-:Y:S01]  /*0470*/  ISETP.GE.AND P1, PT, R15, R6, PT ;  /* 0x000000060f00720c */ /* 0x000fe20003f26270 */
[----:B--2---:R-:W-:-:S07]  /*0480*/  @!P0 DMUL R18, R18, R18 ;  /* 0x0000001212128228 */ /* 0x004fce0000000000 */
[----:B------:R0:W-:Y:S01]  /*0490*/  @!P0 STG.E.64 desc[UR4][R12.64], R18 ;  /* 0x000000120c008986 */ /* 0x0001e2000c101b04 */
[----:B------:R-:W-:Y:S01]  /*04a0*/  ISETP.NE.AND P0, PT, R10, 0x8, PT ;  /* 0x000000080a00780c */ /* 0x000fe20003f05270 */
[----:B------:R-:W-:-:S12]  /*04b0*/  @P6 BRA `(.L_x_801) ;  /* 0x00000000000c6947 */ /* 0x000fd80003800000 */
[----:B------:R-:W2:Y:S02]  /*04c0*/  LDG.E.64 R14, desc[UR4][R8.64+0x400] ;  /* 0x00040004080e7981 */ /* 0x000ea4000c1e1b00 */
[----:B--2---:R-:W-:-:S07]  /*04d0*/  DMUL R14, R14, R14 ;  /* 0x0000000e0e0e7228 */ /* 0x004fce0000000000 */
[----:B------:R1:W-:Y:S04]  /*04e0*/  STG.E.64 desc[UR4][R12.64+0x400], R14 ;  /* 0x0004000e0c007986 */ /* 0x0003e8000c101b04 */
.L_x_801:
[----:B------:R-:W-:Y:S05]  /*04f0*/  BSYNC.RECONVERGENT B0 ;  /* 0x0000000000007941 */ /* 0x000fea0003800200 */
.L_x_800:
[----:B------:R-:W-:Y:S04]  /*0500*/  BSSY.RECONVERGENT B0, `(.L_x_802) ;  /* 0x0000005000007945 */ /* 0x000fe80003800200 */
[----:B------:R-:W-:Y:S05]  /*0510*/  @P5 BRA `(.L_x_803) ;  /* 0x00000000000c5947 */ /* 0x000fea0003800000 */
[----:B-1----:R-:W2:Y:S02]  /*0520*/  LDG.E.64 R14, desc[UR4][R8.64+0x800] ;  /* 0x00080004080e7981 */ /* 0x002ea4000c1e1b00 */
[----:B--2---:R-:W-:-:S07]  /*0530*/  DMUL R14, R14, R14 ;  /* 0x0000000e0e0e7228 */ /* 0x004fce0000000000 */
[----:B------:R2:W-:Y:S04]  /*0540*/  STG.E.64 desc[UR4][R12.64+0x800], R14 ;  /* 0x0008000e0c007986 */ /* 0x0005e8000c101b04 */
.L_x_803:
[----:B------:R-:W-:Y:S05]  /*0550*/  BSYNC.RECONVERGENT B0 ;  /* 0x0000000000007941 */ /* 0x000fea0003800200 */
.L_x_802:
[----:B------:R-:W-:Y:S04]  /*0560*/  BSSY.RECONVERGENT B0, `(.L_x_804) ;  /* 0x0000005000007945 */ /* 0x000fe80003800200 */
[----:B------:R-:W-:Y:S05]  /*0570*/  @P4 BRA `(.L_x_805) ;  /* 0x00000000000c4947 */ /* 0x000fea0003800000 */
[----:B-12---:R-:W2:Y:S02]  /*0580*/  LDG.E.64 R14, desc[UR4][R8.64+0xc00] ;  /* 0x000c0004080e7981 */ /* 0x006ea4000c1e1b00 */
[----:B--2---:R-:W-:-:S07]  /*0590*/  DMUL R14, R14, R14 ;  /* 0x0000000e0e0e7228 */ /* 0x004fce0000000000 */
[----:B------:R3:W-:Y:S04]  /*05a0*/  STG.E.64 desc[UR4][R12.64+0xc00], R14 ;  /* 0x000c000e0c007986 */ /* 0x0007e8000c101b04 */
.L_x_805:
[----:B------:R-:W-:Y:S05]  /*05b0*/  BSYNC.RECONVERGENT B0 ;  /* 0x0000000000007941 */ /* 0x000fea0003800200 */
.L_x_804:
[----:B------:R-:W-:Y:S04]  /*05c0*/  BSSY.RECONVERGENT B0, `(.L_x_806) ;  /* 0x0000005000007945 */ /* 0x000fe80003800200 */
[----:B------:R-:W-:Y:S05]  /*05d0*/  @P3 BRA `(.L_x_807) ;  /* 0x00000000000c3947 */ /* 0x000fea0003800000 */
[----:B-123--:R-:W2:Y:S02]  /*05e0*/  LDG.E.64 R14, desc[UR4][R8.64+0x1000] ;  /* 0x00100004080e7981 */ /* 0x00eea4000c1e1b00 */
[----:B--2---:R-:W-:-:S07]  /*05f0*/  DMUL R14, R14, R14 ;  /* 0x0000000e0e0e7228 */ /* 0x004fce0000000000 */
[----:B------:R4:W-:Y:S04]  /*0600*/  STG.E.64 desc[UR4][R12.64+0x1000], R14 ;  /* 0x0010000e0c007986 */ /* 0x0009e8000c101b04 */
.L_x_807:
[----:B------:R-:W-:Y:S05]  /*0610*/  BSYNC.RECONVERGENT B0 ;  /* 0x0000000000007941 */ /* 0x000fea0003800200 */
.L_x_806:
[----:B------:R-:W-:Y:S04]  /*0620*/  BSSY.RECONVERGENT B0, `(.L_x_808) ;  /* 0x0000005000007945 */ /* 0x000fe80003800200 */
[----:B------:R-:W-:Y:S05]  /*0630*/  @P2 BRA `(.L_x_809) ;  /* 0x00000000000c2947 */ /* 0x000fea0003800000 */
[----:B-1234-:R-:W2:Y:S02]  /*0640*/  LDG.E.64 R14, desc[UR4][R8.64+0x1400] ;  /* 0x00140004080e7981 */ /* 0x01eea4000c1e1b00 */
[----:B--2---:R-:W-:-:S07]  /*0650*/  DMUL R14, R14, R14 ;  /* 0x0000000e0e0e7228 */ /* 0x004fce0000000000 */
[----:B------:R1:W-:Y:S04]  /*0660*/  STG.E.64 desc[UR4][R12.64+0x1400], R14 ;  /* 0x0014000e0c007986 */ /* 0x0003e8000c101b04 */
.L_x_809:
[----:B------:R-:W-:Y:S05]  /*0670*/  BSYNC.RECONVERGENT B0 ;  /* 0x0000000000007941 */ /* 0x000fea0003800200 */
.L_x_808:
[----:B------:R-:W-:Y:S04]  /*0680*/  BSSY.RECONVERGENT B0, `(.L_x_810) ;  /* 0x0000005000007945 */ /* 0x000fe80003800200 */
[----:B------:R-:W-:Y:S05]  /*0690*/  @P1 BRA `(.L_x_811) ;  /* 0x00000000000c1947 */ /* 0x000fea0003800000 */
[----:B------:R-:W1:Y:S02]  /*06a0*/  LDG.E.64 R8, desc[UR4][R8.64+0x1800] ;  /* 0x0018000408087981 */ /* 0x000e64000c1e1b00 */
[----:B-1234-:R-:W-:-:S07]  /*06b0*/  DMUL R14, R8, R8 ;  /* 0x00000008080e7228 */ /* 0x01efce0000000000 */
[----:B------:R1:W-:Y:S04]  /*06c0*/  STG.E.64 desc[UR4][R12.64+0x1800], R14 ;  /* 0x0018000e0c007986 */ /* 0x0003e8000c101b04 */
.L_x_811:
[----:B------:R-:W-:Y:S05]  /*06d0*/  BSYNC.RECONVERGENT B0 ;  /* 0x0000000000007941 */ /* 0x000fea0003800200 */
.L_x_810:
[----:B------:R-:W-:Y:S05]  /*06e0*/  @!P0 BRA `(.L_x_799) ;  /* 0x0000000000cc8947 */ /* 0x000fea0003800000 */
[----:B------:R-:W-:-:S07]  /*06f0*/  IMAD.MOV.U32 R0, RZ, RZ, 0x8 ;  /* 0x00000008ff007424 */ /* 0x000fce00078e00ff */
.L_x_814:
[----:B------:R-:W-:-:S05]  /*0700*/  IMAD R11, R0, 0x80, R7 ;  /* 0x00000080000b7824 */ /* 0x000fca00078e0207 */
[----:B------:R-:W-:-:S13]  /*0710*/  ISETP.GE.AND P0, PT, R11, R6, PT ;  /* 0x000000060b00720c */ /* 0x000fda0003f06270 */
[----:B01234-:R-:W-:-:S06]  /*0720*/  @!P0 IMAD.WIDE.U32 R14, R11, 0x8, R4 ;  /* 0x000000080b0e8825 */ /* 0x01ffcc00078e0004 */
[----:B------:R-:W2:Y:S01]  /*0730*/  @!P0 LDG.E.64 R14, desc[UR4][R14.64] ;  /* 0x000000040e0e8981 */ /* 0x000ea2000c1e1b00 */
[C---:B0-----:R-:W-:Y:S02]  /*0740*/  VIADD R19, R11.reuse, 0x80 ;  /* 0x000000800b137836 */ /* 0x041fe40000000000 */
[----:B------:R-:W-:-:S03]  /*0750*/  @!P0 IMAD.WIDE.U32 R24, R11, 0x8, R2 ;  /* 0x000000080b188825 */ /* 0x000fc600078e0002 */
[C---:B------:R-:W-:Y:S01]  /*0760*/  ISETP.GE.AND P1, PT, R19.reuse, R6, PT ;  /* 0x000000061300720c */ /* 0x040fe20003f26270 */
[----:B------:R-:W-:Y:S01]  /*0770*/  IMAD.WIDE R12, R19, 0x8, R4 ;  /* 0x00000008130c7825 */ /* 0x000fe200078e0204 */
[----:B--2---:R-:W-:-:S07]  /*0780*/  @!P0 DMUL R22, R14, R14 ;  /* 0x0000000e0e168228 */ /* 0x004fce0000000000 */
[----:B------:R0:W-:Y:S04]  /*0790*/  @!P0 STG.E.64 desc[UR4][R24.64], R22 ;  /* 0x0000001618008986 */ /* 0x0001e8000c101b04 */
[----:B------:R-:W2:Y:S01]  /*07a0*/  @!P1 LDG.E.64 R8, desc[UR4][R12.64] ;  /* 0x000000040c089981 */ /* 0x000ea2000c1e1b00 */
[----:B------:R-:W-:-:S04]  /*07b0*/  IADD3 R17, PT, PT, R11, 0x100, RZ ;  /* 0x000001000b117810 */ /* 0x000fc80007ffe0ff */
[----:B------:R-:W-:Y:S01]  /*07c0*/  ISETP.GE.AND P0, PT, R17, R6, PT ;  /* 0x000000061100720c */ /* 0x000fe20003f06270 */
[----:B--2---:R-:W-:Y:S01]  /*07d0*/  @!P1 DMUL R20, R8, R8 ;  /* 0x0000000808149228 */ /* 0x004fe20000000000 */
[----:B------:R-:W-:-:S06]  /*07e0*/  IMAD.WIDE R8, R19, 0x8, R2 ;  /* 0x0000000813087825 */ /* 0x000fcc00078e0202 */
[----:B------:R1:W-:Y:S05]  /*07f0*/  @!P1 STG.E.64 desc[UR4][R8.64], R20 ;  /* 0x0000001408009986 */ /* 0x0003ea000c101b04 */
[----:B------:R-:W2:Y:S01]  /*0800*/  @!P0 LDG.E.64 R14, desc[UR4][R12.64+0x400] ;  /* 0x000400040c0e8981 */ /* 0x000ea2000c1e1b00 */
[----:B------:R-:W-:-:S05]  /*0810*/  VIADD R17, R11, 0x180 ;  /* 0x000001800b117836 */ /* 0x000fca0000000000 */
[----:B------:R-:W-:Y:S01]  /*0820*/  ISETP.GE.AND P1, PT, R17, R6, PT ;  /* 0x000000061100720c */ /* 0x000fe20003f26270 */
[----:B--2---:R-:W-:-:S07]  /*0830*/  @!P0 DMUL R18, R14, R14 ;  /* 0x0000000e0e128228 */ /* 0x004fce0000000000 */
[----:B------:R2:W-:Y:S05]  /*0840*/  @!P0 STG.E.64 desc[UR4][R8.64+0x400], R18 ;  /* 0x0004001208008986 */ /* 0x0005ea000c101b04 */
[----:B------:R-:W0:Y:S01]  /*0850*/  @!P1 LDG.E.64 R14, desc[UR4][R12.64+0x800] ;  /* 0x000800040c0e9981 */ /* 0x000e22000c1e1b00 */
[----:B------:R-:W-:-:S05]  /*0860*/  VIADD R17, R11, 0x200 ;  /* 0x000002000b117836 */ /* 0x000fca0000000000 */
[----:B------:R-:W-:Y:S01]  /*0870*/  ISETP.GE.AND P0, PT, R17, R6, PT ;  /* 0x000000061100720c */ /* 0x000fe20003f06270 */
[----:B0-----:R-:W-:-:S07]  /*0880*/  @!P1 DMUL R22, R14, R14 ;  /* 0x0000000e0e169228 */ /* 0x001fce0000000000 */
[----:B------:R0:W-:Y:S05]  /*0890*/  @!P1 STG.E.64 desc[UR4][R8.64+0x800], R22 ;  /* 0x0008001608009986 */ /* 0x0001ea000c101b04 */
[----:B------:R-:W1:Y:S01]  /*08a0*/  @!P0 LDG.E.64 R14, desc[UR4][R12.64+0xc00] ;  /* 0x000c00040c0e8981 */ /* 0x000e62000c1e1b00 */
[----:B------:R-:W-:-:S05]  /*08b0*/  VIADD R17, R11, 0x280 ;  /* 0x000002800b117836 */ /* 0x000fca0000000000 */
[----:B------:R-:W-:Y:S01]  /*08c0*/  ISETP.GE.AND P1, PT, R17, R6, PT ;  /* 0x000000061100720c */ /* 0x000fe20003f26270 */
[----:B-1----:R-:W-:-:S07]  /*08d0*/  @!P0 DMUL R20, R14, R14 ;  /* 0x0000000e0e148228 */ /* 0x002fce0000000000 */
[----:B------:R0:W-:Y:S05]  /*08e0*/  @!P0 STG.E.64 desc[UR4][R8.64+0xc00], R20 ;  /* 0x000c001408008986 */ /* 0x0001ea000c101b04 */
[----:B------:R-:W2:Y:S01]  /*08f0*/  @!P1 LDG.E.64 R14, desc[UR4][R12.64+0x1000] ;  /* 0x001000040c0e9981 */ /* 0x000ea2000c1e1b00 */
[----:B------:R-:W-:-:S05]  /*0900*/  VIADD R17, R11, 0x300 ;  /* 0x000003000b117836 */ /* 0x000fca0000000000 */
[----:B------:R-:W-:Y:S01]  /*0910*/  ISETP.GE.AND P0, PT, R17, R6, PT ;  /* 0x000000061100720c */ /* 0x000fe20003f06270 */
[----:B--2---:R-:W-:-:S07]  /*0920*/  @!P1 DMUL R18, R14, R14 ;  /* 0x0000000e0e129228 */ /* 0x004fce0000000000 */
[----:B------:R0:W-:Y:S05]  /*0930*/  @!P1 STG.E.64 desc[UR4][R8.64+0x1000], R18 ;  /* 0x0010001208009986 */ /* 0x0001ea000c101b04 */
[----:B------:R-:W2:Y:S01]  /*0940*/  @!P0 LDG.E.64 R14, desc[UR4][R12.64+0x1400] ;  /* 0x001400040c0e8981 */ /* 0x000ea2000c1e1b00 */
[----:B------:R-:W-:Y:S01]  /*0950*/  VIADD R11, R11, 0x380 ;  /* 0x000003800b0b7836 */ /* 0x000fe20000000000 */
[----:B------:R-:W-:Y:S01]  /*0960*/  IADD3 R0, PT, PT, R0, 0x8, RZ ;  /* 0x0000000800007810 */ /* 0x000fe20007ffe0ff */
[----:B------:R-:W-:Y:S03]  /*0970*/  BSSY.RECONVERGENT B0, `(.L_x_812) ;  /* 0x0000009000007945 */ /* 0x000fe60003800200 */
[----:B------:R-:W-:Y:S01]  /*0980*/  ISETP.NE.AND P1, PT, R0, R10, PT ;  /* 0x0000000a0000720c */ /* 0x000fe20003f25270 */
[----:B--2---:R-:W-:-:S07]  /*0990*/  @!P0 DMUL R14, R14, R14 ;  /* 0x0000000e0e0e8228 */ /* 0x004fce0000000000 */
[----:B------:R0:W-:Y:S01]  /*09a0*/  @!P0 STG.E.64 desc[UR4][R8.64+0x1400], R14 ;  /* 0x0014000e08008986 */ /* 0x0001e2000c101b04 */
[----:B------:R-:W-:-:S13]  /*09b0*/  ISETP.GE.AND P0, PT, R11, R6, PT ;  /* 0x000000060b00720c */ /* 0x000fda0003f06270 */
[----:B0-----:R-:W-:Y:S05]  /*09c0*/  @P0 BRA `(.L_x_813) ;  /* 0x00000000000c0947 */ /* 0x001fea0003800000 */
[----:B------:R-:W2:Y:S02]  /*09d0*/  LDG.E.64 R12, desc[UR4][R12.64+0x1800] ;  /* 0x001800040c0c7981 */ /* 0x000ea4000c1e1b00 */
[----:B--2---:R-:W-:-:S07]  /*09e0*/  DMUL R14, R12, R12 ;  /* 0x0000000c0c0e7228 */ /* 0x004fce0000000000 */
[----:B------:R0:W-:Y:S04]  /*09f0*/  STG.E.64 desc[UR4][R8.64+0x1800], R14 ;  /* 0x0018000e08007986 */ /* 0x0001e8000c101b04 */
.L_x_813:
[----:B------:R-:W-:Y:S05]  /*0a00*/  BSYNC.RECONVERGENT B0 ;  /* 0x0000000000007941 */ /* 0x000fea0003800200 */
.L_x_812:
[----:B------:R-:W-:Y:S05]  /*0a10*/  @P1 BRA `(.L_x_814) ;  /* 0xfffffffc00381947 */ /* 0x000fea000383ffff */
.L_x_799:
[----:B------:R-:W-:-:S13]  /*0a20*/  ISETP.NE.AND P0, PT, R16, RZ, PT ;  /* 0x000000ff1000720c */ /* 0x000fda0003f05270 */
[----:B------:R-:W-:Y:S05]  /*0a30*/  @!P0 EXIT ;  /* 0x000000000000894d */ /* 0x000fea0003800000 */
[----:B------:R-:W0:Y:S01]  /*0a40*/  LDC R0, c[0x0][0x388] ;  /* 0x0000e200ff007b82 */ /* 0x000e220000000800 */
[----:B------:R-:W-:Y:S02]  /*0a50*/  ISETP.GE.U32.AND P0, PT, R16, 0x4, PT ;  /* 0x000000041000780c */ /* 0x000fe40003f06070 */
[----:B0-----:R-:W-:-:S04]  /*0a60*/  LOP3.LUT R8, R0, 0x3, RZ, 0xc0, !PT ;  /* 0x0000000300087812 */ /* 0x001fc800078ec0ff */
[----:B------:R-:W-:-:S07]  /*0a70*/  ISETP.NE.AND P2, PT, R8, RZ, PT ;  /* 0x000000ff0800720c */ /* 0x000fce0003f45270 */
[----:B------:R-:W-:Y:S06]  /*0a80*/  @!P0 BRA `(.L_x_815) ;  /* 0x0000000000748947 */ /* 0x000fec0003800000 */
[----:B------:R-:W-:-:S05]  /*0a90*/  IMAD R9, R10, 0x80, R7 ;  /* 0x000000800a097824 */ /* 0x000fca00078e0207 */
[----:B------:R-:W-:-:S13]  /*0aa0*/  ISETP.GE.AND P0, PT, R9, R6, PT ;  /* 0x000000060900720c */ /* 0x000fda0003f06270 */
[----:B-1234-:R-:W-:-:S06]  /*0ab0*/  @!P0 IMAD.WIDE R12, R9, 0x8, R4 ;  /* 0x00000008090c8825 */ /* 0x01efcc00078e0204 */
[----:B------:R-:W2:Y:S01]  /*0ac0*/  @!P0 LDG.E.64 R12, desc[UR4][R12.64] ;  /* 0x000000040c0c8981 */ /* 0x000ea2000c1e1b00 */
[C---:B------:R-:W-:Y:S02]  /*0ad0*/  VIADD R11, R9.reuse, 0x80 ;  /* 0x00000080090b7836 */ /* 0x040fe40000000000 */
[----:B------:R-:W-:-:S03]  /*0ae0*/  @!P0 IMAD.WIDE R16, R9, 0x8, R2 ;  /* 0x0000000809108825 */ /* 0x000fc600078e0202 */
[----:B------:R-:W-:-:S13]  /*0af0*/  ISETP.GE.AND P1, PT, R11, R6, PT ;  /* 0x000000060b00720c */ /* 0x000fda0003f26270 */
[----:B------:R-:W-:Y:S01]  /*0b00*/  @!P1 IMAD.WIDE R18, R11, 0x8, R4 ;  /* 0x000000080b129825 */ /* 0x000fe200078e0204 */
[----:B--2---:R-:W-:-:S07]  /*0b10*/  @!P0 DMUL R14, R12, R12 ;  /* 0x0000000c0c0e8228 */ /* 0x004fce0000000000 */
[----:B------:R0:W-:Y:S04]  /*0b20*/  @!P0 STG.E.64 desc[UR4][R16.64], R14 ;  /* 0x0000000e10008986 */ /* 0x0001e8000c101b04 */
[----:B------:R-:W2:Y:S01]  /*0b30*/  @!P1 LDG.E.64 R18, desc[UR4][R18.64] ;  /* 0x0000000412129981 */ /* 0x000ea2000c1e1b00 */
[----:B------:R-:W-:Y:S02]  /*0b40*/  VIADD R25, R9, 0x100 ;  /* 0x0000010009197836 */ /* 0x000fe40000000000 */
[----:B------:R-:W-:-:S03]  /*0b50*/  @!P1 IMAD.WIDE R12, R11, 0x8, R2 ;  /* 0x000000080b0c9825 */ /* 0x000fc600078e0202 */
[----:B------:R-:W-:-:S13]  /*0b60*/  ISETP.GE.AND P0, PT, R25, R6, PT ;  /* 0x000000061900720c */ /* 0x000fda0003f06270 */
[----:B------:R-:W-:Y:S01]  /*0b70*/  @!P0 IMAD.WIDE R22, R25, 0x8, R4 ;  /* 0x0000000819168825 */ /* 0x000fe200078e0204 */
[----:B--2---:R-:W-:-:S07]  /*0b80*/  @!P1 DMUL R20, R18, R18 ;  /* 0x0000001212149228 */ /* 0x004fce0000000000 */
[----:B------:R1:W-:Y:S04]  /*0b90*/  @!P1 STG.E.64 desc[UR4][R12.64], R20 ;  /* 0x000000140c009986 */ /* 0x0003e8000c101b04 */
[----:B------:R-:W2:Y:S01]  /*0ba0*/  @!P0 LDG.E.64 R22, desc[UR4][R22.64] ;  /* 0x0000000416168981 */ /* 0x000ea2000c1e1b00 */
[----:B------:R-:W-:Y:S02]  /*0bb0*/  VIADD R9, R9, 0x180 ;  /* 0x0000018009097836 */ /* 0x000fe40000000000 */
[----:B0-----:R-:W-:-:S03]  /*0bc0*/  @!P0 IMAD.WIDE R16, R25, 0x8, R2 ;  /* 0x0000000819108825 */ /* 0x001fc600078e0202 */
[----:B------:R-:W-:-:S13]  /*0bd0*/  ISETP.GE.AND P1, PT, R9, R6, PT ;  /* 0x000000060900720c */ /* 0x000fda0003f26270 */
[----:B------:R-:W-:Y:S01]  /*0be0*/  @!P1 IMAD.WIDE R18, R9, 0x8, R4 ;  /* 0x0000000809129825 */ /* 0x000fe200078e0204 */
[----:B--2---:R-:W-:-:S07]  /*0bf0*/  @!P0 DMUL R14, R22, R22 ;  /* 0x00000016160e8228 */ /* 0x004fce0000000000 */
[----:B------:R1:W-:Y:S04]  /*0c00*/  @!P0 STG.E.64 desc[UR4][R16.64], R14 ;  /* 0x0000000e10008986 */ /* 0x0003e8000c101b04 */
[----:B------:R-:W2:Y:S01]  /*0c10*/  @!P1 LDG.E.64 R18, desc[UR4][R18.64] ;  /* 0x0000000412129981 */ /* 0x000ea2000c1e1b00 */
[----:B------:R-:W-:-:S04]  /*0c20*/  @!P1 IMAD.WIDE R26, R9, 0x8, R2 ;  /* 0x00000008091a9825 */ /* 0x000fc800078e0202 */
[----:B------:R-:W-:Y:S01]  /*0c30*/  VIADD R10, R10, 0x4 ;  /* 0x000000040a0a7836 */ /* 0x000fe20000000000 */
[----:B--2---:R-:W-:-:S07]  /*0c40*/  @!P1 DMUL R24, R18, R18 ;  /* 0x0000001212189228 */ /* 0x004fce0000000000 */
[----:B------:R1:W-:Y:S04]  /*0c50*/  @!P1 STG.E.64 desc[UR4][R26.64], R24 ;  /* 0x000000181a009986 */ /* 0x0003e8000c101b04 */
.L_x_815:
[----:B------:R-:W-:Y:S05]  /*0c60*/  @!P2 EXIT ;  /* 0x000000000000a94d */ /* 0x000fea0003800000 */
[----:B------:R-:W-:Y:S02]  /*0c70*/  ISETP.NE.AND P0, PT, R8, 0x1, PT ;  /* 0x000000010800780c */ /* 0x000fe40003f05270 */
[----:B------:R-:W-:-:S04]  /*0c80*/  LOP3.LUT R0, R0, 0x1, RZ, 0xc0, !PT ;  /* 0x0000000100007812 */ /* 0x000fc800078ec0ff */
[----:B------:R-:W-:-:S07]  /*0c90*/  ISETP.NE.U32.AND P2, PT, R0, 0x1, PT ;  /* 0x000000010000780c */ /* 0x000fce0003f45070 */
[----:B------:R-:W-:Y:S06]  /*0ca0*/  @!P0 BRA `(.L_x_816) ;  /* 0x00000000003c8947 */ /* 0x000fec0003800000 */
[----:B-1234-:R-:W-:-:S04]  /*0cb0*/  LEA R15, R10, R7, 0x7 ;  /* 0x000000070a0f7211 */ /* 0x01efc800078e38ff */
[----:B------:R-:W-:-:S13]  /*0cc0*/  ISETP.GE.AND P0, PT, R15, R6, PT ;  /* 0x000000060f00720c */ /* 0x000fda0003f06270 */
[----:B------:R-:W-:-:S06]  /*0cd0*/  @!P0 IMAD.WIDE R8, R15, 0x8, R4 ;  /* 0x000000080f088825 */ /* 0x000fcc00078e0204 */
        /* <DEDUP_REMOVED lines=12> */
.L_x_816:
[----:B------:R-:W-:Y:S05]  /*0da0*/  @P2 EXIT ;  /* 0x000000000000294d */ /* 0x000fea0003800000 */
[----:B------:R-:W-:-:S05]  /*0db0*/  IMAD R9, R10, 0x80, R7 ;  /* 0x000000800a097824 */ /* 0x000fca00078e0207 */
[----:B------:R-:W-:-:S13]  /*0dc0*/  ISETP.GE.AND P0, PT, R9, R6, PT ;  /* 0x000000060900720c */ /* 0x000fda0003f06270 */
[----:B------:R-:W-:Y:S05]  /*0dd0*/  @P0 EXIT ;  /* 0x000000000000094d */ /* 0x000fea0003800000 */
[----:B------:R-:W-:-:S06]  /*0de0*/  IMAD.WIDE R4, R9, 0x8, R4 ;  /* 0x0000000809047825 */ /* 0x000fcc00078e0204 */
[----:B------:R-:W5:Y:S01]  /*0df0*/  LDG.E.64 R4, desc[UR4][R4.64] ;  /* 0x0000000404047981 */ /* 0x000f62000c1e1b00 */
[----:B------:R-:W-:Y:S01]  /*0e00*/  IMAD.WIDE R2, R9, 0x8, R2 ;  /* 0x0000000809027825 */ /* 0x000fe200078e0202 */
[----:B-----5:R-:W-:-:S07]  /*0e10*/  DMUL R6, R4, R4 ;  /* 0x0000000404067228 */ /* 0x020fce0000000000 */
[----:B------:R-:W-:Y:S01]  /*0e20*/  STG.E.64 desc[UR4][R2.64], R6 ;  /* 0x0000000602007986 */ /* 0x000fe2000c101b04 */
[----:B------:R-:W-:Y:S05]  /*0e30*/  EXIT ;  /* 0x000000000000794d */ /* 0x000fea0003800000 */
.L_x_798:
[----:B------:R-:W-:-:S13]  /*0e40*/  ISETP.GE.AND P0, PT, R0, 0x1, PT ;  /* 0x000000010000780c */ /* 0x000fda0003f06270 */
[----:B------:R-:W-:Y:S05]  /*0e50*/  @!P0 EXIT ;  /* 0x000000000000894d */ /* 0x000fea0003800000 */
[C---:B------:R-:W-:Y:S01]  /*0e60*/  ISETP.GE.U32.AND P1, PT, R0.reuse, 0x10, PT ;  /* 0x000000100000780c */ /* 0x040fe20003f26070 */
[----:B------:R-:W-:Y:S01]  /*0e70*/  IMAD.MOV.U32 R6, RZ, RZ, RZ ;  /* 0x000000ffff067224 */ /* 0x000fe200078e00ff */
[----:B------:R-:W-:-:S04]  /*0e80*/  LOP3.LUT R22, R0, 0xf, RZ, 0xc0, !PT ;  /* 0x0000000f00167812 */ /* 0x000fc800078ec0ff */
[----:B------:R-:W-:-:S07]  /*0e90*/  ISETP.NE.AND P0, PT, R22, RZ, PT ;  /* 0x000000ff1600720c */ /* 0x000fce0003f05270 */
[----:B------:R-:W-:Y:S06]  /*0ea0*/  @!P1 BRA `(.L_x_817) ;  /* 0x0000000400189947 */ /* 0x000fec0003800000 */
[C---:B------:R-:W-:Y:S01]  /*0eb0*/  IMAD.WIDE.U32 R14, R7.reuse, 0x8, RZ ;  /* 0x00000008070e7825 */ /* 0x040fe200078e00ff */
[----:B------:R-:W-:Y:S02]  /*0ec0*/  LOP3.LUT R6, R0, 0x7ffffff0, RZ, 0xc0, !PT ;  /* 0x7ffffff000067812 */ /* 0x000fe400078ec0ff */
[----:B------:R-:W-:Y:S02]  /*0ed0*/  IADD3 R12, PT, PT, R7, 0x480, RZ ;  /* 0x00000480070c7810 */ /* 0x000fe40007ffe0ff */
[----:B------:R-:W-:Y:S01]  /*0ee0*/  LOP3.LUT R13, R14, 0x2000, RZ, 0xfc, !PT ;  /* 0x000020000e0d7812 */ /* 0x000fe200078efcff */
[----:B------:R-:W-:-:S07]  /*0ef0*/  IMAD.MOV R14, RZ, RZ, -R6 ;  /* 0x000000ffff0e7224 */ /* 0x000fce00078e0a06 */
.L_x_818:
[----:B-1----:R-:W-:-:S05]  /*0f00*/  IADD3 R16, P1, PT, R13, R4, RZ ;  /* 0x000000040d107210 */ /* 0x002fca0007f3e0ff */
[----:B------:R-:W-:-:S05]  /*0f10*/  IMAD.X R17, R15, 0x1, R5, P1 ;  /* 0x000000010f117824 */ /* 0x000fca00008e0605 */
[----:B------:R-:W2:Y:S01]  /*0f20*/  LDG.E.64 R10, desc[UR4][R16.64+-0x2000] ;  /* 0xffe00004100a7981 */ /* 0x000ea2000c1e1b00 */
[----:B------:R-:W-:-:S05]  /*0f30*/  IADD3 R8, P1, PT, R13, R2, RZ ;  /* 0x000000020d087210 */ /* 0x000fca0007f3e0ff */
[----:B------:R-:W-:Y:S01]  /*0f40*/  IMAD.X R9, R15, 0x1, R3, P1 ;  /* 0x000000010f097824 */ /* 0x000fe200008e0603 */
[----:B--2---:R-:W-:-:S07]  /*0f50*/  DMUL R10, R10, R10 ;  /* 0x0000000a0a0a7228 */ /* 0x004fce0000000000 */
[----:B------:R0:W-:Y:S04]  /*0f60*/  STG.E.64 desc[UR4][R8.64+-0x2000], R10 ;  /* 0xffe0000a08007986 */ /* 0x0001e8000c101b04 */
[----:B------:R-:W2:Y:S02]  /*0f70*/  LDG.E.64 R18, desc[UR4][R16.64+-0x1c00] ;  /* 0xffe4000410127981 */ /* 0x000ea4000c1e1b00 */
[----:B--2---:R-:W-:-:S07]  /*0f80*/  DMUL R18, R18, R18 ;  /* 0x0000001212127228 */ /* 0x004fce0000000000 */
[----:B------:R1:W-:Y:S04]  /*0f90*/  STG.E.64 desc[UR4][R8.64+-0x1c00], R18 ;  /* 0xffe4001208007986 */ /* 0x0003e8000c101b04 */
[----:B------:R-:W2:Y:S02]  /*0fa0*/  LDG.E.64 R20, desc[UR4][R16.64+-0x1800] ;  /* 0xffe8000410147981 */ /* 0x000ea4000c1e1b00 */
[----:B--2---:R-:W-:-:S07]  /*0fb0*/  DMUL R20, R20, R20 ;  /* 0x0000001414147228 */ /* 0x004fce0000000000 */
[----:B------:R-:W-:Y:S04]  /*0fc0*/  STG.E.64 desc[UR4][R8.64+-0x1800], R20 ;  /* 0xffe8001408007986 */ /* 0x000fe8000c101b04 */
[----:B------:R-:W2:Y:S02]  /*0fd0*/  LDG.E.64 R24, desc[UR4][R16.64+-0x1400] ;  /* 0xffec000410187981 */ /* 0x000ea4000c1e1b00 */
[----:B--2---:R-:W-:-:S07]  /*0fe0*/  DMUL R24, R24, R24 ;  /* 0x0000001818187228 */ /* 0x004fce0000000000 */
[----:B------:R2:W-:Y:S04]  /*0ff0*/  STG.E.64 desc[UR4][R8.64+-0x1400], R24 ;  /* 0xffec001808007986 */ /* 0x0005e8000c101b04 */
[----:B------:R-:W3:Y:S02]  /*1000*/  LDG.E.64 R26, desc[UR4][R16.64+-0x1000] ;  /* 0xfff00004101a7981 */ /* 0x000ee4000c1e1b00 */
[----:B---3--:R-:W-:-:S07]  /*1010*/  DMUL R26, R26, R26 ;  /* 0x0000001a1a1a7228 */ /* 0x008fce0000000000 */
[----:B------:R-:W-:Y:S04]  /*1020*/  STG.E.64 desc[UR4][R8.64+-0x1000], R26 ;  /* 0xfff0001a08007986 */ /* 0x000fe8000c101b04 */
[----:B0-----:R-:W3:Y:S02]  /*1030*/  LDG.E.64 R10, desc[UR4][R16.64+-0xc00] ;  /* 0xfff40004100a7981 */ /* 0x001ee4000c1e1b00 */
[----:B---3--:R-:W-:-:S07]  /*1040*/  DMUL R28, R10, R10 ;  /* 0x0000000a0a1c7228 */ /* 0x008fce0000000000 */
[----:B------:R-:W-:Y:S04]  /*1050*/  STG.E.64 desc[UR4][R8.64+-0xc00], R28 ;  /* 0xfff4001c08007986 */ /* 0x000fe8000c101b04 */
[----:B------:R-:W1:Y:S02]  /*1060*/  LDG.E.64 R10, desc[UR4][R16.64+-0x800] ;  /* 0xfff80004100a7981 */ /* 0x000e64000c1e1b00 */
[----:B-1----:R-:W-:-:S07]  /*1070*/  DMUL R18, R10, R10 ;  /* 0x0000000a0a127228 */ /* 0x002fce0000000000 */
[----:B------:R0:W-:Y:S04]  /*1080*/  STG.E.64 desc[UR4][R8.64+-0x800], R18 ;  /* 0xfff8001208007986 */ /* 0x0001e8000c101b04 */
[----:B------:R-:W2:Y:S02]  /*1090*/  LDG.E.64 R10, desc[UR4][R16.64+-0x400] ;  /* 0xfffc0004100a7981 */ /* 0x000ea4000c1e1b00 */
[----:B--2---:R-:W-:-:S07]  /*10a0*/  DMUL R24, R10, R10 ;  /* 0x0000000a0a187228 */ /* 0x004fce0000000000 */
[----:B------:R1:W-:Y:S04]  /*10b0*/  STG.E.64 desc[UR4][R8.64+-0x400], R24 ;  /* 0xfffc001808007986 */ /* 0x0003e8000c101b04 */
[----:B------:R-:W2:Y:S01]  /*10c0*/  LDG.E.64 R20, desc[UR4][R16.64] ;  /* 0x0000000410147981 */ /* 0x000ea2000c1e1b00 */
[----:B------:R-:W-:Y:S01]  /*10d0*/  MOV R11, 0x0 ;  /* 0x00000000000b7802 */ /* 0x000fe20000000f00 */
[----:B------:R-:W-:-:S04]  /*10e0*/  IMAD.MOV.U32 R10, RZ, RZ, 0xc00 ;  /* 0x00000c00ff0a7424 */ /* 0x000fc800078e00ff */
[----:B0-----:R-:W-:-:S03]  /*10f0*/  IMAD.WIDE R18, R12, 0x8, R10 ;  /* 0x000000080c127825 */ /* 0x001fc600078e020a */
[----:B------:R-:W-:-:S05]  /*1100*/  IADD3 R10, P1, PT, R18, R4, RZ ;  /* 0x00000004120a7210 */ /* 0x000fca0007f3e0ff */
[----:B------:R-:W-:Y:S01]  /*1110*/  IMAD.X R11, R19, 0x1, R5, P1 ;  /* 0x00000001130b7824 */ /* 0x000fe200008e0605 */
[----:B--2---:R-:W-:-:S07]  /*1120*/  DMUL R20, R20, R20 ;  /* 0x0000001414147228 */ /* 0x004fce0000000000 */
[----:B------:R0:W-:Y:S04]  /*1130*/  STG.E.64 desc[UR4][R8.64], R20 ;  /* 0x0000001408007986 */ /* 0x0001e8000c101b04 */
[----:B------:R-:W2:Y:S01]  /*1140*/  LDG.E.64 R26, desc[UR4][R10.64+-0xc00] ;  /* 0xfff400040a1a7981 */ /* 0x000ea2000c1e1b00 */
[----:B------:R-:W-:-:S05]  /*1150*/  IADD3 R18, P1, PT, R18, R2, RZ ;  /* 0x0000000212127210 */ /* 0x000fca0007f3e0ff */
[----:B------:R-:W-:Y:S01]  /*1160*/  IMAD.X R19, R19, 0x1, R3, P1 ;  /* 0x0000000113137824 */ /* 0x000fe200008e0603 */
[----:B--2---:R-:W-:-:S07]  /*1170*/  DMUL R26, R26, R26 ;  /* 0x0000001a1a1a7228 */ /* 0x004fce0000000000 */
[----:B------:R2:W-:Y:S04]  /*1180*/  STG.E.64 desc[UR4][R18.64+-0xc00], R26 ;  /* 0xfff4001a12007986 */ /* 0x0005e8000c101b04 */
[----:B------:R-:W3:Y:S02]  /*1190*/  LDG.E.64 R16, desc[UR4][R10.64+-0x800] ;  /* 0xfff800040a107981 */ /* 0x000ee4000c1e1b00 */
[----:B---3--:R-:W-:-:S07]  /*11a0*/  DMUL R16, R16, R16 ;  /* 0x0000001010107228 */ /* 0x008fce0000000000 */
[----:B------:R3:W-:Y:S04]  /*11b0*/  STG.E.64 desc[UR4][R18.64+-0x800], R16 ;  /* 0xfff8001012007986 */ /* 0x0007e8000c101b04 */
[----:B-1----:R-:W4:Y:S02]  /*11c0*/  LDG.E.64 R24, desc[UR4][R10.64+-0x400] ;  /* 0xfffc00040a187981 */ /* 0x002f24000c1e1b00 */
[----:B----4-:R-:W-:-:S07]  /*11d0*/  DMUL R24, R24, R24 ;  /* 0x0000001818187228 */ /* 0x010fce0000000000 */
[----:B------:R1:W-:Y:S04]  /*11e0*/  STG.E.64 desc[UR4][R18.64+-0x400], R24 ;  /* 0xfffc001812007986 */ /* 0x0003e8000c101b04 */
[----:B0-----:R-:W4:Y:S02]  /*11f0*/  LDG.E.64 R8, desc[UR4][R10.64] ;  /* 0x000000040a087981 */ /* 0x001f24000c1e1b00 */
[----:B----4-:R-:W-:-:S07]  /*1200*/  DMUL R8, R8, R8 ;  /* 0x0000000808087228 */ /* 0x010fce0000000000 */
[----:B------:R1:W-:Y:S04]  /*1210*/  STG.E.64 desc[UR4][R18.64], R8 ;  /* 0x0000000812007986 */ /* 0x0003e8000c101b04 */
[----:B------:R-:W4:Y:S02]  /*1220*/  LDG.E.64 R20, desc[UR4][R10.64+0x400] ;  /* 0x000400040a147981 */ /* 0x000f24000c1e1b00 */
[----:B----4-:R-:W-:-:S07]  /*1230*/  DMUL R20, R20, R20 ;  /* 0x0000001414147228 */ /* 0x010fce0000000000 */
[----:B------:R1:W-:Y:S04]  /*1240*/  STG.E.64 desc[UR4][R18.64+0x400], R20 ;  /* 0x0004001412007986 */ /* 0x0003e8000c101b04 */
[----:B--2---:R-:W2:Y:S02]  /*1250*/  LDG.E.64 R26, desc[UR4][R10.64+0x800] ;  /* 0x000800040a1a7981 */ /* 0x004ea4000c1e1b00 */
[----:B--2---:R-:W-:-:S07]  /*1260*/  DMUL R26, R26, R26 ;  /* 0x0000001a1a1a7228 */ /* 0x004fce0000000000 */
[----:B------:R1:W-:Y:S04]  /*1270*/  STG.E.64 desc[UR4][R18.64+0x800], R26 ;  /* 0x0008001a12007986 */ /* 0x0003e8000c101b04 */
[----:B---3--:R-:W2:Y:S01]  /*1280*/  LDG.E.64 R16, desc[UR4][R10.64+0xc00] ;  /* 0x000c00040a107981 */ /* 0x008ea2000c1e1b00 */
[----:B------:R-:W-:Y:S01]  /*1290*/  VIADD R14, R14, 0x10 ;  /* 0x000000100e0e7836 */ /* 0x000fe20000000000 */
[----:B------:R-:W-:Y:S02]  /*12a0*/  IADD3 R13, P2, PT, R13, 0x4000, RZ ;  /* 0x000040000d0d7810 */ /* 0x000fe40007f5e0ff */
[----:B------:R-:W-:Y:S02]  /*12b0*/  IADD3 R12, PT, PT, R12, 0x800, RZ ;  /* 0x000008000c0c7810 */ /* 0x000fe40007ffe0ff */
[----:B------:R-:W-:Y:S01]  /*12c0*/  ISETP.NE.AND P1, PT, R14, RZ, PT ;  /* 0x000000ff0e00720c */ /* 0x000fe20003f25270 */
[----:B------:R-:W-:Y:S01]  /*12d0*/  IMAD.X R15, RZ, RZ, R15, P2 ;  /* 0x000000ffff0f7224 */ /* 0x000fe200010e060f */
[----:B--2---:R-:W-:-:S07]  /*12e0*/  DMUL R16, R16, R16 ;  /* 0x0000001010107228 */ /* 0x004fce0000000000 */
[----:B------:R1:W-:Y:S04]  /*12f0*/  STG.E.64 desc[UR4][R18.64+0xc00], R16 ;  /* 0x000c001012007986 */ /* 0x0003e8000c101b04 */
[----:B------:R-:W-:Y:S05]  /*1300*/  @P1 BRA `(.L_x_818) ;  /* 0xfffffff800fc1947 */ /* 0x000fea000383ffff */
.L_x_817:
[----:B------:R-:W-:Y:S05]  /*1310*/  @!P0 EXIT ;  /* 0x000000000000894d */ /* 0x000fea0003800000 */
[----:B------:R-:W-:Y:S02]  /*1320*/  ISETP.GE.U32.AND P0, PT, R22, 0x8, PT ;  /* 0x000000081600780c */ /* 0x000fe40003f06070 */
[----:B-1----:R-:W-:-:S04]  /*1330*/  LOP3.LUT R20, R0, 0x7, RZ, 0xc0, !PT ;  /* 0x0000000700147812 */ /* 0x002fc800078ec0ff */
[----:B------:R-:W-:-:S07]  /*1340*/  ISETP.NE.AND P1, PT, R20, RZ, PT ;  /* 0x000000ff1400720c */ /* 0x000fce0003f25270 */
[----:B------:R-:W-:Y:S06]  /*1350*/  @!P0 BRA `(.L_x_819) ;  /* 0x0000000000708947 */ /* 0x000fec0003800000 */
[----:B------:R-:W-:-:S04]  /*1360*/  IMAD R15, R6, 0x80, R7 ;  /* 0x00000080060f7824 */ /* 0x000fc800078e0207 */
[----:B------:R-:W-:-:S05]  /*1370*/  IMAD.WIDE R8, R15, 0x8, R4 ;  /* 0x000000080f087825 */ /* 0x000fca00078e0204 */
[----:B------:R-:W2:Y:S02]  /*1380*/  LDG.E.64 R10, desc[UR4][R8.64] ;  /* 0x00000004080a7981 */ /* 0x000ea4000c1e1b00 */
[----:B--2---:R-:W-:Y:S01]  /*1390*/  DMUL R12, R10, R10 ;  /* 0x0000000a0a0c7228 */ /* 0x004fe20000000000 */
[----:B------:R-:W-:-:S06]  /*13a0*/  IMAD.WIDE R10, R15, 0x8, R2 ;  /* 0x000000080f0a7825 */ /* 0x000fcc00078e0202 */
[----:B------:R0:W-:Y:S04]  /*13b0*/  STG.E.64 desc[UR4][R10.64], R12 ;  /* 0x0000000c0a007986 */ /* 0x0001e8000c101b04 */
[----:B------:R-:W2:Y:S02]  /*13c0*/  LDG.E.64 R14, desc[UR4][R8.64+0x400] ;  /* 0x00040004080e7981 */ /* 0x000ea4000c1e1b00 */
[----:B--2---:R-:W-:-:S07]  /*13d0*/  DMUL R14, R14, R14 ;  /* 0x0000000e0e0e7228 */ /* 0x004fce0000000000 */
[----:B------:R1:W-:Y:S04]  /*13e0*/  STG.E.64 desc[UR4][R10.64+0x400], R14 ;  /* 0x0004000e0a007986 */ /* 0x0003e8000c101b04 */
[----:B------:R-:W2:Y:S02]  /*13f0*/  LDG.E.64 R16, desc[UR4][R8.64+0x800] ;  /* 0x0008000408107981 */ /* 0x000ea4000c1e1b00 */
[----:B--2---:R-:W-:-:S07]  /*1400*/  DMUL R16, R16, R16 ;  /* 0x0000001010107228 */ /* 0x004fce0000000000 */
[----:B------:R2:W-:Y:S04]  /*1410*/  STG.E.64 desc[UR4][R10.64+0x800], R16 ;  /* 0x000800100a007986 */ /* 0x0005e8000c101b04 */
[----:B------:R-:W3:Y:S02]  /*1420*/  LDG.E.64 R18, desc[UR4][R8.64+0xc00] ;  /* 0x000c000408127981 */ /* 0x000ee4000c1e1b00 */
[----:B---3--:R-:W-:-:S07]  /*1430*/  DMUL R18, R18, R18 ;  /* 0x0000001212127228 */ /* 0x008fce0000000000 */
[----:B------:R3:W-:Y:S04]  /*1440*/  STG.E.64 desc[UR4][R10.64+0xc00], R18 ;  /* 0x000c00120a007986 */ /* 0x0007e8000c101b04 */
[----:B------:R-:W4:Y:S02]  /*1450*/  LDG.E.64 R22, desc[UR4][R8.64+0x1000] ;  /* 0x0010000408167981 */ /* 0x000f24000c1e1b00 */
[----:B----4-:R-:W-:-:S07]  /*1460*/  DMUL R22, R22, R22 ;  /* 0x0000001616167228 */ /* 0x010fce0000000000 */
[----:B------:R3:W-:Y:S04]  /*1470*/  STG.E.64 desc[UR4][R10.64+0x1000], R22 ;  /* 0x001000160a007986 */ /* 0x0007e8000c101b04 */
[----:B0-----:R-:W4:Y:S02]  /*1480*/  LDG.E.64 R12, desc[UR4][R8.64+0x1400] ;  /* 0x00140004080c7981 */ /* 0x001f24000c1e1b00 */
[----:B----4-:R-:W-:-:S07]  /*1490*/  DMUL R12, R12, R12 ;  /* 0x0000000c0c0c7228 */ /* 0x010fce0000000000 */
[----:B------:R3:W-:Y:S04]  /*14a0*/  STG.E.64 desc[UR4][R10.64+0x1400], R12 ;  /* 0x0014000c0a007986 */ /* 0x0007e8000c101b04 */
[----:B-1----:R-:W4:Y:S02]  /*14b0*/  LDG.E.64 R14, desc[UR4][R8.64+0x1800] ;  /* 0x00180004080e7981 */ /* 0x002f24000c1e1b00 */
[----:B----4-:R-:W-:-:S07]  /*14c0*/  DMUL R14, R14, R14 ;  /* 0x0000000e0e0e7228 */ /* 0x010fce0000000000 */
[----:B------:R3:W-:Y:S04]  /*14d0*/  STG.E.64 desc[UR4][R10.64+0x1800], R14 ;  /* 0x0018000e0a007986 */ /* 0x0007e8000c101b04 */
[----:B--2---:R-:W2:Y:S01]  /*14e0*/  LDG.E.64 R16, desc[UR4][R8.64+0x1c00] ;  /* 0x001c000408107981 */ /* 0x004ea2000c1e1b00 */
[----:B------:R-:W-:Y:S01]  /*14f0*/  VIADD R6, R6, 0x8 ;  /* 0x0000000806067836 */ /* 0x000fe20000000000 */
[----:B--2---:R-:W-:-:S07]  /*1500*/  DMUL R16, R16, R16 ;  /* 0x0000001010107228 */ /* 0x004fce0000000000 */
[----:B------:R3:W-:Y:S04]  /*1510*/  STG.E.64 desc[UR4][R10.64+0x1c00], R16 ;  /* 0x001c00100a007986 */ /* 0x0007e8000c101b04 */
.L_x_819:
[----:B------:R-:W-:Y:S05]  /*1520*/  @!P1 EXIT ;  /* 0x000000000000994d */ /* 0x000fea0003800000 */
[----:B------:R-:W-:Y:S02]  /*1530*/  ISETP.GE.U32.AND P0, PT, R20, 0x4, PT ;  /* 0x000000041400780c */ /* 0x000fe40003f06070 */
[----:B------:R-:W-:-:S04]  /*1540*/  LOP3.LUT R0, R0, 0x3, RZ, 0xc0, !PT ;  /* 0x0000000300007812 */ /* 0x000fc800078ec0ff */
[----:B------:R-:W-:-:S07]  /*1550*/  ISETP.NE.AND P1, PT, R0, RZ, PT ;  /* 0x000000ff0000720c */ /* 0x000fce0003f25270 */
[----:B------:R-:W-:Y:S06]  /*1560*/  @!P0 BRA `(.L_x_820) ;  /* 0x0000000000408947 */ /* 0x000fec0003800000 */
[----:B---3--:R-:W-:-:S04]  /*1570*/  IMAD R19, R6, 0x80, R7 ;  /* 0x0000008006137824 */ /* 0x008fc800078e0207 */
[----:B------:R-:W-:-:S05]  /*1580*/  IMAD.WIDE R16, R19, 0x8, R4 ;  /* 0x0000000813107825 */ /* 0x000fca00078e0204 */
[----:B------:R-:W2:Y:S01]  /*1590*/  LDG.E.64 R8, desc[UR4][R16.64] ;  /* 0x0000000410087981 */ /* 0x000ea2000c1e1b00 */
[----:B------:R-:W-:Y:S01]  /*15a0*/  IMAD.WIDE R18, R19, 0x8, R2 ;  /* 0x0000000813127825 */ /* 0x000fe200078e0202 */
[----:B--2---:R-:W-:-:S07]  /*15b0*/  DMUL R8, R8, R8 ;  /* 0x0000000808087228 */ /* 0x004fce0000000000 */
[----:B------:R0:W-:Y:S04]  /*15c0*/  STG.E.64 desc[UR4][R18.64], R8 ;  /* 0x0000000812007986 */ /* 0x0001e8000c101b04 */
[----:B------:R-:W2:Y:S02]  /*15d0*/  LDG.E.64 R10, desc[UR4][R16.64+0x400] ;  /* 0x00040004100a7981 */ /* 0x000ea4000c1e1b00 */
[----:B--2---:R-:W-:-:S07]  /*15e0*/  DMUL R10, R10, R10 ;  /* 0x0000000a0a0a7228 */ /* 0x004fce0000000000 */
[----:B------:R0:W-:Y:S04]  /*15f0*/  STG.E.64 desc[UR4][R18.64+0x400], R10 ;  /* 0x0004000a12007986 */ /* 0x0001e8000c101b04 */
[----:B------:R-:W2:Y:S02]  /*1600*/  LDG.E.64 R12, desc[UR4][R16.64+0x800] ;  /* 0x00080004100c7981 */ /* 0x000ea4000c1e1b00 */
[----:B--2---:R-:W-:-:S07]  /*1610*/  DMUL R12, R12, R12 ;  /* 0x0000000c0c0c7228 */ /* 0x004fce0000000000 */
[----:B------:R0:W-:Y:S04]  /*1620*/  STG.E.64 desc[UR4][R18.64+0x800], R12 ;  /* 0x0008000c12007986 */ /* 0x0001e8000c101b04 */
[----:B------:R-:W2:Y:S01]  /*1630*/  LDG.E.64 R14, desc[UR4][R16.64+0xc00] ;  /* 0x000c0004100e7981 */ /* 0x000ea2000c1e1b00 */
[----:B------:R-:W-:Y:S01]  /*1640*/  VIADD R6, R6, 0x4 ;  /* 0x0000000406067836 */ /* 0x000fe20000000000 */
[----:B--2---:R-:W-:-:S07]  /*1650*/  DMUL R14, R14, R14 ;  /* 0x0000000e0e0e7228 */ /* 0x004fce0000000000 */
[----:B------:R0:W-:Y:S04]  /*1660*/  STG.E.64 desc[UR4][R18.64+0xc00], R14 ;  /* 0x000c000e12007986 */ /* 0x0001e8000c101b04 */
.L_x_820:
[----:B------:R-:W-:Y:S05]  /*1670*/  @!P1 EXIT ;  /* 0x000000000000994d */ /* 0x000fea0003800000 */
[----:B0--3--:R-:W-:Y:S01]  /*1680*/  LEA R13, R6, R7, 0x7 ;  /* 0x00000007060d7211 */ /* 0x009fe200078e38ff */
[----:B------:R-:W-:-:S07]  /*1690*/  IMAD.MOV R0, RZ, RZ, -R0 ;  /* 0x000000ffff007224 */ /* 0x000fce00078e0a00 */
.L_x_821:
[----:B------:R-:W-:-:S06]  /*16a0*/  IMAD.WIDE R8, R13, 0x8, R4 ;  /* 0x000000080d087825 */ /* 0x000fcc00078e0204 */
[----:B------:R-:W2:Y:S01]  /*16b0*/  LDG.E.64 R8, desc[UR4][R8.64] ;  /* 0x0000000408087981 */ /* 0x000ea2000c1e1b00 */
[----:B------:R-:W-:Y:S02]  /*16c0*/  VIADD R0, R0, 0x1 ;  /* 0x0000000100007836 */ /* 0x000fe40000000000 */
[----:B0-----:R-:W-:-:S03]  /*16d0*/  IMAD.WIDE R6, R13, 0x8, R2 ;  /* 0x000000080d067825 */ /* 0x001fc600078e0202 */
[----:B------:R-:W-:Y:S01]  /*16e0*/  ISETP.NE.AND P0, PT, R0, RZ, PT ;  /* 0x000000ff0000720c */ /* 0x000fe20003f05270 */
[----:B--2---:R-:W-:-:S07]  /*16f0*/  DMUL R10, R8, R8 ;  /* 0x00000008080a7228 */ /* 0x004fce0000000000 */
[----:B------:R0:W-:Y:S05]  /*1700*/  STG.E.64 desc[UR4][R6.64], R10 ;  /* 0x0000000a06007986 */ /* 0x0001ea000c101b04 */
[----:B------:R-:W-:Y:S05]  /*1710*/  @!P0 EXIT ;  /* 0x000000000000894d */ /* 0x000fea0003800000 */
[----:B------:R-:W-:Y:S01]  /*1720*/  VIADD R13, R13, 0x80 ;  /* 0x000000800d0d7836 */ /* 0x000fe20000000000 */
[----:B------:R-:W-:Y:S06]  /*1730*/  BRA `(.L_x_821) ;  /* 0xfffffffc00d87947 */ /* 0x000fec000383ffff */
.L_x_822:
        /* <DEDUP_REMOVED lines=12> */
.L_x_918:


//--------------------- .text._ZN3cub18CUB_300001_SM_10006detail9transform16transform_kernelINS2_10policy_hubILb1EN4cuda3std3__45tupleIJN6thrust24THRUST_300001_SM_1000_NS6detail15normal_iteratorINSA_10device_ptrIdEEEEEEEE10policy1000Ei14square_functorIdESF_JPdEEEvT0_iT1_T2_DpNS2_10kernel_argIT3_EE --------------------------
	.section	.text._ZN3cub18CUB_300001_SM_10006detail9transform16transform_kernelINS2_10policy_hubILb1EN4cuda3std3__45tupleIJN6thrust24THRUST_300001_SM_1000_NS6detail15normal_iteratorINSA_10device_ptrIdEEEEEEEE10policy1000Ei14square_functorIdESF_JPdEEEvT0_iT1_T2_DpNS2_10kernel_argIT3_EE,"ax",@progbits
	.align	128
        .global         _ZN3cub18CUB_300001_SM_10006detail9transform16transform_kernelINS2_10policy_hubILb1EN4cuda3std3__45tupleIJN6thrust24THRUST_300001_SM_1000_NS6detail15normal_iteratorINSA_10device_ptrIdEEEEEEEE10policy1000Ei14square_functorIdESF_JPdEEEvT0_iT1_T2_DpNS2_10kernel_argIT3_EE
        .type           _ZN3cub18CUB_300001_SM_10006detail9transform16transform_kernelINS2_10policy_hubILb1EN4cuda3std3__45tupleIJN6thrust24THRUST_300001_SM_1000_NS6detail15normal_iteratorINSA_10device_ptrIdEEEEEEEE10policy1000Ei14square_functorIdESF_JPdEEEvT0_iT1_T2_DpNS2_10kernel_argIT3_EE,@function
        .size           _ZN3cub18CUB_300001_SM_10006detail9transform16transform_kernelINS2_10policy_hubILb1EN4cuda3std3__45tupleIJN6thrust24THRUST_300001_SM_1000_NS6detail15normal_iteratorINSA_10device_ptrIdEEEEEEEE10policy1000Ei14square_functorIdESF_JPdEEEvT0_iT1_T2_DpNS2_10kernel_argIT3_EE,(.L_x_919 - _ZN3cub18CUB_300001_SM_10006detail9transform16transform_kernelINS2_10policy_hubILb1EN4cuda3std3__45tupleIJN6thrust24THRUST_300001_SM_1000_NS6detail15normal_iteratorINSA_10device_ptrIdEEEEEEEE10policy1000Ei14square_functorIdESF_JPdEEEvT0_iT1_T2_DpNS2_10kernel_argIT3_EE)
        .other          _ZN3cub18CUB_300001_SM_10006detail9transform16transform_kernelINS2_10policy_hubILb1EN4cuda3std3__45tupleIJN6thrust24THRUST_300001_SM_1000_NS6detail15normal_iteratorINSA_10device_ptrIdEEEEEEEE10policy1000Ei14square_functorIdESF_JPdEEEvT0_iT1_T2_DpNS2_10kernel_argIT3_EE,@"STO_CUDA_ENTRY STV_DEFAULT"
_ZN3cub18CUB_300001_SM_10006detail9transform16transform_kernelINS2_10policy_hubILb1EN4cuda3std3__45tupleIJN6thrust24THRUST_300001_SM_1000_NS6detail15normal_iteratorINSA_10device_ptrIdEEEEEEEE10policy1000Ei14square_functorIdESF_JPdEEEvT0_iT1_T2_DpNS2_10kernel_argIT3_EE:
.text._ZN3cub18CUB_300001_SM_10006detail9transform16transform_kernelINS2_10policy_hubILb1EN4cuda3std3__45tupleIJN6thrust24THRUST_300001_SM_1000_NS6detail15normal_iteratorINSA_10device_ptrIdEEEEEEEE10policy1000Ei14square_functorIdESF_JPdEEEvT0_iT1_T2_DpNS2_10kernel_argIT3_EE:
        /* <DEDUP_REMOVED lines=9> */
[----:B---3--:R-:W-:Y:S01]  /*0090*/  IMAD R13, R7, UR4, RZ ;  /* 0x00000004070d7c24 */ /* 0x008fe2000f8e02ff */
[----:B-1----:R-:W-:-:S03]  /*00a0*/  SHF.L.U32 R15, R0, 0x7, RZ ;  /* 0x00000007000f7819 */ /* 0x002fc600000006ff */
        /* <DEDUP_REMOVED lines=9> */
.L_x_825:
[----:B------:R-:W-:Y:S01]  /*0140*/  VIADD R15, R15, 0x4000 ;  /* 0x000040000f0f7836 */ /* 0x000fe20000000000 */
[----:B------:R1:W-:Y:S04]  /*0150*/  CCTL.E.PF2 [R10] ;  /* 0x000000000a00798f */ /* 0x0003e80000800100 */
[----:B------:R-:W-:Y:S02]  /*0160*/  ISETP.GE.AND P1, PT, R15, R12, PT ;  /* 0x0000000c0f00720c */ /* 0x000fe40003f26270 */
[----:B-1----:R-:W-:-:S04]  /*0170*/  IADD3 R10, P2, PT, R10, 0x4000, RZ ;  /* 0x000040000a0a7810 */ /* 0x002fc80007f5e0ff */
[----:B------:R-:W-:-:S07]  /*0180*/  IADD3.X R11, PT, PT, RZ, R11, RZ, P2, !PT ;  /* 0x0000000bff0b7210 */ /* 0x000fce00017fe4ff */
[----:B------:R-:W-:Y:S05]  /*0190*/  @!P1 BRA `(.L_x_825) ;  /* 0xfffffffc00e89947 */ /* 0x000fea000383ffff */
.L_x_824:
[----:B------:R-:W-:Y:S05]  /*01a0*/  BSYNC.RECONVERGENT B0 ;  /* 0x0000000000007941 */ /* 0x000fea0003800200 */
.L_x_823:
        /* <DEDUP_REMOVED lines=12> */
[----:B------:R-:W-:Y:S01]  /*0270*/  VIADD R6, R0, 0x480 ;  /* 0x0000048000067836 */ /* 0x000fe20000000000 */
[----:B------:R-:W-:Y:S02]  /*0280*/  LOP3.LUT R11, R14, 0x2000, RZ, 0xfc, !PT ;  /* 0x000020000e0b7812 */ /* 0x000fe400078efcff */
[----:B------:R-:W-:-:S07]  /*0290*/  IADD3 R10, PT, PT, -R7, RZ, RZ ;  /* 0x000000ff070a7210 */ /* 0x000fce0007ffe1ff */
.L_x_828:
        /* <DEDUP_REMOVED lines=25> */
[----:B------:R-:W2:Y:S01]  /*0430*/  LDG.E.64 R16, desc[UR6][R12.64+-0x400] ;  /* 0xfffc00060c107981 */ /* 0x000ea2000c1e1b00 */
[----:B------:R-:W-:Y:S01]  /*0440*/  MOV R18, 0xc00 ;  /* 0x00000c0000127802 */ /* 0x000fe20000000f00 */
[----:B------:R-:W-:Y:S01]  /*0450*/  IMAD.MOV.U32 R19, RZ, RZ, 0x0 ;  /* 0x00000000ff137424 */ /* 0x000fe200078e00ff */
[----:B--2---:R-:W-:-:S07]  /*0460*/  DMUL R24, R16, R16 ;  /* 0x0000001010187228 */ /* 0x004fce0000000000 */
[----:B------:R1:W-:Y:S04]  /*0470*/  STG.E.64 desc[UR6][R8.64+-0x400], R24 ;  /* 0xfffc001808007986 */ /* 0x0003e8000c101b06 */
[----:B0-----:R-:W2:Y:S01]  /*0480*/  LDG.E.64 R22, desc[UR6][R12.64] ;  /* 0x000000060c167981 */ /* 0x001ea2000c1e1b00 */
[----:B------:R-:W-:-:S03]  /*0490*/  IMAD.WIDE R18, R6, 0x8, R18 ;  /* 0x0000000806127825 */ /* 0x000fc600078e0212 */
[----:B------:R-:W-:-:S05]  /*04a0*/  IADD3 R16, P1, PT, R2, R18, RZ ;  /* 0x0000001202107210 */ /* 0x000fca0007f3e0ff */
[----:B------:R-:W-:Y:S01]  /*04b0*/  IMAD.X R17, R3, 0x1, R19, P1 ;  /* 0x0000000103117824 */ /* 0x000fe200008e0613 */
[----:B--2---:R-:W-:-:S07]  /*04c0*/  DMUL R26, R22, R22 ;  /* 0x00000016161a7228 */ /* 0x004fce0000000000 */
[----:B------:R0:W-:Y:S04]  /*04d0*/  STG.E.64 desc[UR6][R8.64], R26 ;  /* 0x0000001a08007986 */ /* 0x0001e8000c101b06 */
[----:B------:R-:W2:Y:S01]  /*04e0*/  LDG.E.64 R22, desc[UR6][R16.64+-0xc00] ;  /* 0xfff4000610167981 */ /* 0x000ea2000c1e1b00 */
[----:B------:R-:W-:-:S04]  /*04f0*/  IADD3 R18, P1, PT, R4, R18, RZ ;  /* 0x0000001204127210 */ /* 0x000fc80007f3e0ff */
[----:B------:R-:W-:Y:S01]  /*0500*/  IADD3.X R19, PT, PT, R5, R19, RZ, P1, !PT ;  /* 0x0000001305137210 */ /* 0x000fe20000ffe4ff */
        /* <DEDUP_REMOVED lines=26> */
.L_x_827:
[----:B------:R-:W-:Y:S05]  /*06b0*/  @!P0 EXIT ;  /* 0x000000000000894d */ /* 0x000fea0003800000 */
[----:B------:R-:W0:Y:S01]  /*06c0*/  LDCU UR4, c[0x0][0x384] ;  /* 0x00007080ff0477ac */ /* 0x000e220008000800 */
[----:B------:R-:W-:Y:S01]  /*06d0*/  ISETP.GE.U32.AND P0, PT, R20, 0x8, PT ;  /* 0x000000081400780c */ /* 0x000fe20003f06070 */
[----:B0-----:R-:W-:-:S06]  /*06e0*/  ULOP3.LUT UR5, UR4, 0x7, URZ, 0xc0, !UPT ;  /* 0x0000000704057892 */ /* 0x001fcc000f8ec0ff */
[----:B------:R-:W-:-:S06]  /*06f0*/  ISETP.NE.AND P1, PT, RZ, UR5, PT ;  /* 0x00000005ff007c0c */ /* 0x000fcc000bf25270 */
[----:B------:R-:W-:Y:S07]  /*0700*/  @!P0 BRA `(.L_x_829) ;  /* 0x0000000000708947 */ /* 0x000fee0003800000 */
[----:B------:R-:W-:-:S04]  /*0710*/  IMAD R15, R7, 0x80, R0 ;  /* 0x00000080070f7824 */ /* 0x000fc800078e0200 */
[----:B-1----:R-:W-:-:S05]  /*0720*/  IMAD.WIDE R8, R15, 0x8, R2 ;  /* 0x000000080f087825 */ /* 0x002fca00078e0202 */
        /* <DEDUP_REMOVED lines=26> */
.L_x_829:
[----:B------:R-:W-:Y:S05]  /*08d0*/  @!P1 EXIT ;  /* 0x000000000000994d */ /* 0x000fea0003800000 */
[----:B------:R-:W-:Y:S02]  /*08e0*/  UISETP.GE.U32.AND UP0, UPT, UR5, 0x4, UPT ;  /* 0x000000040500788c */ /* 0x000fe4000bf06070 */
[----:B------:R-:W-:-:S06]  /*08f0*/  ULOP3.LUT UR4, UR4, 0x3, URZ, 0xc0, !UPT ;  /* 0x0000000304047892 */ /* 0x000fcc000f8ec0ff */
[----:B------:R-:W-:Y:S01]  /*0900*/  ISETP.NE.AND P0, PT, RZ, UR4, PT ;  /* 0x00000004ff007c0c */ /* 0x000fe2000bf05270 */
[----:B------:R-:W-:-:S12]  /*0910*/  BRA.U !UP0, `(.L_x_830) ;  /* 0x0000000108407547 */ /* 0x000fd8000b800000 */
[----:B-1-3--:R-:W-:-:S05]  /*0920*/  LEA R19, R7, R0, 0x7 ;  /* 0x0000000007137211 */ /* 0x00afca00078e38ff */
        /* <DEDUP_REMOVED lines=15> */
.L_x_830:
[----:B------:R-:W-:Y:S05]  /*0a20*/  @!P0 EXIT ;  /* 0x000000000000894d */ /* 0x000fea0003800000 */
[----:B01-3--:R-:W-:Y:S01]  /*0a30*/  IMAD R13, R7, 0x80, R0 ;  /* 0x00000080070d7824 */ /* 0x00bfe200078e0200 */
[----:B------:R-:W-:-:S12]  /*0a40*/  UIADD3 UR4, UPT, UPT, -UR4, URZ, URZ ;  /* 0x000000ff04047290 */ /* 0x000fd8000fffe1ff */
.L_x_831:
[----:B------:R-:W-:-:S06]  /*0a50*/  IMAD.WIDE R8, R13, 0x8, R2 ;  /* 0x000000080d087825 */ /* 0x000fcc00078e0202 */
[----:B------:R-:W2:Y:S01]  /*0a60*/  LDG.E.64 R8, desc[UR6][R8.64] ;  /* 0x0000000608087981 */ /* 0x000ea2000c1e1b00 */
[C---:B0-----:R-:W-:Y:S01]  /*0a70*/  IMAD.WIDE R6, R13.reuse, 0x8, R4 ;  /* 0x000000080d067825 */ /* 0x041fe200078e0204 */
[----:B------:R-:W-:Y:S01]  /*0a80*/  UIADD3 UR4, UPT, UPT, UR4, 0x1, URZ ;  /* 0x0000000104047890 */ /* 0x000fe2000fffe0ff */
[----:B------:R-:W-:-:S03]  /*0a90*/  IADD3 R13, PT, PT, R13, 0x80, RZ ;  /* 0x000000800d0d7810 */ /* 0x000fc60007ffe0ff */
[----:B------:R-:W-:Y:S01]  /*0aa0*/  UISETP.NE.AND UP0, UPT, UR4, URZ, UPT ;  /* 0x000000ff0400728c */ /* 0x000fe2000bf05270 */
[----:B--2---:R-:W-:-:S07]  /*0ab0*/  DMUL R10, R8, R8 ;  /* 0x00000008080a7228 */ /* 0x004fce0000000000 */
[----:B------:R0:W-:Y:S01]  /*0ac0*/  STG.E.64 desc[UR6][R6.64], R10 ;  /* 0x0000000a06007986 */ /* 0x0001e2000c101b06 */
[----:B------:R-:W-:Y:S05]  /*0ad0*/  BRA.U UP0, `(.L_x_831) ;  /* 0xfffffffd00dc7547 */ /* 0x000fea000b83ffff */
[----:B------:R-:W-:Y:S05]  /*0ae0*/  EXIT ;  /* 0x000000000000794d */ /* 0x000fea0003800000 */
.L_x_826:
        /* <DEDUP_REMOVED lines=8> */
.L_x_835:
[----:B------:R-:W-:-:S04]  /*0b70*/  LEA R11, R10, R0, 0x7 ;  /* 0x000000000a0b7211 */ /* 0x000fc800078e38ff */
[----:B------:R-:W-:-:S13]  /*0b80*/  ISETP.GE.AND P0, PT, R11, R6, PT ;  /* 0x000000060b00720c */ /* 0x000fda0003f06270 */
[----:B0-----:R-:W-:-:S06]  /*0b90*/  @!P0 IMAD.WIDE.U32 R12, R11, 0x8, R2 ;  /* 0x000000080b0c8825 */ /* 0x001fcc00078e0002 */
        /* <DEDUP_REMOVED lines=8> */
[----:B------:R-:W-:Y:S02]  /*0c20*/  VIADD R23, R11, 0x100 ;  /* 0x000001000b177836 */ /* 0x000fe40000000000 */
[----:B------:R-:W-:-:S03]  /*0c30*/  IMAD.WIDE R12, R21, 0x8, R4 ;  /* 0x00000008150c7825 */ /* 0x000fc600078e0204 */
[----:B------:R-:W-:Y:S01]  /*0c40*/  ISETP.GE.AND P0, PT, R23, R6, PT ;  /* 0x000000061700720c */ /* 0x000fe20003f06270 */
[----:B--2---:R-:W-:-:S07]  /*0c50*/  @!P1 DMUL R18, R18, R18 ;  /* 0x0000001212129228 */ /* 0x004fce0000000000 */
[----:B------:R1:W-:Y:S05]  /*0c60*/  @!P1 STG.E.64 desc[UR6][R12.64], R18 ;  /* 0x000000120c009986 */ /* 0x0003ea000c101b06 */
[----:B------:R-:W2:Y:S01]  /*0c70*/  @!P0 LDG.E.64 R22, desc[UR6][R8.64+0x400] ;  /* 0x0004000608168981 */ /* 0x000ea2000c1e1b00 */
[----:B------:R-:W-:-:S04]  /*0c80*/  IADD3 R21, PT, PT, R11, 0x180, RZ ;  /* 0x000001800b157810 */ /* 0x000fc80007ffe0ff */
[----:B------:R-:W-:Y:S01]  /*0c90*/  ISETP.GE.AND P1, PT, R21, R6, PT ;  /* 0x000000061500720c */ /* 0x000fe20003f26270 */
[----:B--2---:R-:W-:-:S07]  /*0ca0*/  @!P0 DMUL R22, R22, R22 ;  /* 0x0000001616168228 */ /* 0x004fce0000000000 */
[----:B------:R-:W-:Y:S05]  /*0cb0*/  @!P0 STG.E.64 desc[UR6][R12.64+0x400], R22 ;  /* 0x000400160c008986 */ /* 0x000fea000c101b06 */
[----:B0-----:R-:W2:Y:S01]  /*0cc0*/  @!P1 LDG.E.64 R14, desc[UR6][R8.64+0x800] ;  /* 0x00080006080e9981 */ /* 0x001ea2000c1e1b00 */
[----:B------:R-:W-:-:S05]  /*0cd0*/  VIADD R17, R11, 0x200 ;  /* 0x000002000b117836 */ /* 0x000fca0000000000 */
[----:B------:R-:W-:Y:S01]  /*0ce0*/  ISETP.GE.AND P0, PT, R17, R6, PT ;  /* 0x000000061100720c */ /* 0x000fe20003f06270 */
[----:B--2---:R-:W-:-:S07]  /*0cf0*/  @!P1 DMUL R14, R14, R14 ;  /* 0x0000000e0e0e9228 */ /* 0x004fce0000000000 */
[----:B------:R0:W-:Y:S05]  /*0d00*/  @!P1 STG.E.64 desc[UR6][R12.64+0x800], R14 ;  /* 0x0008000e0c009986 */ /* 0x0001ea000c101b06 */
[----:B------:R-:W2:Y:S01]  /*0d10*/  @!P0 LDG.E.64 R16, desc[UR6][R8.64+0xc00] ;  /* 0x000c000608108981 */ /* 0x000ea2000c1e1b00 */
[----:B-1----:R-:W-:-:S05]  /*0d20*/  VIADD R19, R11, 0x280 ;  /* 0x000002800b137836 */ /* 0x002fca0000000000 */
[----:B------:R-:W-:Y:S01]  /*0d30*/  ISETP.GE.AND P1, PT, R19, R6, PT ;  /* 0x000000061300720c */ /* 0x000fe20003f26270 */
[----:B--2---:R-:W-:-:S07]  /*0d40*/  @!P0 DMUL R16, R16, R16 ;  /* 0x0000001010108228 */ /* 0x004fce0000000000 */
[----:B------:R1:W-:Y:S05]  /*0d50*/  @!P0 STG.E.64 desc[UR6][R12.64+0xc00], R16 ;  /* 0x000c00100c008986 */ /* 0x0003ea000c101b06 */
[----:B------:R-:W2:Y:S01]  /*0d60*/  @!P1 LDG.E.64 R18, desc[UR6][R8.64+0x1000] ;  /* 0x0010000608129981 */ /* 0x000ea2000c1e1b00 */
[----:B------:R-:W-:-:S04]  /*0d70*/  IADD3 R21, PT, PT, R11, 0x300, RZ ;  /* 0x000003000b157810 */ /* 0x000fc80007ffe0ff */
[----:B------:R-:W-:Y:S01]  /*0d80*/  ISETP.GE.AND P0, PT, R21, R6, PT ;  /* 0x000000061500720c */ /* 0x000fe20003f06270 */
[----:B--2---:R-:W-:-:S07]  /*0d90*/  @!P1 DMUL R18, R18, R18 ;  /* 0x0000001212129228 */ /* 0x004fce0000000000 */
[----:B------:R1:W-:Y:S05]  /*0da0*/  @!P1 STG.E.64 desc[UR6][R12.64+0x1000], R18 ;  /* 0x001000120c009986 */ /* 0x0003ea000c101b06 */
[----:B0-----:R-:W2:Y:S01]  /*0db0*/  @!P0 LDG.E.64 R14, desc[UR6][R8.64+0x1400] ;  /* 0x00140006080e8981 */ /* 0x001ea2000c1e1b00 */
[----:B------:R-:W-:Y:S01]  /*0dc0*/  VIADD R11, R11, 0x380 ;  /* 0x000003800b0b7836 */ /* 0x000fe20000000000 */
[----:B------:R-:W-:Y:S01]  /*0dd0*/  BSSY.RECONVERGENT B0, `(.L_x_833) ;  /* 0x000000a000007945 */ /* 0x000fe20003800200 */
[----:B------:R-:W-:-:S05]  /*0de0*/  VIADD R10, R10, 0x8 ;  /* 0x000000080a0a7836 */ /* 0x000fca0000000000 */
[----:B------:R-:W-:Y:S01]  /*0df0*/  ISETP.NE.AND P1, PT, R10, R7, PT ;  /* 0x000000070a00720c */ /* 0x000fe20003f25270 */
[----:B--2---:R-:W-:-:S07]  /*0e00*/  @!P0 DMUL R14, R14, R14 ;  /* 0x0000000e0e0e8228 */ /* 0x004fce0000000000 */
[----:B------:R1:W-:Y:S01]  /*0e10*/  @!P0 STG.E.64 desc[UR6][R12.64+0x1400], R14 ;  /* 0x0014000e0c008986 */ /* 0x0003e2000c101b06 */
[----:B------:R-:W-:-:S13]  /*0e20*/  ISETP.GE.AND P0, PT, R11, R6, PT ;  /* 0x000000060b00720c */ /* 0x000fda0003f06270 */
[----:B-1----:R-:W-:Y:S05]  /*0e30*/  @P0 BRA `(.L_x_834) ;  /* 0x00000000000c0947 */ /* 0x002fea0003800000 */
[----:B------:R-:W2:Y:S02]  /*0e40*/  LDG.E.64 R8, desc[UR6][R8.64+0x1800] ;  /* 0x0018000608087981 */ /* 0x000ea4000c1e1b00 */
[----:B--2---:R-:W-:-:S07]  /*0e50*/  DMUL R14, R8, R8 ;  /* 0x00000008080e7228 */ /* 0x004fce0000000000 */
[----:B------:R0:W-:Y:S04]  /*0e60*/  STG.E.64 desc[UR6][R12.64+0x1800], R14 ;  /* 0x0018000e0c007986 */ /* 0x0001e8000c101b06 */
.L_x_834:
[----:B------:R-:W-:Y:S05]  /*0e70*/  BSYNC.RECONVERGENT B0 ;  /* 0x0000000000007941 */ /* 0x000fea0003800200 */
.L_x_833:
[----:B------:R-:W-:Y:S05]  /*0e80*/  @P1 BRA `(.L_x_835) ;  /* 0xfffffffc00381947 */ /* 0x000fea000383ffff */
.L_x_832:
[----:B------:R-:W-:-:S13]  /*0e90*/  ISETP.NE.AND P0, PT, R20, RZ, PT ;  /* 0x000000ff1400720c */ /* 0x000fda0003f05270 */
[----:B------:R-:W-:Y:S05]  /*0ea0*/  @!P0 EXIT ;  /* 0x000000000000894d */ /* 0x000fea0003800000 */
[----:B------:R-:W1:Y:S01]  /*0eb0*/  LDC R8, c[0x0][0x384] ;  /* 0x0000e100ff087b82 */ /* 0x000e620000000800 */
[----:B------:R-:W-:Y:S02]  /*0ec0*/  ISETP.GE.U32.AND P1, PT, R20, 0x4, PT ;  /* 0x000000041400780c */ /* 0x000fe40003f26070 */
[----:B-1----:R-:W-:-:S04]  /*0ed0*/  LOP3.LUT R22, R8, 0x3, RZ, 0xc0, !PT ;  /* 0x0000000308167812 */ /* 0x002fc800078ec0ff */
[----:B------:R-:W-:-:S07]  /*0ee0*/  ISETP.NE.AND P0, PT, R22, RZ, PT ;  /* 0x000000ff1600720c */ /* 0x000fce0003f05270 */
[----:B------:R-:W-:Y:S06]  /*0ef0*/  @!P1 BRA `(.L_x_836) ;  /* 0x0000000000749947 */ /* 0x000fec0003800000 */
[----:B------:R-:W-:-:S04]  /*0f00*/  LEA R9, R7, R0, 0x7 ;  /* 0x0000000007097211 */ /* 0x000fc800078e38ff */
[----:B------:R-:W-:-:S13]  /*0f10*/  ISETP.GE.AND P2, PT, R9, R6, PT ;  /* 0x000000060900720c */ /* 0x000fda0003f46270 */
[----:B------:R-:W-:-:S06]  /*0f20*/  @!P2 IMAD.WIDE R10, R9, 0x8, R2 ;  /* 0x00000008090aa825 */ /* 0x000fcc00078e0202 */
[----:B------:R-:W2:Y:S01]  /*0f30*/  @!P2 LDG.E.64 R10, desc[UR6][R10.64] ;  /* 0x000000060a0aa981 */ /* 0x000ea2000c1e1b00 */
[C---:B------:R-:W-:Y:S02]  /*0f40*/  VIADD R21, R9.reuse, 0x80 ;  /* 0x0000008009157836 */ /* 0x040fe40000000000 */
[----:B0-----:R-:W-:-:S03]  /*0f50*/  @!P2 IMAD.WIDE R14, R9, 0x8, R4 ;  /* 0x00000008090ea825 */ /* 0x001fc600078e0204 */
        /* <DEDUP_REMOVED lines=12> */
[----:B------:R-:W-:Y:S01]  /*1020*/  IADD3 R9, PT, PT, R9, 0x180, RZ ;  /* 0x0000018009097810 */ /* 0x000fe20007ffe0ff */
        /* <DEDUP_REMOVED lines=10> */
.L_x_836:
[----:B------:R-:W-:Y:S05]  /*10d0*/  @!P0 EXIT ;  /* 0x000000000000894d */ /* 0x000fea0003800000 */
[----:B------:R-:W-:Y:S02]  /*10e0*/  ISETP.NE.AND P1, PT, R22, 0x1, PT ;  /* 0x000000011600780c */ /* 0x000fe40003f25270 */
[----:B------:R-:W-:-:S04]  /*10f0*/  LOP3.LUT R8, R8, 0x1, RZ, 0xc0, !PT ;  /* 0x0000000108087812 */ /* 0x000fc800078ec0ff */
[----:B------:R-:W-:-:S07]  /*1100*/  ISETP.NE.U32.AND P0, PT, R8, 0x1, PT ;  /* 0x000000010800780c */ /* 0x000fce0003f05070 */
[----:B------:R-:W-:Y:S06]  /*1110*/  @!P1 BRA `(.L_x_837) ;  /* 0x00000000003c9947 */ /* 0x000fec0003800000 */
[----:B01----:R-:W-:-:S05]  /*1120*/  IMAD R13, R7, 0x80, R0 ;  /* 0x00000080070d7824 */ /* 0x003fca00078e0200 */
[----:B------:R-:W-:-:S13]  /*1130*/  ISETP.GE.AND P1, PT, R13, R6, PT ;  /* 0x000000060d00720c */ /* 0x000fda0003f26270 */
[----:B------:R-:W-:-:S06]  /*1140*/  @!P1 IMAD.WIDE R8, R13, 0x8, R2 ;  /* 0x000000080d089825 */ /* 0x000fcc00078e0202 */
[----:B------:R-:W2:Y:S01]  /*1150*/  @!P1 LDG.E.64 R8, desc[UR6][R8.64] ;  /* 0x0000000608089981 */ /* 0x000ea2000c1e1b00 */
[C---:B------:R-:W-:Y:S01]  /*1160*/  IADD3 R19, PT, PT, R13.reuse, 0x80, RZ ;  /* 0x000000800d137810 */ /* 0x040fe20007ffe0ff */
[----:B------:R-:W-:-:S03]  /*1170*/  @!P1 IMAD.WIDE R12, R13, 0x8, R4 ;  /* 0x000000080d0c9825 */ /* 0x000fc600078e0204 */
[----:B------:R-:W-:-:S13]  /*1180*/  ISETP.GE.AND P2, PT, R19, R6, PT ;  /* 0x000000061300720c */ /* 0x000fda0003f46270 */
[----:B------:R-:W-:Y:S01]  /*1190*/  @!P2 IMAD.WIDE R14, R19, 0x8, R2 ;  /* 0x00000008130ea825 */ /* 0x000fe200078e0202 */
[----:B--2---:R-:W-:-:S07]  /*11a0*/  @!P1 DMUL R10, R8, R8 ;  /* 0x00000008080a9228 */ /* 0x004fce0000000000 */
[----:B------:R2:W-:Y:S04]  /*11b0*/  @!P1 STG.E.64 desc[UR6][R12.64], R10 ;  /* 0x0000000a0c009986 */ /* 0x0005e8000c101b06 */
[----:B------:R-:W3:Y:S01]  /*11c0*/  @!P2 LDG.E.64 R14, desc[UR6][R14.64] ;  /* 0x000000060e0ea981 */ /* 0x000ee2000c1e1b00 */
[----:B------:R-:W-:-:S04]  /*11d0*/  @!P2 IMAD.WIDE R18, R19, 0x8, R4 ;  /* 0x000000081312a825 */ /* 0x000fc800078e0204 */
[----:B------:R-:W-:Y:S01]  /*11e0*/  VIADD R7, R7, 0x2 ;  /* 0x0000000207077836 */ /* 0x000fe20000000000 */
[----:B---3--:R-:W-:-:S07]  /*11f0*/  @!P2 DMUL R16, R14, R14 ;  /* 0x0000000e0e10a228 */ /* 0x008fce0000000000 */
[----:B------:R2:W-:Y:S04]  /*1200*/  @!P2 STG.E.64 desc[UR6][R18.64], R16 ;  /* 0x000000101200a986 */ /* 0x0005e8000c101b06 */
.L_x_837:
[----:B------:R-:W-:Y:S05]  /*1210*/  @P0 EXIT ;  /* 0x000000000000094d */ /* 0x000fea0003800000 */
[----:B------:R-:W-:-:S04]  /*1220*/  LEA R9, R7, R0, 0x7 ;  /* 0x0000000007097211 */ /* 0x000fc800078e38ff */
[----:B------:R-:W-:-:S13]  /*1230*/  ISETP.GE.AND P0, PT, R9, R6, PT ;  /* 0x000000060900720c */ /* 0x000fda0003f06270 */
[----:B------:R-:W-:Y:S05]  /*1240*/  @P0 EXIT ;  /* 0x000000000000094d */ /* 0x000fea0003800000 */
[----:B------:R-:W-:-:S06]  /*1250*/  IMAD.WIDE R2, R9, 0x8, R2 ;  /* 0x0000000809027825 */ /* 0x000fcc00078e0202 */
[----:B------:R-:W3:Y:S01]  /*1260*/  LDG.E.64 R2, desc[UR6][R2.64] ;  /* 0x0000000602027981 */ /* 0x000ee2000c1e1b00 */
[----:B------:R-:W-:Y:S01]  /*1270*/  IMAD.WIDE R4, R9, 0x8, R4 ;  /* 0x0000000809047825 */ /* 0x000fe200078e0204 */
[----:B---3--:R-:W-:-:S07]  /*1280*/  DMUL R6, R2, R2 ;  /* 0x0000000202067228 */ /* 0x008fce0000000000 */
[----:B------:R-:W-:Y:S01]  /*1290*/  STG.E.64 desc[UR6][R4.64], R6 ;  /* 0x0000000604007986 */ /* 0x000fe2000c101b06 */
[----:B------:R-:W-:Y:S05]  /*12a0*/  EXIT ;  /* 0x000000000000794d */ /* 0x000fea0003800000 */
.L_x_838:
        /* <DEDUP_REMOVED lines=13> */
.L_x_919:


//--------------------- .text._ZN3cub18CUB_300001_SM_10006detail9transform16transform_kernelINS2_10policy_hubILb1EN4cuda3std3__45tupleIJN6thrust24THRUST_300001_SM_1000_NS6detail15normal_iteratorINSA_10device_ptrIdEEEESF_EEEE10policy1000El11sub_functorIdESF_JPdSL_EEEvT0_iT1_T2_DpNS2_10kernel_argIT3_EE --------------------------
	.section	.text._ZN3cub18CUB_300001_SM_10006detail9transform16transform_kernelINS2_10policy_hubILb1EN4cuda3std3__45tupleIJN6thrust24THRUST_300001_SM_1000_NS6detail15normal_iteratorINSA_10device_ptrIdEEEESF_EEEE10policy1000El11sub_functorIdESF_JPdSL_EEEvT0_iT1_T2_DpNS2_10kernel_argIT3_EE,"ax",@progbits
	.align	128
        .global         _ZN3cub18CUB_300001_SM_10006detail9transform16transform_kernelINS2_10policy_hubILb1EN4cuda3std3__45tupleIJN6thrust24THRUST_300001_SM_1000_NS6detail15normal_iteratorINSA_10device_ptrIdEEEESF_EEEE10policy1000El11sub_functorIdESF_JPdSL_EEEvT0_iT1_T2_DpNS2_10kernel_argIT3_EE
        .type           _ZN3cub18CUB_300001_SM_10006detail9transform16transform_kernelINS2_10policy_hubILb1EN4cuda3std3__45tupleIJN6thrust24THRUST_300001_SM_1000_NS6detail15normal_iteratorINSA_10device_ptrIdEEEESF_EEEE10policy1000El11sub_functorIdESF_JPdSL_EEEvT0_iT1_T2_DpNS2_10kernel_argIT3_EE,@function
        .size           _ZN3cub18CUB_300001_SM_10006detail9transform16transform_kernelINS2_10policy_hubILb1EN4cuda3std3__45tupleIJN6thrust24THRUST_300001_SM_1000_NS6detail15normal_iteratorINSA_10device_ptrIdEEEESF_EEEE10policy1000El11sub_functorIdESF_JPdSL_EEEvT0_iT1_T2_DpNS2_10kernel_argIT3_EE,(.L_x_920 - _ZN3cub18CUB_300001_SM_10006detail9transform16transform_kernelINS2_10policy_hubILb1EN4cuda3std3__45tupleIJN6thrust24THRUST_300001_SM_1000_NS6detail15normal_iteratorINSA_10device_ptrIdEEEESF_EEEE10policy1000El11sub_functorIdESF_JPdSL_EEEvT0_iT1_T2_DpNS2_10kernel_argIT3_EE)
        .other          _ZN3cub18CUB_300001_SM_10006detail9transform16transform_kernelINS2_10policy_hubILb1EN4cuda3std3__45tupleIJN6thrust24THRUST_300001_SM_1000_NS6detail15normal_iteratorINSA_10device_ptrIdEEEESF_EEEE10policy1000El11sub_functorIdESF_JPdSL_EEEvT0_iT1_T2_DpNS2_10kernel_argIT3_EE,@"STO_CUDA_ENTRY STV_DEFAULT"
_ZN3cub18CUB_300001_SM_10006detail9transform16transform_kernelINS2_10policy_hubILb1EN4cuda3std3__45tupleIJN6thrust24THRUST_300001_SM_1000_NS6detail15normal_iteratorINSA_10device_ptrIdEEEESF_EEEE10policy1000El11sub_functorIdESF_JPdSL_EEEvT0_iT1_T2_DpNS2_10kernel_argIT3_EE:
.text._ZN3cub18CUB_300001_SM_10006detail9transform16transform_kernelINS2_10policy_hubILb1EN4cuda3std3__45tupleIJN6thrust24THRUST_300001_SM_1000_NS6detail15normal_iteratorINSA_10device_ptrIdEEEESF_EEEE10policy1000El11sub_functorIdESF_JPdSL_EEEvT0_iT1_T2_DpNS2_10kernel_argIT3_EE:
[----:B------:R-:W-:Y:S01]  /*0000*/  LDC R1, c[0x0][0x37c] ;  /* 0x0000df00ff017b82 */ /* 0x000fe20000000800 */
[----:B------:R-:W0:Y:S07]  /*0010*/  LDCU UR25, c[0x0][0x388] ;  /* 0x00007100ff1977ac */ /* 0x000e2e0008000800 */
[----:B------:R-:W1:Y:S01]  /*0020*/  S2UR UR20, SR_CTAID.X ;  /* 0x00000000001479c3 */ /* 0x000e620000002500 */
[----:B------:R-:W2:Y:S01]  /*0030*/  S2R R9, SR_TID.X ;  /* 0x0000000000097919 */ /* 0x000ea20000002100 */
[----:B------:R-:W-:Y:S01]  /*0040*/  BSSY.RECONVERGENT B0, `(.L_x_839) ;  /* 0x000002d000007945 */ /* 0x000fe20003800200 */
[----:B------:R-:W3:Y:S01]  /*0050*/  LDCU.64 UR4, c[0x0][0x380] ;  /* 0x00007000ff0477ac */ /* 0x000ee20008000a00 */
[----:B0-----:R-:W-:-:S04]  /*0060*/  USHF.L.U32 UR6, UR25, 0x7, URZ ;  /* 0x0000000719067899 */ /* 0x001fc800080006ff */
[----:B------:R-:W-:Y:S02]  /*0070*/  USHF.R.S32.HI UR7, URZ, 0x1f, UR6 ;  /* 0x0000001fff077899 */ /* 0x000fe40008011406 */
[----:B-1----:R-:W-:Y:S02]  /*0080*/  UIMAD.WIDE.U32 UR18, UR6, UR20, URZ ;  /* 0x00000014061272a5 */ /* 0x002fe4000f8e00ff */
[----:B------:R-:W-:Y:S02]  /*0090*/  UIMAD UR9, UR7, UR20, URZ ;  /* 0x00000014070972a4 */ /* 0x000fe4000f8e02ff */
[----:B---3--:R-:W-:Y:S02]  /*00a0*/  UIADD3 UR4, UP1, UPT, -UR18, UR4, URZ ;  /* 0x0000000412047290 */ /* 0x008fe4000ff3e1ff */
[----:B------:R-:W-:Y:S02]  /*00b0*/  UIADD3 UR9, UPT, UPT, UR19, UR9, URZ ;  /* 0x0000000913097290 */ /* 0x000fe4000fffe0ff */
[----:B------:R-:W-:Y:S01]  /*00c0*/  UISETP.LT.U32.AND UP0, UPT, UR4, UR6, UPT ;  /* 0x000000060400728c */ /* 0x000fe2000bf01070 */
[----:B--2---:R-:W-:Y:S01]  /*00d0*/  IMAD.SHL.U32 R0, R9, 0x80, RZ ;  /* 0x0000008009007824 */ /* 0x004fe200078e00ff */
[----:B------:R-:W-:-:S04]  /*00e0*/  UIADD3.X UR5, UPT, UPT, ~UR9, UR5, URZ, UP1, !UPT ;  /* 0x0000000509057290 */ /* 0x000fc80008ffe5ff */
[----:B------:R-:W-:-:S04]  /*00f0*/  UISETP.LT.AND.EX UP0, UPT, UR5, UR7, UPT, UP0 ;  /* 0x000000070500728c */ /* 0x000fc8000bf01300 */
[----:B------:R-:W-:-:S04]  /*0100*/  USEL UR4, UR4, UR6, UP0 ;  /* 0x0000000604047287 */ /* 0x000fc80008000000 */
[----:B------:R-:W-:-:S06]  /*0110*/  USHF.L.U32 UR5, UR4, 0x3, URZ ;  /* 0x0000000304057899 */ /* 0x000fcc00080006ff */
[----:B------:R-:W-:-:S13]  /*0120*/  ISETP.GE.AND P0, PT, R0, UR5, PT ;  /* 0x0000000500007c0c */ /* 0x000fda000bf06270 */
[----:B------:R-:W-:Y:S05]  /*0130*/  @P0 BRA `(.L_x_840) ;  /* 0x0000000000740947 */ /* 0x000fea0003800000 */
[----:B------:R-:W0:Y:S01]  /*0140*/  LDCU.64 UR10, c[0x0][0x398] ;  /* 0x00007300ff0a77ac */ /* 0x000e220008000a00 */
[----:B------:R-:W-:Y:S01]  /*0150*/  IMAD.U32 R2, RZ, RZ, UR18 ;  /* 0x00000012ff027e24 */ /* 0x000fe2000f8e00ff */
[----:B------:R-:W-:Y:S01]  /*0160*/  MOV R3, UR19 ;  /* 0x0000001300037c02 */ /* 0x000fe20008000f00 */
[----:B------:R-:W-:Y:S01]  /*0170*/  IMAD.U32 R6, RZ, RZ, UR9 ;  /* 0x00000009ff067e24 */ /* 0x000fe2000f8e00ff */
[----:B------:R-:W-:Y:S01]  /*0180*/  BSSY.RECONVERGENT B1, `(.L_x_841) ;  /* 0x000000e000017945 */ /* 0x000fe20003800200 */
[----:B------:R-:W-:Y:S01]  /*0190*/  IMAD.U32 R3, RZ, RZ, UR18 ;  /* 0x00000012ff037e24 */ /* 0x000fe2000f8e00ff */
[----:B------:R-:W-:Y:S01]  /*01a0*/  SHF.L.U32 R5, R2, 0x3, RZ ;  /* 0x0000000302057819 */ /* 0x000fe200000006ff */
[----:B------:R-:W-:-:S03]  /*01b0*/  IMAD.MOV.U32 R4, RZ, RZ, R0 ;  /* 0x000000ffff047224 */ /* 0x000fc600078e0000 */
[----:B------:R-:W-:Y:S02]  /*01c0*/  SHF.L.U64.HI R6, R3, 0x3, R6 ;  /* 0x0000000303067819 */ /* 0x000fe40000010206 */
[----:B0-----:R-:W-:-:S04]  /*01d0*/  IADD3 R2, P0, PT, R5, UR10, RZ ;  /* 0x0000000a05027c10 */ /* 0x001fc8000ff1e0ff */
[----:B------:R-:W-:-:S03]  /*01e0*/  IADD3.X R3, PT, PT, R6, UR11, RZ, P0, !PT ;  /* 0x0000000b06037c10 */ /* 0x000fc600087fe4ff */
[----:B------:R-:W-:-:S07]  /*01f0*/  IMAD.WIDE.U32 R2, R9, 0x80, R2 ;  /* 0x0000008009027825 */ /* 0x000fce00078e0002 */
.L_x_842:
[----:B------:R-:W-:Y:S01]  /*0200*/  VIADD R4, R4, 0x4000 ;  /* 0x0000400004047836 */ /* 0x000fe20000000000 */
[----:B------:R0:W-:Y:S04]  /*0210*/  CCTL.E.PF2 [R2] ;  /* 0x000000000200798f */ /* 0x0001e80000800100 */
[----:B------:R-:W-:Y:S02]  /*0220*/  ISETP.GE.AND P0, PT, R4, UR5, PT ;  /* 0x0000000504007c0c */ /* 0x000fe4000bf06270 */
[----:B0-----:R-:W-:-:S04]  /*0230*/  IADD3 R2, P1, PT, R2, 0x4000, RZ ;  /* 0x0000400002027810 */ /* 0x001fc80007f3e0ff */
[----:B------:R-:W-:-:S07]  /*0240*/  IADD3.X R3, PT, PT, RZ, R3, RZ, P1, !PT ;  /* 0x00000003ff037210 */ /* 0x000fce0000ffe4ff */
[----:B------:R-:W-:Y:S05]  /*0250*/  @!P0 BRA `(.L_x_842) ;  /* 0xfffffffc00e88947 */ /* 0x000fea000383ffff */
[----:B------:R-:W-:Y:S05]  /*0260*/  BSYNC.RECONVERGENT B1 ;  /* 0x0000000000017941 */ /* 0x000fea0003800200 */
.L_x_841:
[----:B------:R-:W0:Y:S02]  /*0270*/  LDCU.64 UR10, c[0x0][0x3a8] ;  /* 0x00007500ff0a77ac */ /* 0x000e240008000a00 */
[----:B0-----:R-:W-:-:S04]  /*0280*/  IADD3 R2, P0, PT, R5, UR10, RZ ;  /* 0x0000000a05027c10 */ /* 0x001fc8000ff1e0ff */
[----:B------:R-:W-:-:S03]  /*0290*/  IADD3.X R3, PT, PT, R6, UR11, RZ, P0, !PT ;  /* 0x0000000b06037c10 */ /* 0x000fc600087fe4ff */
[----:B------:R-:W-:-:S07]  /*02a0*/  IMAD.WIDE.U32 R2, R9, 0x80, R2 ;  /* 0x0000008009027825 */ /* 0x000fce00078e0002 */
.L_x_843:
[----:B------:R-:W-:Y:S01]  /*02b0*/  VIADD R0, R0, 0x4000 ;  /* 0x0000400000007836 */ /* 0x000fe20000000000 */
[----:B------:R0:W-:Y:S04]  /*02c0*/  CCTL.E.PF2 [R2] ;  /* 0x000000000200798f */ /* 0x0001e80000800100 */
[----:B------:R-:W-:Y:S02]  /*02d0*/  ISETP.GE.AND P0, PT, R0, UR5, PT ;  /* 0x0000000500007c0c */ /* 0x000fe4000bf06270 */
[----:B0-----:R-:W-:-:S05]  /*02e0*/  IADD3 R2, P1, PT, R2, 0x4000, RZ ;  /* 0x0000400002027810 */ /* 0x001fca0007f3e0ff */
[----:B------:R-:W-:-:S06]  /*02f0*/  IMAD.X R3, RZ, RZ, R3, P1 ;  /* 0x000000ffff037224 */ /* 0x000fcc00008e0603 */
[----:B------:R-:W-:Y:S05]  /*0300*/  @!P0 BRA `(.L_x_843) ;  /* 0xfffffffc00e88947 */ /* 0x000fea000383ffff */
.L_x_840:
[----:B------:R-:W-:Y:S05]  /*0310*/  BSYNC.RECONVERGENT B0 ;  /* 0x0000000000007941 */ /* 0x000fea0003800200 */
.L_x_839:
[----:B------:R-:W0:Y:S01]  /*0320*/  LDCU.128 UR12, c[0x0][0x390] ;  /* 0x00007200ff0c77ac */ /* 0x000e220008000c00 */
[----:B------:R-:W1:Y:S01]  /*0330*/  LDCU.64 UR30, c[0x0][0x3a8] ;  /* 0x00007500ff1e77ac */ /* 0x000e620008000a00 */
[----:B------:R-:W-:Y:S02]  /*0340*/  USHF.L.U32 UR21, UR18, 0x3, URZ ;  /* 0x0000000312157899 */ /* 0x000fe400080006ff */
[----:B------:R-:W-:Y:S02]  /*0350*/  UISETP.NE.AND UP0, UPT, UR6, UR4, UPT ;  /* 0x000000040600728c */ /* 0x000fe4000bf05270 */
[----:B------:R-:W-:Y:S01]  /*0360*/  USHF.L.U64.HI UR22, UR18, 0x3, UR9 ;  /* 0x0000000312167899 */ /* 0x000fe20008010209 */
[----:B------:R-:W2:Y:S01]  /*0370*/  LDCU.64 UR16, c[0x0][0x358] ;  /* 0x00006b00ff1077ac */ /* 0x000ea20008000a00 */
[----:B0-----:R-:W-:Y:S02]  /*0380*/  UIADD3 UR27, UP2, UPT, UR21, UR14, URZ ;  /* 0x0000000e151b7290 */ /* 0x001fe4000ff5e0ff */
[----:B------:R-:W-:-:S02]  /*0390*/  UIADD3 UR23, UP1, UPT, UR21, UR12, URZ ;  /* 0x0000000c15177290 */ /* 0x000fc4000ff3e0ff */
[----:B-1----:R-:W-:Y:S02]  /*03a0*/  UIADD3 UR29, UP3, UPT, UR21, UR30, URZ ;  /* 0x0000001e151d7290 */ /* 0x002fe4000ff7e0ff */
[----:B------:R-:W-:Y:S01]  /*03b0*/  UIADD3.X UR28, UPT, UPT, UR22, UR15, URZ, UP2, !UPT ;  /* 0x0000000f161c7290 */ /* 0x000fe200097fe4ff */
[----:B------:R-:W-:Y:S01]  /*03c0*/  MOV R2, UR27 ;  /* 0x0000001b00027c02 */ /* 0x000fe20008000f00 */
[----:B------:R-:W-:Y:S01]  /*03d0*/  UIADD3.X UR32, UPT, UPT, UR22, UR31, URZ, UP3, !UPT ;  /* 0x0000001f16207290 */ /* 0x000fe20009ffe4ff */
[----:B------:R-:W-:Y:S01]  /*03e0*/  IMAD.U32 R6, RZ, RZ, UR23 ;  /* 0x00000017ff067e24 */ /* 0x000fe2000f8e00ff */
[----:B------:R-:W-:Y:S01]  /*03f0*/  UIADD3.X UR24, UPT, UPT, UR22, UR13, URZ, UP1, !UPT ;  /* 0x0000000d16187290 */ /* 0x000fe20008ffe4ff */
[----:B------:R-:W-:Y:S01]  /*0400*/  IMAD.U32 R4, RZ, RZ, UR29 ;  /* 0x0000001dff047e24 */ /* 0x000fe2000f8e00ff */
[----:B------:R-:W-:Y:S02]  /*0410*/  MOV R3, UR28 ;  /* 0x0000001c00037c02 */ /* 0x000fe40008000f00 */
[----:B------:R-:W-:-:S02]  /*0420*/  IMAD.U32 R5, RZ, RZ, UR32 ;  /* 0x00000020ff057e24 */ /* 0x000fc4000f8e00ff */
[----:B------:R-:W-:Y:S01]  /*0430*/  IMAD.U32 R7, RZ, RZ, UR24 ;  /* 0x00000018ff077e24 */ /* 0x000fe2000f8e00ff */
[----:B--2---:R-:W-:Y:S06]  /*0440*/  BRA.U !UP0, `(.L_x_844) ;  /* 0x0000000d087c7547 */ /* 0x004fec000b800000 */
[----:B------:R-:W-:-:S06]  /*0450*/  UISETP.GE.AND UP0, UPT, UR25, 0x1, UPT ;  /* 0x000000011900788c */ /* 0x000fcc000bf06270 */
[----:B------:R-:W-:-:S13]  /*0460*/  PLOP3.LUT P0, PT, PT, PT, UP0, 0x80, 0x8 ;  /* 0x000000000008781c */ /* 0x000fda0003f0f008 */
[----:B------:R-:W-:Y:S05]  /*0470*/  @!P0 EXIT ;  /* 0x000000000000894d */ /* 0x000fea0003800000 */
[----:B------:R-:W-:Y:S01]  /*0480*/  UISETP.GE.U32.AND UP0, UPT, UR25, 0x8, UPT ;  /* 0x000000081900788c */ /* 0x000fe2000bf06070 */
[----:B------:R-:W-:Y:S01]  /*0490*/  HFMA2 R0, -RZ, RZ, 0, 0 ;  /* 0x00000000ff007431 */ /* 0x000fe200000001ff */
[----:B------:R-:W-:-:S07]  /*04a0*/  ULOP3.LUT UR5, UR25, 0x7, URZ, 0xc0, !UPT ;  /* 0x0000000719057892 */ /* 0x000fce000f8ec0ff */
[----:B------:R-:W-:Y:S05]  /*04b0*/  BRA.U !UP0, `(.L_x_845) ;  /* 0x0000000908207547 */ /* 0x000fea000b800000 */
[----:B------:R-:W-:-:S13]  /*04c0*/  ISETP.GE.AND P1, PT, R9, UR4, PT ;  /* 0x0000000409007c0c */ /* 0x000fda000bf26270 */
[----:B------:R-:W-:-:S04]  /*04d0*/  @!P1 IMAD.WIDE.U32 R16, R9, 0x8, R2 ;  /* 0x0000000809109825 */ /* 0x000fc800078e0002 */
[C---:B------:R-:W-:Y:S02]  /*04e0*/  @!P1 IMAD.WIDE.U32 R18, R9.reuse, 0x8, R4 ;  /* 0x0000000809129825 */ /* 0x040fe400078e0004 */
[----:B------:R-:W2:Y:S04]  /*04f0*/  @!P1 LDG.E.64 R16, desc[UR16][R16.64] ;  /* 0x0000001010109981 */ /* 0x000ea8000c1e1b00 */
[----:B------:R-:W2:Y:S01]  /*0500*/  @!P1 LDG.E.64 R18, desc[UR16][R18.64] ;  /* 0x0000001012129981 */ /* 0x000ea2000c1e1b00 */
[C---:B------:R-:W-:Y:S02]  /*0510*/  VIADD R15, R9.reuse, 0x80 ;  /* 0x00000080090f7836 */ /* 0x040fe40000000000 */
[----:B------:R-:W-:-:S03]  /*0520*/  @!P1 IMAD.WIDE.U32 R22, R9, 0x8, R6 ;  /* 0x0000000809169825 */ /* 0x000fc600078e0006 */
[C---:B------:R-:W-:Y:S01]  /*0530*/  ISETP.GE.AND P0, PT, R15.reuse, UR4, PT ;  /* 0x000000040f007c0c */ /* 0x040fe2000bf06270 */
[----:B------:R-:W-:-:S04]  /*0540*/  IMAD.WIDE R10, R15, 0x8, R2 ;  /* 0x000000080f0a7825 */ /* 0x000fc800078e0202 */
[----:B------:R-:W-:Y:S01]  /*0550*/  IMAD.WIDE R12, R15, 0x8, R4 ;  /* 0x000000080f0c7825 */ /* 0x000fe200078e0204 */
[----:B--2---:R-:W-:-:S07]  /*0560*/  @!P1 DADD R20, R16, -R18 ;  /* 0x0000000010149229 */ /* 0x004fce0000000812 */
[----:B------:R0:W-:Y:S04]  /*0570*/  @!P1 STG.E.64 desc[UR16][R22.64], R20 ;  /* 0x0000001416009986 */ /* 0x0001e8000c101b10 */
[----:B------:R-:W2:Y:S04]  /*0580*/  @!P0 LDG.E.64 R24, desc[UR16][R10.64] ;  /* 0x000000100a188981 */ /* 0x000ea8000c1e1b00 */
[----:B------:R-:W2:Y:S01]  /*0590*/  @!P0 LDG.E.64 R26, desc[UR16][R12.64] ;  /* 0x000000100c1a8981 */ /* 0x000ea2000c1e1b00 */
[C---:B------:R-:W-:Y:S01]  /*05a0*/  IADD3 R0, PT, PT, R9.reuse, 0x100, RZ ;  /* 0x0000010009007810 */ /* 0x040fe20007ffe0ff */
[C---:B------:R-:W-:Y:S01]  /*05b0*/  VIADD R8, R9.reuse, 0x180 ;  /* 0x0000018009087836 */ /* 0x040fe20000000000 */
[C---:B------:R-:W-:Y:S01]  /*05c0*/  IADD3 R14, PT, PT, R9.reuse, 0x200, RZ ;  /* 0x00000200090e7810 */ /* 0x040fe20007ffe0ff */
[----:B------:R-:W-:Y:S01]  /*05d0*/  ULOP3.LUT UR6, UR25, 0x7ffffff8, URZ, 0xc0, !UPT ;  /* 0x7ffffff819067892 */ /* 0x000fe2000f8ec0ff */
[----:B------:R-:W-:Y:S01]  /*05e0*/  ISETP.GE.AND P6, PT, R0, UR4, PT ;  /* 0x0000000400007c0c */ /* 0x000fe2000bfc6270 */
[----:B------:R-:W-:Y:S01]  /*05f0*/  VIADD R0, R9, 0x280 ;  /* 0x0000028009007836 */ /* 0x000fe20000000000 */
[----:B------:R-:W-:Y:S01]  /*0600*/  ISETP.GE.AND P4, PT, R14, UR4, PT ;  /* 0x000000040e007c0c */ /* 0x000fe2000bf86270 */
[----:B------:R-:W-:Y:S01]  /*0610*/  IMAD.WIDE R14, R15, 0x8, R6 ;  /* 0x000000080f0e7825 */ /* 0x000fe200078e0206 */
[----:B------:R-:W-:Y:S01]  /*0620*/  ISETP.GE.AND P5, PT, R8, UR4, PT ;  /* 0x0000000408007c0c */ /* 0x000fe2000bfa6270 */
[----:B------:R-:W-:Y:S01]  /*0630*/  BSSY.RECONVERGENT B0, `(.L_x_846) ;  /* 0x000000f000007945 */ /* 0x000fe20003800200 */
[----:B------:R-:W-:Y:S01]  /*0640*/  ISETP.GE.AND P3, PT, R0, UR4, PT ;  /* 0x0000000400007c0c */ /* 0x000fe2000bf66270 */
[C---:B------:R-:W-:Y:S01]  /*0650*/  VIADD R16, R9.reuse, 0x380 ;  /* 0x0000038009107836 */ /* 0x040fe20000000000 */
[----:B------:R-:W-:-:S02]  /*0660*/  IADD3 R8, PT, PT, R9, 0x300, RZ ;  /* 0x0000030009087810 */ /* 0x000fc40007ffe0ff */
[----:B------:R-:W-:Y:S02]  /*0670*/  MOV R0, UR6 ;  /* 0x0000000600007c02 */ /* 0x000fe40008000f00 */
[----:B------:R-:W-:Y:S02]  /*0680*/  ISETP.GE.AND P2, PT, R8, UR4, PT ;  /* 0x0000000408007c0c */ /* 0x000fe4000bf46270 */
[----:B------:R-:W-:Y:S01]  /*0690*/  ISETP.GE.AND P1, PT, R16, UR4, PT ;  /* 0x0000000410007c0c */ /* 0x000fe2000bf26270 */
[----:B--2---:R-:W-:-:S07]  /*06a0*/  @!P0 DADD R24, R24, -R26 ;  /* 0x0000000018188229 */ /* 0x004fce000000081a */
[----:B------:R0:W-:Y:S01]  /*06b0*/  @!P0 STG.E.64 desc[UR16][R14.64], R24 ;  /* 0x000000180e008986 */ /* 0x0001e2000c101b10 */
[----:B------:R-:W-:Y:S01]  /*06c0*/  ISETP.NE.AND P0, PT, R0, 0x8, PT ;  /* 0x000000080000780c */ /* 0x000fe20003f05270 */
[----:B------:R-:W-:-:S12]  /*06d0*/  @P6 BRA `(.L_x_847) ;  /* 0x0000000000106947 */ /* 0x000fd80003800000 */
[----:B------:R-:W2:Y:S04]  /*06e0*/  LDG.E.64 R16, desc[UR16][R10.64+0x400] ;  /* 0x000400100a107981 */ /* 0x000ea8000c1e1b00 */
[----:B------:R-:W2:Y:S02]  /*06f0*/  LDG.E.64 R18, desc[UR16][R12.64+0x400] ;  /* 0x000400100c127981 */ /* 0x000ea4000c1e1b00 */
[----:B--2---:R-:W-:-:S07]  /*0700*/  DADD R16, R16, -R18 ;  /* 0x0000000010107229 */ /* 0x004fce0000000812 */
[----:B------:R1:W-:Y:S04]  /*0710*/  STG.E.64 desc[UR16][R14.64+0x400], R16 ;  /* 0x000400100e007986 */ /* 0x0003e8000c101b10 */
.L_x_847:
[----:B------:R-:W-:Y:S05]  /*0720*/  BSYNC.RECONVERGENT B0 ;  /* 0x0000000000007941 */ /* 0x000fea0003800200 */
.L_x_846:
[----:B------:R-:W-:Y:S04]  /*0730*/  BSSY.RECONVERGENT B0, `(.L_x_848) ;  /* 0x0000006000007945 */ /* 0x000fe80003800200 */
[----:B------:R-:W-:Y:S05]  /*0740*/  @P5 BRA `(.L_x_849) ;  /* 0x0000000000105947 */ /* 0x000fea0003800000 */
[----:B-1----:R-:W2:Y:S04]  /*0750*/  LDG.E.64 R16, desc[UR16][R10.64+0x800] ;  /* 0x000800100a107981 */ /* 0x002ea8000c1e1b00 */
[----:B------:R-:W2:Y:S02]  /*0760*/  LDG.E.64 R18, desc[UR16][R12.64+0x800] ;  /* 0x000800100c127981 */ /* 0x000ea4000c1e1b00 */
[----:B--2---:R-:W-:-:S07]  /*0770*/  DADD R16, R16, -R18 ;  /* 0x0000000010107229 */ /* 0x004fce0000000812 */
[----:B------:R2:W-:Y:S04]  /*0780*/  STG.E.64 desc[UR16][R14.64+0x800], R16 ;  /* 0x000800100e007986 */ /* 0x0005e8000c101b10 */
.L_x_849:
[----:B------:R-:W-:Y:S05]  /*0790*/  BSYNC.RECONVERGENT B0 ;  /* 0x0000000000007941 */ /* 0x000fea0003800200 */
.L_x_848:
[----:B------:R-:W-:Y:S04]  /*07a0*/  BSSY.RECONVERGENT B0, `(.L_x_850) ;  /* 0x0000006000007945 */ /* 0x000fe80003800200 */
[----:B------:R-:W-:Y:S05]  /*07b0*/  @P4 BRA `(.L_x_851) ;  /* 0x0000000000104947 */ /* 0x000fea0003800000 */
[----:B-12---:R-:W2:Y:S04]  /*07c0*/  LDG.E.64 R16, desc[UR16][R10.64+0xc00] ;  /* 0x000c00100a107981 */ /* 0x006ea8000c1e1b00 */
[----:B------:R-:W2:Y:S02]  /*07d0*/  LDG.E.64 R18, desc[UR16][R12.64+0xc00] ;  /* 0x000c00100c127981 */ /* 0x000ea4000c1e1b00 */
[----:B--2---:R-:W-:-:S07]  /*07e0*/  DADD R16, R16, -R18 ;  /* 0x0000000010107229 */ /* 0x004fce0000000812 */
[----:B------:R3:W-:Y:S04]  /*07f0*/  STG.E.64 desc[UR16][R14.64+0xc00], R16 ;  /* 0x000c00100e007986 */ /* 0x0007e8000c101b10 */
.L_x_851:
[----:B------:R-:W-:Y:S05]  /*0800*/  BSYNC.RECONVERGENT B0 ;  /* 0x0000000000007941 */ /* 0x000fea0003800200 */
.L_x_850:
[----:B------:R-:W-:Y:S04]  /*0810*/  BSSY.RECONVERGENT B0, `(.L_x_852) ;  /* 0x0000006000007945 */ /* 0x000fe80003800200 */
[----:B------:R-:W-:Y:S05]  /*0820*/  @P3 BRA `(.L_x_853) ;  /* 0x0000000000103947 */ /* 0x000fea0003800000 */
[----:B-123--:R-:W2:Y:S04]  /*0830*/  LDG.E.64 R16, desc[UR16][R10.64+0x1000] ;  /* 0x001000100a107981 */ /* 0x00eea8000c1e1b00 */
[----:B------:R-:W2:Y:S02]  /*0840*/  LDG.E.64 R18, desc[UR16][R12.64+0x1000] ;  /* 0x001000100c127981 */ /* 0x000ea4000c1e1b00 */
[----:B--2---:R-:W-:-:S07]  /*0850*/  DADD R16, R16, -R18 ;  /* 0x0000000010107229 */ /* 0x004fce0000000812 */
[----:B------:R4:W-:Y:S04]  /*0860*/  STG.E.64 desc[UR16][R14.64+0x1000], R16 ;  /* 0x001000100e007986 */ /* 0x0009e8000c101b10 */
.L_x_853:
[----:B------:R-:W-:Y:S05]  /*0870*/  BSYNC.RECONVERGENT B0 ;  /* 0x0000000000007941 */ /* 0x000fea0003800200 */
.L_x_852:
[----:B------:R-:W-:Y:S04]  /*0880*/  BSSY.RECONVERGENT B0, `(.L_x_854) ;  /* 0x0000006000007945 */ /* 0x000fe80003800200 */
[----:B------:R-:W-:Y:S05]  /*0890*/  @P2 BRA `(.L_x_855) ;  /* 0x0000000000102947 */ /* 0x000fea0003800000 */
[----:B-1234-:R-:W2:Y:S04]  /*08a0*/  LDG.E.64 R16, desc[UR16][R10.64+0x1400] ;  /* 0x001400100a107981 */ /* 0x01eea8000c1e1b00 */
[----:B------:R-:W2:Y:S02]  /*08b0*/  LDG.E.64 R18, desc[UR16][R12.64+0x1400] ;  /* 0x001400100c127981 */ /* 0x000ea4000c1e1b00 */
[----:B--2---:R-:W-:-:S07]  /*08c0*/  DADD R16, R16, -R18 ;  /* 0x0000000010107229 */ /* 0x004fce0000000812 */
[----:B------:R1:W-:Y:S04]  /*08d0*/  STG.E.64 desc[UR16][R14.64+0x1400], R16 ;  /* 0x001400100e007986 */ /* 0x0003e8000c101b10 */
.L_x_855:
[----:B------:R-:W-:Y:S05]  /*08e0*/  BSYNC.RECONVERGENT B0 ;  /* 0x0000000000007941 */ /* 0x000fea0003800200 */
.L_x_854:
[----:B------:R-:W-:Y:S04]  /*08f0*/  BSSY.RECONVERGENT B0, `(.L_x_856) ;  /* 0x0000006000007945 */ /* 0x000fe80003800200 */
[----:B------:R-:W-:Y:S05]  /*0900*/  @P1 BRA `(.L_x_857) ;  /* 0x0000000000101947 */ /* 0x000fea0003800000 */
[----:B------:R-:W1:Y:S04]  /*0910*/  LDG.E.64 R10, desc[UR16][R10.64+0x1800] ;  /* 0x001800100a0a7981 */ /* 0x000e68000c1e1b00 */
[----:B------:R-:W1:Y:S02]  /*0920*/  LDG.E.64 R12, desc[UR16][R12.64+0x1800] ;  /* 0x001800100c0c7981 */ /* 0x000e64000c1e1b00 */
[----:B-1234-:R-:W-:-:S07]  /*0930*/  DADD R16, R10, -R12 ;  /* 0x000000000a107229 */ /* 0x01efce000000080c */
[----:B------:R1:W-:Y:S04]  /*0940*/  STG.E.64 desc[UR16][R14.64+0x1800], R16 ;  /* 0x001800100e007986 */ /* 0x0003e8000c101b10 */
.L_x_857:
[----:B------:R-:W-:Y:S05]  /*0950*/  BSYNC.RECONVERGENT B0 ;  /* 0x0000000000007941 */ /* 0x000fea0003800200 */
.L_x_856:
[----:B------:R-:W-:Y:S05]  /*0960*/  @!P0 BRA `(.L_x_845) ;  /* 0x0000000000f48947 */ /* 0x000fea0003800000 */
[----:B------:R-:W-:-:S07]  /*0970*/  IMAD.MOV.U32 R8, RZ, RZ, 0x8 ;  /* 0x00000008ff087424 */ /* 0x000fce00078e00ff */
.L_x_860:
[----:B01234-:R-:W-:-:S04]  /*0980*/  LEA R17, R8, R9, 0x7 ;  /* 0x0000000908117211 */ /* 0x01ffc800078e38ff */
[----:B------:R-:W-:-:S13]  /*0990*/  ISETP.GE.AND P0, PT, R17, UR4, PT ;  /* 0x0000000411007c0c */ /* 0x000fda000bf06270 */
[----:B0-----:R-:W-:-:S04]  /*09a0*/  @!P0 IMAD.WIDE.U32 R22, R17, 0x8, R2 ;  /* 0x0000000811168825 */ /* 0x001fc800078e0002 */
        /* <DEDUP_REMOVED lines=9> */
[----:B------:R-:W-:Y:S04]  /*0a40*/  @!P0 STG.E.64 desc[UR16][R28.64], R26 ;  /* 0x0000001a1c008986 */ /* 0x000fe8000c101b10 */
[----:B------:R-:W2:Y:S04]  /*0a50*/  @!P1 LDG.E.64 R18, desc[UR16][R14.64] ;  /* 0x000000100e129981 */ /* 0x000ea8000c1e1b00 */
[----:B------:R-:W2:Y:S01]  /*0a60*/  @!P1 LDG.E.64 R20, desc[UR16][R12.64] ;  /* 0x000000100c149981 */ /* 0x000ea2000c1e1b00 */
[----:B------:R-:W-:-:S04]  /*0a70*/  IADD3 R10, PT, PT, R17, 0x100, RZ ;  /* 0x00000100110a7810 */ /* 0x000fc80007ffe0ff */
[----:B------:R-:W-:Y:S01]  /*0a80*/  ISETP.GE.AND P0, PT, R10, UR4, PT ;  /* 0x000000040a007c0c */ /* 0x000fe2000bf06270 */
[----:B------:R-:W-:Y:S01]  /*0a90*/  IMAD.WIDE R10, R11, 0x8, R6 ;  /* 0x000000080b0a7825 */ /* 0x000fe200078e0206 */
[----:B--2---:R-:W-:-:S07]  /*0aa0*/  @!P1 DADD R22, R18, -R20 ;  /* 0x0000000012169229 */ /* 0x004fce0000000814 */
[----:B------:R0:W-:Y:S04]  /*0ab0*/  @!P1 STG.E.64 desc[UR16][R10.64], R22 ;  /* 0x000000160a009986 */ /* 0x0001e8000c101b10 */
[----:B------:R-:W2:Y:S04]  /*0ac0*/  @!P0 LDG.E.64 R18, desc[UR16][R14.64+0x400] ;  /* 0x000400100e128981 */ /* 0x000ea8000c1e1b00 */
[----:B------:R-:W2:Y:S01]  /*0ad0*/  @!P0 LDG.E.64 R20, desc[UR16][R12.64+0x400] ;  /* 0x000400100c148981 */ /* 0x000ea2000c1e1b00 */
[----:B------:R-:W-:-:S05]  /*0ae0*/  VIADD R16, R17, 0x180 ;  /* 0x0000018011107836 */ /* 0x000fca0000000000 */
[----:B------:R-:W-:Y:S01]  /*0af0*/  ISETP.GE.AND P1, PT, R16, UR4, PT ;  /* 0x0000000410007c0c */ /* 0x000fe2000bf26270 */
[----:B--2---:R-:W-:-:S07]  /*0b00*/  @!P0 DADD R24, R18, -R20 ;  /* 0x0000000012188229 */ /* 0x004fce0000000814 */
[----:B------:R1:W-:Y:S05]  /*0b10*/  @!P0 STG.E.64 desc[UR16][R10.64+0x400], R24 ;  /* 0x000400180a008986 */ /* 0x0003ea000c101b10 */
[----:B------:R-:W0:Y:S04]  /*0b20*/  @!P1 LDG.E.64 R18, desc[UR16][R14.64+0x800] ;  /* 0x000800100e129981 */ /* 0x000e28000c1e1b00 */
[----:B------:R-:W0:Y:S01]  /*0b30*/  @!P1 LDG.E.64 R20, desc[UR16][R12.64+0x800] ;  /* 0x000800100c149981 */ /* 0x000e22000c1e1b00 */
[----:B------:R-:W-:-:S04]  /*0b40*/  IADD3 R16, PT, PT, R17, 0x200, RZ ;  /* 0x0000020011107810 */ /* 0x000fc80007ffe0ff */
[----:B------:R-:W-:Y:S01]  /*0b50*/  ISETP.GE.AND P0, PT, R16, UR4, PT ;  /* 0x0000000410007c0c */ /* 0x000fe2000bf06270 */
[----:B0-----:R-:W-:-:S07]  /*0b60*/  @!P1 DADD R22, R18, -R20 ;  /* 0x0000000012169229 */ /* 0x001fce0000000814 */
[----:B------:R0:W-:Y:S05]  /*0b70*/  @!P1 STG.E.64 desc[UR16][R10.64+0x800], R22 ;  /* 0x000800160a009986 */ /* 0x0001ea000c101b10 */
[----:B------:R-:W1:Y:S04]  /*0b80*/  @!P0 LDG.E.64 R18, desc[UR16][R14.64+0xc00] ;  /* 0x000c00100e128981 */ /* 0x000e68000c1e1b00 */
[----:B------:R-:W1:Y:S01]  /*0b90*/  @!P0 LDG.E.64 R20, desc[UR16][R12.64+0xc00] ;  /* 0x000c00100c148981 */ /* 0x000e62000c1e1b00 */
[----:B------:R-:W-:-:S05]  /*0ba0*/  VIADD R16, R17, 0x280 ;  /* 0x0000028011107836 */ /* 0x000fca0000000000 */
[----:B------:R-:W-:Y:S01]  /*0bb0*/  ISETP.GE.AND P1, PT, R16, UR4, PT ;  /* 0x0000000410007c0c */ /* 0x000fe2000bf26270 */
[----:B-1----:R-:W-:-:S07]  /*0bc0*/  @!P0 DADD R24, R18, -R20 ;  /* 0x0000000012188229 */ /* 0x002fce0000000814 */
[----:B------:R1:W-:Y:S05]  /*0bd0*/  @!P0 STG.E.64 desc[UR16][R10.64+0xc00], R24 ;  /* 0x000c00180a008986 */ /* 0x0003ea000c101b10 */
[----:B------:R-:W0:Y:S04]  /*0be0*/  @!P1 LDG.E.64 R18, desc[UR16][R14.64+0x1000] ;  /* 0x001000100e129981 */ /* 0x000e28000c1e1b00 */
[----:B------:R-:W0:Y:S01]  /*0bf0*/  @!P1 LDG.E.64 R20, desc[UR16][R12.64+0x1000] ;  /* 0x001000100c149981 */ /* 0x000e22000c1e1b00 */
[----:B------:R-:W-:-:S04]  /*0c00*/  IADD3 R16, PT, PT, R17, 0x300, RZ ;  /* 0x0000030011107810 */ /* 0x000fc80007ffe0ff */
[----:B------:R-:W-:Y:S01]  /*0c10*/  ISETP.GE.AND P0, PT, R16, UR4, PT ;  /* 0x0000000410007c0c */ /* 0x000fe2000bf06270 */
[----:B0-----:R-:W-:-:S07]  /*0c20*/  @!P1 DADD R22, R18, -R20 ;  /* 0x0000000012169229 */ /* 0x001fce0000000814 */
[----:B------:R1:W-:Y:S05]  /*0c30*/  @!P1 STG.E.64 desc[UR16][R10.64+0x1000], R22 ;  /* 0x001000160a009986 */ /* 0x0003ea000c101b10 */
[----:B------:R-:W2:Y:S04]  /*0c40*/  @!P0 LDG.E.64 R18, desc[UR16][R14.64+0x1400] ;  /* 0x001400100e128981 */ /* 0x000ea8000c1e1b00 */
[----:B------:R-:W2:Y:S01]  /*0c50*/  @!P0 LDG.E.64 R20, desc[UR16][R12.64+0x1400] ;  /* 0x001400100c148981 */ /* 0x000ea2000c1e1b00 */
[----:B------:R-:W-:Y:S01]  /*0c60*/  VIADD R17, R17, 0x380 ;  /* 0x0000038011117836 */ /* 0x000fe20000000000 */
[----:B------:R-:W-:Y:S01]  /*0c70*/  IADD3 R8, PT, PT, R8, 0x8, RZ ;  /* 0x0000000808087810 */ /* 0x000fe20007ffe0ff */
[----:B------:R-:W-:Y:S03]  /*0c80*/  BSSY.RECONVERGENT B0, `(.L_x_858) ;  /* 0x000000a000007945 */ /* 0x000fe60003800200 */
[----:B------:R-:W-:Y:S01]  /*0c90*/  ISETP.NE.AND P1, PT, R8, R0, PT ;  /* 0x000000000800720c */ /* 0x000fe20003f25270 */
[----:B--2---:R-:W-:-:S07]  /*0ca0*/  @!P0 DADD R18, R18, -R20 ;  /* 0x0000000012128229 */ /* 0x004fce0000000814 */
[----:B------:R1:W-:Y:S01]  /*0cb0*/  @!P0 STG.E.64 desc[UR16][R10.64+0x1400], R18 ;  /* 0x001400120a008986 */ /* 0x0003e2000c101b10 */
[----:B------:R-:W-:-:S13]  /*0cc0*/  ISETP.GE.AND P0, PT, R17, UR4, PT ;  /* 0x0000000411007c0c */ /* 0x000fda000bf06270 */
[----:B-1----:R-:W-:Y:S05]  /*0cd0*/  @P0 BRA `(.L_x_859) ;  /* 0x0000000000100947 */ /* 0x002fea0003800000 */
[----:B------:R-:W2:Y:S04]  /*0ce0*/  LDG.E.64 R14, desc[UR16][R14.64+0x1800] ;  /* 0x001800100e0e7981 */ /* 0x000ea8000c1e1b00 */
[----:B------:R-:W2:Y:S02]  /*0cf0*/  LDG.E.64 R12, desc[UR16][R12.64+0x1800] ;  /* 0x001800100c0c7981 */ /* 0x000ea4000c1e1b00 */
[----:B--2---:R-:W-:-:S07]  /*0d00*/  DADD R16, R14, -R12 ;  /* 0x000000000e107229 */ /* 0x004fce000000080c */
[----:B------:R0:W-:Y:S04]  /*0d10*/  STG.E.64 desc[UR16][R10.64+0x1800], R16 ;  /* 0x001800100a007986 */ /* 0x0001e8000c101b10 */
.L_x_859:
[----:B------:R-:W-:Y:S05]  /*0d20*/  BSYNC.RECONVERGENT B0 ;  /* 0x0000000000007941 */ /* 0x000fea0003800200 */
.L_x_858:
[----:B------:R-:W-:Y:S05]  /*0d30*/  @P1 BRA `(.L_x_860) ;  /* 0xfffffffc00101947 */ /* 0x000fea000383ffff */
.L_x_845:
[----:B------:R-:W-:-:S13]  /*0d40*/  ISETP.NE.AND P0, PT, RZ, UR5, PT ;  /* 0x00000005ff007c0c */ /* 0x000fda000bf05270 */
[----:B------:R-:W-:Y:S05]  /*0d50*/  @!P0 EXIT ;  /* 0x000000000000894d */ /* 0x000fea0003800000 */
[----:B------:R-:W0:Y:S01]  /*0d60*/  LDC R8, c[0x0][0x388] ;  /* 0x0000e200ff087b82 */ /* 0x000e220000000800 */
[----:B------:R-:W-:Y:S01]  /*0d70*/  UISETP.GE.U32.AND UP0, UPT, UR5, 0x4, UPT ;  /* 0x000000040500788c */ /* 0x000fe2000bf06070 */
[----:B0-----:R-:W-:-:S04]  /*0d80*/  LOP3.LUT R10, R8, 0x3, RZ, 0xc0, !PT ;  /* 0x00000003080a7812 */ /* 0x001fc800078ec0ff */
[----:B------:R-:W-:-:S04]  /*0d90*/  ISETP.NE.AND P2, PT, R10, RZ, PT ;  /* 0x000000ff0a00720c */ /* 0x000fc80003f45270 */
[----:B------:R-:W-:Y:S09]  /*0da0*/  BRA.U !UP0, `(.L_x_861) ;  /* 0x0000000108947547 */ /* 0x000ff2000b800000 */
[----:B------:R-:W-:-:S05]  /*0db0*/  IMAD R11, R0, 0x80, R9 ;  /* 0x00000080000b7824 */ /* 0x000fca00078e0209 */
[----:B------:R-:W-:-:S13]  /*0dc0*/  ISETP.GE.AND P0, PT, R11, UR4, PT ;  /* 0x000000040b007c0c */ /* 0x000fda000bf06270 */
[----:B-1234-:R-:W-:-:S04]  /*0dd0*/  @!P0 IMAD.WIDE R14, R11, 0x8, R2 ;  /* 0x000000080b0e8825 */ /* 0x01efc800078e0202 */
[C---:B------:R-:W-:Y:S02]  /*0de0*/  @!P0 IMAD.WIDE R16, R11.reuse, 0x8, R4 ;  /* 0x000000080b108825 */ /* 0x040fe400078e0204 */
[----:B------:R-:W2:Y:S04]  /*0df0*/  @!P0 LDG.E.64 R14, desc[UR16][R14.64] ;  /* 0x000000100e0e8981 */ /* 0x000ea8000c1e1b00 */
[----:B------:R-:W2:Y:S01]  /*0e00*/  @!P0 LDG.E.64 R16, desc[UR16][R16.64] ;  /* 0x0000001010108981 */ /* 0x000ea2000c1e1b00 */
[C---:B------:R-:W-:Y:S01]  /*0e10*/  IADD3 R13, PT, PT, R11.reuse, 0x80, RZ ;  /* 0x000000800b0d7810 */ /* 0x040fe20007ffe0ff */
[----:B------:R-:W-:-:S03]  /*0e20*/  @!P0 IMAD.WIDE R20, R11, 0x8, R6 ;  /* 0x000000080b148825 */ /* 0x000fc600078e0206 */
[----:B------:R-:W-:-:S13]  /*0e30*/  ISETP.GE.AND P1, PT, R13, UR4, PT ;  /* 0x000000040d007c0c */ /* 0x000fda000bf26270 */
[----:B------:R-:W-:-:S04]  /*0e40*/  @!P1 IMAD.WIDE R22, R13, 0x8, R2 ;  /* 0x000000080d169825 */ /* 0x000fc800078e0202 */
[----:B------:R-:W-:Y:S01]  /*0e50*/  @!P1 IMAD.WIDE R24, R13, 0x8, R4 ;  /* 0x000000080d189825 */ /* 0x000fe200078e0204 */
[----:B--2---:R-:W-:-:S07]  /*0e60*/  @!P0 DADD R18, R14, -R16 ;  /* 0x000000000e128229 */ /* 0x004fce0000000810 */
[----:B------:R0:W-:Y:S04]  /*0e70*/  @!P0 STG.E.64 desc[UR16][R20.64], R18 ;  /* 0x0000001214008986 */ /* 0x0001e8000c101b10 */
[----:B------:R-:W2:Y:S04]  /*0e80*/  @!P1 LDG.E.64 R22, desc[UR16][R22.64] ;  /* 0x0000001016169981 */ /* 0x000ea8000c1e1b00 */
[----:B------:R-:W2:Y:S01]  /*0e90*/  @!P1 LDG.E.64 R24, desc[UR16][R24.64] ;  /* 0x0000001018189981 */ /* 0x000ea2000c1e1b00 */
[----:B------:R-:W-:Y:S02]  /*0ea0*/  VIADD R15, R11, 0x100 ;  /* 0x000001000b0f7836 */ /* 0x000fe40000000000 */
        /* <DEDUP_REMOVED lines=8> */
[----:B------:R-:W-:Y:S01]  /*0f30*/  IADD3 R11, PT, PT, R11, 0x180, RZ ;  /* 0x000001800b0b7810 */ /* 0x000fe20007ffe0ff */
[----:B------:R-:W-:-:S03]  /*0f40*/  @!P0 IMAD.WIDE R14, R15, 0x8, R6 ;  /* 0x000000080f0e8825 */ /* 0x000fc600078e0206 */
[----:B------:R-:W-:-:S13]  /*0f50*/  ISETP.GE.AND P1, PT, R11, UR4, PT ;  /* 0x000000040b007c0c */ /* 0x000fda000bf26270 */
[----:B0-----:R-:W-:-:S04]  /*0f60*/  @!P1 IMAD.WIDE R20, R11, 0x8, R2 ;  /* 0x000000080b149825 */ /* 0x001fc800078e0202 */
[----:B------:R-:W-:Y:S01]  /*0f70*/  @!P1 IMAD.WIDE R22, R11, 0x8, R4 ;  /* 0x000000080b169825 */ /* 0x000fe200078e0204 */
[----:B--2---:R-:W-:-:S07]  /*0f80*/  @!P0 DADD R18, R26, -R28 ;  /* 0x000000001a128229 */ /* 0x004fce000000081c */
[----:B------:R0:W-:Y:S04]  /*0f90*/  @!P0 STG.E.64 desc[UR16][R14.64], R18 ;  /* 0x000000120e008986 */ /* 0x0001e8000c101b10 */
[----:B------:R-:W2:Y:S04]  /*0fa0*/  @!P1 LDG.E.64 R20, desc[UR16][R20.64] ;  /* 0x0000001014149981 */ /* 0x000ea8000c1e1b00 */
[----:B------:R-:W2:Y:S01]  /*0fb0*/  @!P1 LDG.E.64 R22, desc[UR16][R22.64] ;  /* 0x0000001016169981 */ /* 0x000ea2000c1e1b00 */
[----:B-1----:R-:W-:-:S04]  /*0fc0*/  @!P1 IMAD.WIDE R16, R11, 0x8, R6 ;  /* 0x000000080b109825 */ /* 0x002fc800078e0206 */
[----:B------:R-:W-:Y:S01]  /*0fd0*/  VIADD R0, R0, 0x4 ;  /* 0x0000000400007836 */ /* 0x000fe20000000000 */
[----:B--2---:R-:W-:-:S07]  /*0fe0*/  @!P1 DADD R12, R20, -R22 ;  /* 0x00000000140c9229 */ /* 0x004fce0000000816 */
[----:B------:R0:W-:Y:S04]  /*0ff0*/  @!P1 STG.E.64 desc[UR16][R16.64], R12 ;  /* 0x0000000c10009986 */ /* 0x0001e8000c101b10 */
.L_x_861:
[----:B------:R-:W-:Y:S05]  /*1000*/  @!P2 EXIT ;  /* 0x000000000000a94d */ /* 0x000fea0003800000 */
[----:B------:R-:W-:Y:S02]  /*1010*/  ISETP.NE.AND P0, PT, R10, 0x1, PT ;  /* 0x000000010a00780c */ /* 0x000fe40003f05270 */
[----:B------:R-:W-:-:S04]  /*1020*/  LOP3.LUT R8, R8, 0x1, RZ, 0xc0, !PT ;  /* 0x0000000108087812 */ /* 0x000fc800078ec0ff */
[----:B------:R-:W-:-:S07]  /*1030*/  ISETP.NE.U32.AND P2, PT, R8, 0x1, PT ;  /* 0x000000010800780c */ /* 0x000fce0003f45070 */
[----:B------:R-:W-:Y:S06]  /*1040*/  @!P0 BRA `(.L_x_862) ;  /* 0x00000000004c8947 */ /* 0x000fec0003800000 */
[----:B01234-:R-:W-:-:S04]  /*1050*/  LEA R17, R0, R9, 0x7 ;  /* 0x0000000900117211 */ /* 0x01ffc800078e38ff */
[----:B------:R-:W-:-:S13]  /*1060*/  ISETP.GE.AND P0, PT, R17, UR4, PT ;  /* 0x0000000411007c0c */ /* 0x000fda000bf06270 */
[----:B------:R-:W-:-:S04]  /*1070*/  @!P0 IMAD.WIDE R10, R17, 0x8, R2 ;  /* 0x00000008110a8825 */ /* 0x000fc800078e0202 */
[C---:B------:R-:W-:Y:S02]  /*1080*/  @!P0 IMAD.WIDE R12, R17.reuse, 0x8, R4 ;  /* 0x00000008110c8825 */ /* 0x040fe400078e0204 */
[----:B------:R-:W2:Y:S04]  /*1090*/  @!P0 LDG.E.64 R10, desc[UR16][R10.64] ;  /* 0x000000100a0a8981 */ /* 0x000ea8000c1e1b00 */
[----:B------:R-:W2:Y:S01]  /*10a0*/  @!P0 LDG.E.64 R12, desc[UR16][R12.64] ;  /* 0x000000100c0c8981 */ /* 0x000ea2000c1e1b00 */
[C---:B------:R-:W-:Y:S02]  /*10b0*/  VIADD R23, R17.reuse, 0x80 ;  /* 0x0000008011177836 */ /* 0x040fe40000000000 */
        /* <DEDUP_REMOVED lines=8> */
[----:B------:R-:W-:Y:S01]  /*1140*/  @!P1 IMAD.WIDE R12, R23, 0x8, R6 ;  /* 0x00000008170c9825 */ /* 0x000fe200078e0206 */
[----:B------:R-:W-:Y:S01]  /*1150*/  IADD3 R0, PT, PT, R0, 0x2, RZ ;  /* 0x0000000200007810 */ /* 0x000fe20007ffe0ff */
[----:B--2---:R-:W-:-:S07]  /*1160*/  @!P1 DADD R10, R18, -R20 ;  /* 0x00000000120a9229 */ /* 0x004fce0000000814 */
[----:B------:R0:W-:Y:S04]  /*1170*/  @!P1 STG.E.64 desc[UR16][R12.64], R10 ;  /* 0x0000000a0c009986 */ /* 0x0001e8000c101b10 */
.L_x_862:
[----:B------:R-:W-:Y:S05]  /*1180*/  @P2 EXIT ;  /* 0x000000000000294d */ /* 0x000fea0003800000 */
[----:B0-----:R-:W-:-:S05]  /*1190*/  IMAD R11, R0, 0x80, R9 ;  /* 0x00000080000b7824 */ /* 0x001fca00078e0209 */
[----:B------:R-:W-:-:S13]  /*11a0*/  ISETP.GE.AND P0, PT, R11, UR4, PT ;  /* 0x000000040b007c0c */ /* 0x000fda000bf06270 */
[----:B------:R-:W-:Y:S05]  /*11b0*/  @P0 EXIT ;  /* 0x000000000000094d */ /* 0x000fea0003800000 */
[----:B------:R-:W-:-:S04]  /*11c0*/  IMAD.WIDE R2, R11, 0x8, R2 ;  /* 0x000000080b027825 */ /* 0x000fc800078e0202 */
[C---:B------:R-:W-:Y:S02]  /*11d0*/  IMAD.WIDE R4, R11.reuse, 0x8, R4 ;  /* 0x000000080b047825 */ /* 0x040fe400078e0204 */
[----:B------:R-:W5:Y:S04]  /*11e0*/  LDG.E.64 R2, desc[UR16][R2.64] ;  /* 0x0000001002027981 */ /* 0x000f68000c1e1b00 */
[----:B------:R-:W5:Y:S01]  /*11f0*/  LDG.E.64 R4, desc[UR16][R4.64] ;  /* 0x0000001004047981 */ /* 0x000f62000c1e1b00 */
[----:B------:R-:W-:Y:S01]  /*1200*/  IMAD.WIDE R6, R11, 0x8, R6 ;  /* 0x000000080b067825 */ /* 0x000fe200078e0206 */
[----:B-----5:R-:W-:-:S07]  /*1210*/  DADD R8, R2, -R4 ;  /* 0x0000000002087229 */ /* 0x020fce0000000804 */
[----:B------:R-:W-:Y:S01]  /*1220*/  STG.E.64 desc[UR16][R6.64], R8 ;  /* 0x0000000806007986 */ /* 0x000fe2000c101b10 */
[----:B------:R-:W-:Y:S05]  /*1230*/  EXIT ;  /* 0x000000000000794d */ /* 0x000fea0003800000 */
.L_x_844:
[----:B------:R-:W-:-:S06]  /*1240*/  UISETP.GE.AND UP0, UPT, UR25, 0x1, UPT ;  /* 0x000000011900788c */ /* 0x000fcc000bf06270 */
[----:B------:R-:W-:-:S13]  /*1250*/  PLOP3.LUT P0, PT, PT, PT, UP0, 0x80, 0x8 ;  /* 0x000000000008781c */ /* 0x000fda0003f0f008 */
[----:B------:R-:W-:Y:S05]  /*1260*/  @!P0 EXIT ;  /* 0x000000000000894d */ /* 0x000fea0003800000 */
[----:B------:R-:W0:Y:S01]  /*1270*/  LDCU UR10, c[0x0][0x388] ;  /* 0x00007100ff0a77ac */ /* 0x000e220008000800 */
[----:B------:R-:W-:Y:S01]  /*1280*/  UISETP.GE.U32.AND UP0, UPT, UR25, 0x10, UPT ;  /* 0x000000101900788c */ /* 0x000fe2000bf06070 */
[----:B------:R-:W-:Y:S01]  /*1290*/  UMOV UR4, URZ ;  /* 0x000000ff00047c82 */ /* 0x000fe20008000000 */
[----:B0-----:R-:W-:-:S06]  /*12a0*/  ULOP3.LUT UR33, UR10, 0xf, URZ, 0xc0, !UPT ;  /* 0x0000000f0a217892 */ /* 0x001fcc000f8ec0ff */
[----:B------:R-:W-:Y:S01]  /*12b0*/  ISETP.NE.AND P0, PT, RZ, UR33, PT ;  /* 0x00000021ff007c0c */ /* 0x000fe2000bf05270 */
[----:B------:R-:W-:-:S12]  /*12c0*/  BRA.U !UP0, `(.L_x_863) ;  /* 0x0000000508a47547 */ /* 0x000fd8000b800000 */
[----:B------:R-:W0:Y:S01]  /*12d0*/  LDC.64 R12, c[0x0][0x398] ;  /* 0x0000e600ff0c7b82 */ /* 0x000e220000000a00 */
[----:B------:R-:W-:Y:S02]  /*12e0*/  HFMA2 R6, -RZ, RZ, 0, 0.00048828125 ;  /* 0x00001000ff067431 */ /* 0x000fe400000001ff */
[----:B------:R-:W-:Y:S01]  /*12f0*/  IMAD.MOV.U32 R7, RZ, RZ, 0x0 ;  /* 0x00000000ff077424 */ /* 0x000fe200078e00ff */
[----:B------:R-:W-:Y:S01]  /*1300*/  ULEA UR5, UP1, UR18, 0xc00, 0x3 ;  /* 0x00000c0012057891 */ /* 0x000fe2000f8218ff */
[C---:B------:R-:W-:Y:S01]  /*1310*/  IADD3 R10, PT, PT, R9.reuse, 0x480, RZ ;  /* 0x00000480090a7810 */ /* 0x040fe20007ffe0ff */
[----:B------:R-:W-:Y:S02]  /*1320*/  UIADD3 UR26, UP0, UPT, UR21, UR12, URZ ;  /* 0x0000000c151a7290 */ /* 0x000fe4000ff1e0ff */
[----:B------:R-:W-:Y:S02]  /*1330*/  UIADD3 UR7, UP2, UPT, UR5, UR14, URZ ;  /* 0x0000000e05077290 */ /* 0x000fe4000ff5e0ff */
[----:B------:R-:W-:Y:S01]  /*1340*/  UIADD3.X UR14, UPT, UPT, UR22, UR13, URZ, UP0, !UPT ;  /* 0x0000000d160e7290 */ /* 0x000fe200087fe4ff */
[----:B------:R-:W-:Y:S01]  /*1350*/  IMAD.WIDE.U32 R6, R9, 0x8, R6 ;  /* 0x0000000809067825 */ /* 0x000fe200078e0006 */
[----:B------:R-:W-:-:S02]  /*1360*/  ULEA.HI.X UR6, UR18, URZ, UR9, 0x3, UP1 ;  /* 0x000000ff12067291 */ /* 0x000fc400088f1c09 */
[----:B------:R-:W-:Y:S01]  /*1370*/  ULOP3.LUT UR4, UR25, 0x7ffffff0, URZ, 0xc0, !UPT ;  /* 0x7ffffff019047892 */ /* 0x000fe2000f8ec0ff */
[C---:B------:R-:W-:Y:S01]  /*1380*/  IADD3 R11, P1, PT, R6.reuse, UR30, RZ ;  /* 0x0000001e060b7c10 */ /* 0x040fe2000ff3e0ff */
[----:B------:R-:W-:Y:S01]  /*1390*/  UIADD3 UR5, UP0, UPT, UR5, UR30, URZ ;  /* 0x0000001e05057290 */ /* 0x000fe2000ff1e0ff */
[----:B------:R-:W-:Y:S01]  /*13a0*/  IADD3 R20, P2, PT, R6, UR12, RZ ;  /* 0x0000000c06147c10 */ /* 0x000fe2000ff5e0ff */
[----:B------:R-:W-:Y:S01]  /*13b0*/  UIADD3.X UR8, UPT, UPT, UR6, UR15, URZ, UP2, !UPT ;  /* 0x0000000f06087290 */ /* 0x000fe200097fe4ff */
[C---:B------:R-:W-:Y:S01]  /*13c0*/  IADD3.X R21, PT, PT, R7.reuse, UR31, RZ, P1, !PT ;  /* 0x0000001f07157c10 */ /* 0x040fe20008ffe4ff */
[----:B------:R-:W-:Y:S01]  /*13d0*/  UIADD3 UR11, UPT, UPT, -UR4, URZ, URZ ;  /* 0x000000ff040b7290 */ /* 0x000fe2000fffe1ff */
[----:B------:R-:W-:Y:S01]  /*13e0*/  IADD3.X R0, PT, PT, R7, UR13, RZ, P2, !PT ;  /* 0x0000000d07007c10 */ /* 0x000fe200097fe4ff */
[----:B------:R-:W-:Y:S01]  /*13f0*/  UIADD3.X UR6, UPT, UPT, UR6, UR31, URZ, UP0, !UPT ;  /* 0x0000001f06067290 */ /* 0x000fe200087fe4ff */
[----:B0-----:R-:W-:-:S11]  /*1400*/  IMAD.WIDE.U32 R6, R9, 0x8, R12 ;  /* 0x0000000809067825 */ /* 0x001fd600078e000c */
.L_x_864:
[----:B---3--:R-:W-:Y:S02]  /*1410*/  IADD3 R14, P1, PT, R6, UR21, RZ ;  /* 0x00000015060e7c10 */ /* 0x008fe4000ff3e0ff */
[----:B------:R-:W-:Y:S02]  /*1420*/  IADD3 R12, P2, PT, R11, UR21, RZ ;  /* 0x000000150b0c7c10 */ /* 0x000fe4000ff5e0ff */
[----:B------:R-:W-:Y:S02]  /*1430*/  IADD3.X R15, PT, PT, R7, UR22, RZ, P1, !PT ;  /* 0x00000016070f7c10 */ /* 0x000fe40008ffe4ff */
[----:B------:R-:W-:-:S03]  /*1440*/  IADD3.X R13, PT, PT, R21, UR22, RZ, P2, !PT ;  /* 0x00000016150d7c10 */ /* 0x000fc600097fe4ff */
[----:B------:R-:W2:Y:S04]  /*1450*/  LDG.E.64 R16, desc[UR16][R14.64] ;  /* 0x000000100e107981 */ /* 0x000ea8000c1e1b00 */
[----:B------:R-:W2:Y:S01]  /*1460*/  LDG.E.64 R18, desc[UR16][R12.64+-0x1000] ;  /* 0xfff000100c127981 */ /* 0x000ea2000c1e1b00 */
[----:B------:R-:W-:-:S04]  /*1470*/  IADD3 R8, P1, PT, R20, UR21, RZ ;  /* 0x0000001514087c10 */ /* 0x000fc8000ff3e0ff */
[----:B------:R-:W-:Y:S01]  /*1480*/  IADD3.X R9, PT, PT, R0, UR22, RZ, P1, !PT ;  /* 0x0000001600097c10 */ /* 0x000fe20008ffe4ff */
[----:B--2---:R-:W-:-:S07]  /*1490*/  DADD R16, R16, -R18 ;  /* 0x0000000010107229 */ /* 0x004fce0000000812 */
[----:B------:R0:W-:Y:S04]  /*14a0*/  STG.E.64 desc[UR16][R8.64+-0x1000], R16 ;  /* 0xfff0001008007986 */ /* 0x0001e8000c101b10 */
[----:B------:R-:W2:Y:S04]  /*14b0*/  LDG.E.64 R18, desc[UR16][R14.64+0x400] ;  /* 0x000400100e127981 */ /* 0x000ea8000c1e1b00 */
[----:B------:R-:W2:Y:S02]  /*14c0*/  LDG.E.64 R22, desc[UR16][R12.64+-0xc00] ;  /* 0xfff400100c167981 */ /* 0x000ea4000c1e1b00 */
[----:B--2---:R-:W-:-:S07]  /*14d0*/  DADD R18, R18, -R22 ;  /* 0x0000000012127229 */ /* 0x004fce0000000816 */
[----:B------:R1:W-:Y:S04]  /*14e0*/  STG.E.64 desc[UR16][R8.64+-0xc00], R18 ;  /* 0xfff4001208007986 */ /* 0x0003e8000c101b10 */
[----:B------:R-:W2:Y:S04]  /*14f0*/  LDG.E.64 R22, desc[UR16][R14.64+0x800] ;  /* 0x000800100e167981 */ /* 0x000ea8000c1e1b00 */
[----:B------:R-:W2:Y:S02]  /*1500*/  LDG.E.64 R24, desc[UR16][R12.64+-0x800] ;  /* 0xfff800100c187981 */ /* 0x000ea4000c1e1b00 */
[----:B--2---:R-:W-:-:S07]  /*1510*/  DADD R22, R22, -R24 ;  /* 0x0000000016167229 */ /* 0x004fce0000000818 */
[----:B------:R2:W-:Y:S04]  /*1520*/  STG.E.64 desc[UR16][R8.64+-0x800], R22 ;  /* 0xfff8001608007986 */ /* 0x0005e8000c101b10 */
[----:B------:R-:W3:Y:S04]  /*1530*/  LDG.E.64 R24, desc[UR16][R14.64+0xc00] ;  /* 0x000c00100e187981 */ /* 0x000ee8000c1e1b00 */
[----:B------:R-:W3:Y:S02]  /*1540*/  LDG.E.64 R26, desc[UR16][R12.64+-0x400] ;  /* 0xfffc00100c1a7981 */ /* 0x000ee4000c1e1b00 */
[----:B---3--:R-:W-:-:S07]  /*1550*/  DADD R24, R24, -R26 ;  /* 0x0000000018187229 */ /* 0x008fce000000081a */
[----:B------:R3:W-:Y:S04]  /*1560*/  STG.E.64 desc[UR16][R8.64+-0x400], R24 ;  /* 0xfffc001808007986 */ /* 0x0007e8000c101b10 */
[----:B0-----:R-:W4:Y:S04]  /*1570*/  LDG.E.64 R16, desc[UR16][R14.64+0x1000] ;  /* 0x001000100e107981 */ /* 0x001f28000c1e1b00 */
[----:B------:R-:W4:Y:S02]  /*1580*/  LDG.E.64 R26, desc[UR16][R12.64] ;  /* 0x000000100c1a7981 */ /* 0x000f24000c1e1b00 */
[----:B----4-:R-:W-:-:S07]  /*1590*/  DADD R16, R16, -R26 ;  /* 0x0000000010107229 */ /* 0x010fce000000081a */
[----:B------:R0:W-:Y:S04]  /*15a0*/  STG.E.64 desc[UR16][R8.64], R16 ;  /* 0x0000001008007986 */ /* 0x0001e8000c101b10 */
[----:B-1----:R-:W4:Y:S04]  /*15b0*/  LDG.E.64 R18, desc[UR16][R14.64+0x1400] ;  /* 0x001400100e127981 */ /* 0x002f28000c1e1b00 */
[----:B------:R-:W4:Y:S02]  /*15c0*/  LDG.E.64 R26, desc[UR16][R12.64+0x400] ;  /* 0x000400100c1a7981 */ /* 0x000f24000c1e1b00 */
[----:B----4-:R-:W-:-:S07]  /*15d0*/  DADD R18, R18, -R26 ;  /* 0x0000000012127229 */ /* 0x010fce000000081a */
[----:B------:R1:W-:Y:S04]  /*15e0*/  STG.E.64 desc[UR16][R8.64+0x400], R18 ;  /* 0x0004001208007986 */ /* 0x0003e8000c101b10 */
[----:B--2---:R-:W2:Y:S04]  /*15f0*/  LDG.E.64 R22, desc[UR16][R14.64+0x1800] ;  /* 0x001800100e167981 */ /* 0x004ea8000c1e1b00 */
[----:B------:R-:W2:Y:S02]  /*1600*/  LDG.E.64 R26, desc[UR16][R12.64+0x800] ;  /* 0x000800100c1a7981 */ /* 0x000ea4000c1e1b00 */
[----:B--2---:R-:W-:-:S07]  /*1610*/  DADD R22, R22, -R26 ;  /* 0x0000000016167229 */ /* 0x004fce000000081a */
[----:B------:R2:W-:Y:S04]  /*1620*/  STG.E.64 desc[UR16][R8.64+0x800], R22 ;  /* 0x0008001608007986 */ /* 0x0005e8000c101b10 */
[----:B---3--:R-:W3:Y:S04]  /*1630*/  LDG.E.64 R24, desc[UR16][R14.64+0x1c00] ;  /* 0x001c00100e187981 */ /* 0x008ee8000c1e1b00 */
[----:B------:R-:W3:Y:S02]  /*1640*/  LDG.E.64 R26, desc[UR16][R12.64+0xc00] ;  /* 0x000c00100c1a7981 */ /* 0x000ee4000c1e1b00 */
[----:B---3--:R-:W-:-:S07]  /*1650*/  DADD R24, R24, -R26 ;  /* 0x0000000018187229 */ /* 0x008fce000000081a */
[----:B------:R3:W-:Y:S04]  /*1660*/  STG.E.64 desc[UR16][R8.64+0xc00], R24 ;  /* 0x000c001808007986 */ /* 0x0007e8000c101b10 */
[----:B0-----:R-:W4:Y:S04]  /*1670*/  LDG.E.64 R16, desc[UR16][R14.64+0x2000] ;  /* 0x002000100e107981 */ /* 0x001f28000c1e1b00 */
[----:B------:R-:W4:Y:S01]  /*1680*/  LDG.E.64 R26, desc[UR16][R12.64+0x1000] ;  /* 0x001000100c1a7981 */ /* 0x000f22000c1e1b00 */
[----:B------:R-:W-:Y:S01]  /*1690*/  MOV R29, UR8 ;  /* 0x00000008001d7c02 */ /* 0x000fe20008000f00 */
[----:B------:R-:W-:Y:S01]  /*16a0*/  IMAD.U32 R28, RZ, RZ, UR7 ;  /* 0x00000007ff1c7e24 */ /* 0x000fe2000f8e00ff */
[----:B-1----:R-:W-:Y:S01]  /*16b0*/  MOV R19, UR6 ;  /* 0x0000000600137c02 */ /* 0x002fe20008000f00 */
[----:B------:R-:W-:-:S04]  /*16c0*/  IMAD.U32 R18, RZ, RZ, UR5 ;  /* 0x00000005ff127e24 */ /* 0x000fc8000f8e00ff */
[----:B------:R-:W-:Y:S01]  /*16d0*/  IMAD.WIDE R18, R10, 0x8, R18 ;  /* 0x000000080a127825 */ /* 0x000fe200078e0212 */
[----:B----4-:R-:W-:-:S03]  /*16e0*/  DADD R26, R16, -R26 ;  /* 0x00000000101a7229 */ /* 0x010fc6000000081a */
[----:B------:R-:W-:-:S04]  /*16f0*/  IMAD.WIDE R16, R10, 0x8, R28 ;  /* 0x000000080a107825 */ /* 0x000fc800078e021c */
[----:B------:R0:W-:Y:S04]  /*1700*/  STG.E.64 desc[UR16][R8.64+0x1000], R26 ;  /* 0x0010001a08007986 */ /* 0x0001e8000c101b10 */
[----:B--2---:R-:W2:Y:S04]  /*1710*/  LDG.E.64 R22, desc[UR16][R16.64+-0xc00] ;  /* 0xfff4001010167981 */ /* 0x004ea8000c1e1b00 */
[----:B------:R-:W2:Y:S01]  /*1720*/  LDG.E.64 R14, desc[UR16][R18.64+-0xc00] ;  /* 0xfff40010120e7981 */ /* 0x000ea2000c1e1b00 */
[----:B------:R-:W-:Y:S01]  /*1730*/  MOV R13, UR14 ;  /* 0x0000000e000d7c02 */ /* 0x000fe20008000f00 */
[----:B------:R-:W-:-:S04]  /*1740*/  IMAD.U32 R12, RZ, RZ, UR26 ;  /* 0x0000001aff0c7e24 */ /* 0x000fc8000f8e00ff */
[----:B------:R-:W-:Y:S01]  /*1750*/  IMAD.WIDE R12, R10, 0x8, R12 ;  /* 0x000000080a0c7825 */ /* 0x000fe200078e020c */
[----:B--2---:R-:W-:-:S07]  /*1760*/  DADD R14, R22, -R14 ;  /* 0x00000000160e7229 */ /* 0x004fce000000080e */
[----:B------:R1:W-:Y:S04]  /*1770*/  STG.E.64 desc[UR16][R12.64], R14 ;  /* 0x0000000e0c007986 */ /* 0x0003e8000c101b10 */
[----:B------:R-:W2:Y:S04]  /*1780*/  LDG.E.64 R22, desc[UR16][R16.64+-0x800] ;  /* 0xfff8001010167981 */ /* 0x000ea8000c1e1b00 */
[----:B---3--:R-:W2:Y:S02]  /*1790*/  LDG.E.64 R24, desc[UR16][R18.64+-0x800] ;  /* 0xfff8001012187981 */ /* 0x008ea4000c1e1b00 */
[----:B--2---:R-:W-:-:S07]  /*17a0*/  DADD R22, R22, -R24 ;  /* 0x0000000016167229 */ /* 0x004fce0000000818 */
[----:B------:R2:W-:Y:S04]  /*17b0*/  STG.E.64 desc[UR16][R12.64+0x400], R22 ;  /* 0x000400160c007986 */ /* 0x0005e8000c101b10 */
[----:B0-----:R-:W3:Y:S04]  /*17c0*/  LDG.E.64 R8, desc[UR16][R16.64+-0x400] ;  /* 0xfffc001010087981 */ /* 0x001ee8000c1e1b00 */
[----:B------:R-:W3:Y:S02]  /*17d0*/  LDG.E.64 R24, desc[UR16][R18.64+-0x400] ;  /* 0xfffc001012187981 */ /* 0x000ee4000c1e1b00 */
[----:B---3--:R-:W-:-:S07]  /*17e0*/  DADD R8, R8, -R24 ;  /* 0x0000000008087229 */ /* 0x008fce0000000818 */
[----:B------:R0:W-:Y:S04]  /*17f0*/  STG.E.64 desc[UR16][R12.64+0x800], R8 ;  /* 0x000800080c007986 */ /* 0x0001e8000c101b10 */
[----:B------:R-:W3:Y:S04]  /*1800*/  LDG.E.64 R24, desc[UR16][R16.64] ;  /* 0x0000001010187981 */ /* 0x000ee8000c1e1b00 */
[----:B------:R-:W3:Y:S02]  /*1810*/  LDG.E.64 R26, desc[UR16][R18.64] ;  /* 0x00000010121a7981 */ /* 0x000ee4000c1e1b00 */
[----:B---3--:R-:W-:-:S07]  /*1820*/  DADD R24, R24, -R26 ;  /* 0x0000000018187229 */ /* 0x008fce000000081a */
        /* <DEDUP_REMOVED lines=9> */
[----:B0-----:R-:W2:Y:S04]  /*18c0*/  LDG.E.64 R8, desc[UR16][R16.64+0xc00] ;  /* 0x000c001010087981 */ /* 0x001ea8000c1e1b00 */
[----:B------:R-:W2:Y:S01]  /*18d0*/  LDG.E.64 R26, desc[UR16][R18.64+0xc00] ;  /* 0x000c0010121a7981 */ /* 0x000ea2000c1e1b00 */
[----:B------:R-:W-:Y:S01]  /*18e0*/  UIADD3 UR21, UP0, UPT, UR21, 0x4000, URZ ;  /* 0x0000400015157890 */ /* 0x000fe2000ff1e0ff */
[----:B------:R-:W-:Y:S01]  /*18f0*/  VIADD R10, R10, 0x800 ;  /* 0x000008000a0a7836 */ /* 0x000fe20000000000 */
[----:B------:R-:W-:-:S02]  /*1900*/  UIADD3 UR11, UPT, UPT, UR11, 0x10, URZ ;  /* 0x000000100b0b7890 */ /* 0x000fc4000fffe0ff */
[----:B------:R-:W-:Y:S02]  /*1910*/  UIADD3.X UR22, UPT, UPT, URZ, UR22, URZ, UP0, !UPT ;  /* 0x00000016ff167290 */ /* 0x000fe400087fe4ff */
[----:B------:R-:W-:Y:S01]  /*1920*/  UISETP.NE.AND UP0, UPT, UR11, URZ, UPT ;  /* 0x000000ff0b00728c */ /* 0x000fe2000bf05270 */
[----:B--2---:R-:W-:-:S07]  /*1930*/  DADD R8, R8, -R26 ;  /* 0x0000000008087229 */ /* 0x004fce000000081a */
[----:B------:R3:W-:Y:S01]  /*1940*/  STG.E.64 desc[UR16][R12.64+0x1800], R8 ;  /* 0x001800080c007986 */ /* 0x0007e2000c101b10 */
[----:B------:R-:W-:Y:S05]  /*1950*/  BRA.U UP0, `(.L_x_864) ;  /* 0xfffffff900ac7547 */ /* 0x000fea000b83ffff */
.L_x_863:
[----:B------:R-:W-:Y:S05]  /*1960*/  @!P0 EXIT ;  /* 0x000000000000894d */ /* 0x000fea0003800000 */
[----:B------:R-:W0:Y:S01]  /*1970*/  LDCU.64 UR12, c[0x0][0x390] ;  /* 0x00007200ff0c77ac */ /* 0x000e220008000a00 */
[----:B------:R-:W1:Y:S01]  /*1980*/  S2R R0, SR_TID.X ;  /* 0x0000000000007919 */ /* 0x000e620000002100 */
[----:B------:R-:W-:-:S04]  /*1990*/  USHF.L.U32 UR6, UR10, 0x7, URZ ;  /* 0x000000070a067899 */ /* 0x000fc800080006ff */
[----:B------:R-:W-:Y:S02]  /*19a0*/  USHF.R.S32.HI UR5, URZ, 0x1f, UR6 ;  /* 0x0000001fff057899 */ /* 0x000fe40008011406 */
[----:B------:R-:W-:Y:S02]  /*19b0*/  UIMAD.WIDE.U32 UR6, UR6, UR20, URZ ;  /* 0x00000014060672a5 */ /* 0x000fe4000f8e00ff */
[----:B------:R-:W-:Y:S02]  /*19c0*/  UIMAD UR5, UR5, UR20, URZ ;  /* 0x00000014050572a4 */ /* 0x000fe4000f8e02ff */
[----:B------:R-:W-:Y:S02]  /*19d0*/  USHF.L.U32 UR8, UR6, 0x3, URZ ;  /* 0x0000000306087899 */ /* 0x000fe400080006ff */
[----:B------:R-:W-:Y:S02]  /*19e0*/  UIADD3 UR5, UPT, UPT, UR7, UR5, URZ ;  /* 0x0000000507057290 */ /* 0x000fe4000fffe0ff */
[----:B0-----:R-:W-:-:S02]  /*19f0*/  UIADD3 UR8, UP0, UPT, UR8, UR12, URZ ;  /* 0x0000000c08087290 */ /* 0x001fc4000ff1e0ff */
[----:B------:R-:W-:Y:S02]  /*1a00*/  USHF.L.U64.HI UR5, UR6, 0x3, UR5 ;  /* 0x0000000306057899 */ /* 0x000fe40008010205 */
[----:B------:R-:W-:Y:S02]  /*1a10*/  ULOP3.LUT UR6, UR10, 0x7, URZ, 0xc0, !UPT ;  /* 0x000000070a067892 */ /* 0x000fe4000f8ec0ff */
[----:B------:R-:W-:Y:S01]  /*1a20*/  UIADD3.X UR5, UPT, UPT, UR5, UR13, URZ, UP0, !UPT ;  /* 0x0000000d05057290 */ /* 0x000fe200087fe4ff */
[----:B------:R-:W-:Y:S01]  /*1a30*/  MOV R6, UR8 ;  /* 0x0000000800067c02 */ /* 0x000fe20008000f00 */
[----:B------:R-:W-:Y:S02]  /*1a40*/  UISETP.GE.U32.AND UP0, UPT, UR33, 0x8, UPT ;  /* 0x000000082100788c */ /* 0x000fe4000bf06070 */
[----:B------:R-:W-:Y:S02]  /*1a50*/  ISETP.NE.AND P0, PT, RZ, UR6, PT ;  /* 0x00000006ff007c0c */ /* 0x000fe4000bf05270 */
[----:B------:R-:W-:-:S05]  /*1a60*/  IMAD.U32 R7, RZ, RZ, UR5 ;  /* 0x00000005ff077e24 */ /* 0x000fca000f8e00ff */
[----:B-1----:R-:W-:Y:S06]  /*1a70*/  BRA.U !UP0, `(.L_x_865) ;  /* 0x0000000108987547 */ /* 0x002fec000b800000 */
[----:B------:R-:W-:-:S05]  /*1a80*/  MOV R17, UR4 ;  /* 0x0000000400117c02 */ /* 0x000fca0008000f00 */
[----:B------:R-:W-:-:S04]  /*1a90*/  IMAD R17, R17, 0x80, R0 ;  /* 0x0000008011117824 */ /* 0x000fc800078e0200 */
[----:B------:R-:W-:-:S04]  /*1aa0*/  IMAD.WIDE R10, R17, 0x8, R2 ;  /* 0x00000008110a7825 */ /* 0x000fc800078e0202 */
[C---:B---3--:R-:W-:Y:S01]  /*1ab0*/  IMAD.WIDE R8, R17.reuse, 0x8, R4 ;  /* 0x0000000811087825 */ /* 0x048fe200078e0204 */
[----:B------:R-:W2:Y:S04]  /*1ac0*/  LDG.E.64 R12, desc[UR16][R10.64] ;  /* 0x000000100a0c7981 */ /* 0x000ea8000c1e1b00 */
[----:B------:R-:W2:Y:S02]  /*1ad0*/  LDG.E.64 R14, desc[UR16][R8.64] ;  /* 0x00000010080e7981 */ /* 0x000ea4000c1e1b00 */
[----:B--2---:R-:W-:Y:S01]  /*1ae0*/  DADD R14, R12, -R14 ;  /* 0x000000000c0e7229 */ /* 0x004fe2000000080e */
[----:B------:R-:W-:-:S06]  /*1af0*/  IMAD.WIDE R12, R17, 0x8, R6 ;  /* 0x00000008110c7825 */ /* 0x000fcc00078e0206 */
        /* <DEDUP_REMOVED lines=25> */
[----:B---3--:R-:W2:Y:S04]  /*1c90*/  LDG.E.64 R20, desc[UR16][R10.64+0x1c00] ;  /* 0x001c00100a147981 */ /* 0x008ea8000c1e1b00 */
[----:B------:R-:W2:Y:S01]  /*1ca0*/  LDG.E.64 R22, desc[UR16][R8.64+0x1c00] ;  /* 0x001c001008167981 */ /* 0x000ea2000c1e1b00 */
[----:B------:R-:W-:Y:S01]  /*1cb0*/  UIADD3 UR4, UPT, UPT, UR4, 0x8, URZ ;  /* 0x0000000804047890 */ /* 0x000fe2000fffe0ff */
[----:B--2---:R-:W-:-:S07]  /*1cc0*/  DADD R20, R20, -R22 ;  /* 0x0000000014147229 */ /* 0x004fce0000000816 */
[----:B------:R0:W-:Y:S04]  /*1cd0*/  STG.E.64 desc[UR16][R12.64+0x1c00], R20 ;  /* 0x001c00140c007986 */ /* 0x0001e8000c101b10 */
.L_x_865:
[----:B------:R-:W-:Y:S05]  /*1ce0*/  @!P0 EXIT ;  /* 0x000000000000894d */ /* 0x000fea0003800000 */
[----:B------:R-:W-:Y:S02]  /*1cf0*/  UISETP.GE.U32.AND UP0, UPT, UR6, 0x4, UPT ;  /* 0x000000040600788c */ /* 0x000fe4000bf06070 */
[----:B------:R-:W-:-:S06]  /*1d00*/  ULOP3.LUT UR5, UR10, 0x3, URZ, 0xc0, !UPT ;  /* 0x000000030a057892 */ /* 0x000fcc000f8ec0ff */
[----:B------:R-:W-:Y:S01]  /*1d10*/  ISETP.NE.AND P0, PT, RZ, UR5, PT ;  /* 0x00000005ff007c0c */ /* 0x000fe2000bf05270 */
[----:B------:R-:W-:-:S12]  /*1d20*/  BRA.U !UP0, `(.L_x_866) ;  /* 0x0000000108587547 */ /* 0x000fd8000b800000 */
[----:B0-----:R-:W-:-:S05]  /*1d30*/  MOV R17, UR4 ;  /* 0x0000000400117c02 */ /* 0x001fca0008000f00 */
[----:B------:R-:W-:-:S04]  /*1d40*/  IMAD R17, R17, 0x80, R0 ;  /* 0x0000008011117824 */ /* 0x000fc800078e0200 */
[----:B------:R-:W-:-:S04]  /*1d50*/  IMAD.WIDE R2, R17, 0x8, R2 ;  /* 0x0000000811027825 */ /* 0x000fc800078e0202 */
[C---:B------:R-:W-:Y:S01]  /*1d60*/  IMAD.WIDE R4, R17.reuse, 0x8, R4 ;  /* 0x0000000811047825 */ /* 0x040fe200078e0204 */
[----:B---3--:R-:W2:Y:S04]  /*1d70*/  LDG.E.64 R8, desc[UR16][R2.64] ;  /* 0x0000001002087981 */ /* 0x008ea8000c1e1b00 */
[----:B------:R-:W2:Y:S01]  /*1d80*/  LDG.E.64 R10, desc[UR16][R4.64] ;  /* 0x00000010040a7981 */ /* 0x000ea2000c1e1b00 */
[----:B------:R-:W-:Y:S01]  /*1d90*/  IMAD.WIDE R16, R17, 0x8, R6 ;  /* 0x0000000811107825 */ /* 0x000fe200078e0206 */
        /* <DEDUP_REMOVED lines=10> */
[----:B------:R-:W2:Y:S04]  /*1e40*/  LDG.E.64 R12, desc[UR16][R2.64+0xc00] ;  /* 0x000c0010020c7981 */ /* 0x000ea8000c1e1b00 */
[----:B------:R-:W2:Y:S01]  /*1e50*/  LDG.E.64 R14, desc[UR16][R4.64+0xc00] ;  /* 0x000c0010040e7981 */ /* 0x000ea2000c1e1b00 */
[----:B------:R-:W-:Y:S01]  /*1e60*/  UIADD3 UR4, UPT, UPT, UR4, 0x4, URZ ;  /* 0x0000000404047890 */ /* 0x000fe2000fffe0ff */
[----:B--2---:R-:W-:-:S07]  /*1e70*/  DADD R12, R12, -R14 ;  /* 0x000000000c0c7229 */ /* 0x004fce000000080e */
[----:B------:R1:W-:Y:S04]  /*1e80*/  STG.E.64 desc[UR16][R16.64+0xc00], R12 ;  /* 0x000c000c10007986 */ /* 0x0003e8000c101b10 */
.L_x_866:
[----:B------:R-:W-:Y:S05]  /*1e90*/  @!P0 EXIT ;  /* 0x000000000000894d */ /* 0x000fea0003800000 */
[----:B-1----:R-:W-:Y:S01]  /*1ea0*/  MOV R11, UR4 ;  /* 0x00000004000b7c02 */ /* 0x002fe20008000f00 */
[----:B------:R-:W-:-:S04]  /*1eb0*/  UIADD3 UR5, UPT, UPT, -UR5, URZ, URZ ;  /* 0x000000ff05057290 */ /* 0x000fc8000fffe1ff */
[----:B------:R-:W-:-:S08]  /*1ec0*/  IMAD R11, R11, 0x80, R0 ;  /* 0x000000800b0b7824 */ /* 0x000fd000078e0200 */
.L_x_867:
[----:B------:R-:W-:Y:S01]  /*1ed0*/  MOV R4, UR29 ;  /* 0x0000001d00047c02 */ /* 0x000fe20008000f00 */
[----:B------:R-:W-:Y:S01]  /*1ee0*/  IMAD.U32 R5, RZ, RZ, UR32 ;  /* 0x00000020ff057e24 */ /* 0x000fe2000f8e00ff */
[----:B------:R-:W-:Y:S01]  /*1ef0*/  MOV R6, UR27 ;  /* 0x0000001b00067c02 */ /* 0x000fe20008000f00 */
[----:B------:R-:W-:Y:S02]  /*1f00*/  IMAD.U32 R7, RZ, RZ, UR28 ;  /* 0x0000001cff077e24 */ /* 0x000fe4000f8e00ff */
[----:B------:R-:W-:-:S04]  /*1f10*/  IMAD.WIDE R4, R11, 0x8, R4 ;  /* 0x000000080b047825 */ /* 0x000fc800078e0204 */
[----:B------:R-:W-:Y:S02]  /*1f20*/  IMAD.WIDE R6, R11, 0x8, R6 ;  /* 0x000000080b067825 */ /* 0x000fe400078e0206 */
[----:B------:R-:W3:Y:S04]  /*1f30*/  LDG.E.64 R4, desc[UR16][R4.64] ;  /* 0x0000001004047981 */ /* 0x000ee8000c1e1b00 */
[----:B------:R-:W3:Y:S01]  /*1f40*/  LDG.E.64 R6, desc[UR16][R6.64] ;  /* 0x0000001006067981 */ /* 0x000ee2000c1e1b00 */
[----:B------:R-:W-:Y:S01]  /*1f50*/  UIADD3 UR5, UPT, UPT, UR5, 0x1, URZ ;  /* 0x0000000105057890 */ /* 0x000fe2000fffe0ff */
[----:B-1----:R-:W-:Y:S01]  /*1f60*/  MOV R2, UR23 ;  /* 0x0000001700027c02 */ /* 0x002fe20008000f00 */
[----:B------:R-:W-:-:S04]  /*1f70*/  IMAD.U32 R3, RZ, RZ, UR24 ;  /* 0x00000018ff037e24 */ /* 0x000fc8000f8e00ff */
[----:B------:R-:W-:Y:S01]  /*1f80*/  ISETP.NE.AND P0, PT, RZ, UR5, PT ;  /* 0x00000005ff007c0c */ /* 0x000fe2000bf05270 */
[----:B------:R-:W-:Y:S01]  /*1f90*/  IMAD.WIDE R2, R11, 0x8, R2 ;  /* 0x000000080b027825 */ /* 0x000fe200078e0202 */
[----:B---3--:R-:W-:-:S07]  /*1fa0*/  DADD R8, R6, -R4 ;  /* 0x0000000006087229 */ /* 0x008fce0000000804 */
[----:B------:R1:W-:Y:S04]  /*1fb0*/  STG.E.64 desc[UR16][R2.64], R8 ;  /* 0x0000000802007986 */ /* 0x0003e8000c101b10 */
[----:B------:R-:W-:Y:S05]  /*1fc0*/  @!P0 EXIT ;  /* 0x000000000000894d */ /* 0x000fea0003800000 */
[----:B------:R-:W-:Y:S01]  /*1fd0*/  IADD3 R11, PT, PT, R11, 0x80, RZ ;  /* 0x000000800b0b7810 */ /* 0x000fe20007ffe0ff */
[----:B------:R-:W-:Y:S06]  /*1fe0*/  BRA `(.L_x_867) ;  /* 0xfffffffc00b87947 */ /* 0x000fec000383ffff */
.L_x_868:
        /* <DEDUP_REMOVED lines=9> */
.L_x_920:


//--------------------- .text._ZN3cub18CUB_300001_SM_10006detail9transform16transform_kernelINS2_10policy_hubILb1EN4cuda3std3__45tupleIJN6thrust24THRUST_300001_SM_1000_NS6detail15normal_iteratorINSA_10device_ptrIdEEEESF_EEEE10policy1000Ei11sub_functorIdESF_JPdSL_EEEvT0_iT1_T2_DpNS2_10kernel_argIT3_EE --------------------------
	.section	.text._ZN3cub18CUB_300001_SM_10006detail9transform16transform_kernelINS2_10policy_hubILb1EN4cuda3std3__45tupleIJN6thrust24THRUST_300001_SM_1000_NS6detail15normal_iteratorINSA_10device_ptrIdEEEESF_EEEE10policy1000Ei11sub_functorIdESF_JPdSL_EEEvT0_iT1_T2_DpNS2_10kernel_argIT3_EE,"ax",@progbits
	.align	128
        .global         _ZN3cub18CUB_300001_SM_10006detail9transform16transform_kernelINS2_10policy_hubILb1EN4cuda3std3__45tupleIJN6thrust24THRUST_300001_SM_1000_NS6detail15normal_iteratorINSA_10device_ptrIdEEEESF_EEEE10policy1000Ei11sub_functorIdESF_JPdSL_EEEvT0_iT1_T2_DpNS2_10kernel_argIT3_EE
        .type           _ZN3cub18CUB_300001_SM_10006detail9transform16transform_kernelINS2_10policy_hubILb1EN4cuda3std3__45tupleIJN6thrust24THRUST_300001_SM_1000_NS6detail15normal_iteratorINSA_10device_ptrIdEEEESF_EEEE10policy1000Ei11sub_functorIdESF_JPdSL_EEEvT0_iT1_T2_DpNS2_10kernel_argIT3_EE,@function
        .size           _ZN3cub18CUB_300001_SM_10006detail9transform16transform_kernelINS2_10policy_hubILb1EN4cuda3std3__45tupleIJN6thrust24THRUST_300001_SM_1000_NS6detail15normal_iteratorINSA_10device_ptrIdEEEESF_EEEE10policy1000Ei11sub_functorIdESF_JPdSL_EEEvT0_iT1_T2_DpNS2_10kernel_argIT3_EE,(.L_x_921 - _ZN3cub18CUB_300001_SM_10006detail9transform16transform_kernelINS2_10policy_hubILb1EN4cuda3std3__45tupleIJN6thrust24THRUST_300001_SM_1000_NS6detail15normal_iteratorINSA_10device_ptrIdEEEESF_EEEE10policy1000Ei11sub_functorIdESF_JPdSL_EEEvT0_iT1_T2_DpNS2_10kernel_argIT3_EE)
        .other          _ZN3cub18CUB_300001_SM_10006detail9transform16transform_kernelINS2_10policy_hubILb1EN4cuda3std3__45tupleIJN6thrust24THRUST_300001_SM_1000_NS6detail15normal_iteratorINSA_10device_ptrIdEEEESF_EEEE10policy1000Ei11sub_functorIdESF_JPdSL_EEEvT0_iT1_T2_DpNS2_10kernel_argIT3_EE,@"STO_CUDA_ENTRY STV_DEFAULT"
_ZN3cub18CUB_300001_SM_10006detail9transform16transform_kernelINS2_10policy_hubILb1EN4cuda3std3__45tupleIJN6thrust24THRUST_300001_SM_1000_NS6detail15normal_iteratorINSA_10device_ptrIdEEEESF_EEEE10policy1000Ei11sub_functorIdESF_JPdSL_EEEvT0_iT1_T2_DpNS2_10kernel_argIT3_EE:
.text._ZN3cub18CUB_300001_SM_10006detail9transform16transform_kernelINS2_10policy_hubILb1EN4cuda3std3__45tupleIJN6thrust24THRUST_300001_SM_1000_NS6detail15normal_iteratorINSA_10device_ptrIdEEEESF_EEEE10policy1000Ei11sub_functorIdESF_JPdSL_EEEvT0_iT1_T2_DpNS2_10kernel_argIT3_EE:
        /* <DEDUP_REMOVED lines=9> */
[----:B--2---:R-:W-:-:S03]  /*0090*/  SHF.L.U32 R4, R0, 0x7, RZ ;  /* 0x0000000700047819 */ /* 0x004fc600000006ff */
[----:B------:R-:W-:-:S04]  /*00a0*/  USEL UR16, UR8, UR4, UP0 ;  /* 0x0000000408107287 */ /* 0x000fc80008000000 */
[----:B------:R-:W-:-:S06]  /*00b0*/  USHF.L.U32 UR6, UR16, 0x3, URZ ;  /* 0x0000000310067899 */ /* 0x000fcc00080006ff */
[----:B------:R-:W-:-:S13]  /*00c0*/  ISETP.GE.AND P0, PT, R4, UR6, PT ;  /* 0x0000000604007c0c */ /* 0x000fda000bf06270 */
[----:B------:R-:W-:Y:S05]  /*00d0*/  @P0 BRA `(.L_x_870) ;  /* 0x00000000005c0947 */ /* 0x000fea0003800000 */
[----:B------:R-:W0:Y:S01]  /*00e0*/  LDC.64 R2, c[0x0][0x398] ;  /* 0x0000e600ff027b82 */ /* 0x000e220000000a00 */
[----:B------:R-:W-:Y:S01]  /*00f0*/  IMAD.U32 R5, RZ, RZ, UR20 ;  /* 0x00000014ff057e24 */ /* 0x000fe2000f8e00ff */
[----:B------:R-:W-:Y:S01]  /*0100*/  BSSY.RECONVERGENT B1, `(.L_x_871) ;  /* 0x000000a000017945 */ /* 0x000fe20003800200 */
[----:B0-----:R-:W-:-:S04]  /*0110*/  IMAD.WIDE.U32 R2, R0, 0x80, R2 ;  /* 0x0000008000027825 */ /* 0x001fc800078e0002 */
[----:B------:R-:W-:Y:S01]  /*0120*/  IMAD.WIDE R2, R5, 0x8, R2 ;  /* 0x0000000805027825 */ /* 0x000fe200078e0202 */
[----:B------:R-:W-:-:S07]  /*0130*/  MOV R5, R4 ;  /* 0x0000000400057202 */ /* 0x000fce0000000f00 */
.L_x_872:
[----:B------:R-:W-:Y:S01]  /*0140*/  VIADD R5, R5, 0x4000 ;  /* 0x0000400005057836 */ /* 0x000fe20000000000 */
[----:B------:R0:W-:Y:S04]  /*0150*/  CCTL.E.PF2 [R2] ;  /* 0x000000000200798f */ /* 0x0001e80000800100 */
[----:B------:R-:W-:Y:S02]  /*0160*/  ISETP.GE.AND P0, PT, R5, UR6, PT ;  /* 0x0000000605007c0c */ /* 0x000fe4000bf06270 */
[----:B0-----:R-:W-:-:S04]  /*0170*/  IADD3 R2, P1, PT, R2, 0x4000, RZ ;  /* 0x0000400002027810 */ /* 0x001fc80007f3e0ff */
[----:B------:R-:W-:-:S07]  /*0180*/  IADD3.X R3, PT, PT, RZ, R3, RZ, P1, !PT ;  /* 0x00000003ff037210 */ /* 0x000fce0000ffe4ff */
[----:B------:R-:W-:Y:S05]  /*0190*/  @!P0 BRA `(.L_x_872) ;  /* 0xfffffffc00e88947 */ /* 0x000fea000383ffff */
[----:B------:R-:W-:Y:S05]  /*01a0*/  BSYNC.RECONVERGENT B1 ;  /* 0x0000000000017941 */ /* 0x000fea0003800200 */
.L_x_871:
[----:B------:R-:W0:Y:S01]  /*01b0*/  LDC.64 R2, c[0x0][0x3a8] ;  /* 0x0000ea00ff027b82 */ /* 0x000e220000000a00 */
[----:B------:R-:W-:Y:S02]  /*01c0*/  IMAD.U32 R5, RZ, RZ, UR20 ;  /* 0x00000014ff057e24 */ /* 0x000fe4000f8e00ff */
[----:B0-----:R-:W-:-:S04]  /*01d0*/  IMAD.WIDE.U32 R2, R0, 0x80, R2 ;  /* 0x0000008000027825 */ /* 0x001fc800078e0002 */
[----:B------:R-:W-:-:S07]  /*01e0*/  IMAD.WIDE R2, R5, 0x8, R2 ;  /* 0x0000000805027825 */ /* 0x000fce00078e0202 */
.L_x_873:
[----:B------:R-:W-:Y:S01]  /*01f0*/  IADD3 R4, PT, PT, R4, 0x4000, RZ ;  /* 0x0000400004047810 */ /* 0x000fe20007ffe0ff */
[----:B------:R0:W-:Y:S03]  /*0200*/  CCTL.E.PF2 [R2] ;  /* 0x000000000200798f */ /* 0x0001e60000800100 */
[----:B------:R-:W-:Y:S02]  /*0210*/  ISETP.GE.AND P0, PT, R4, UR6, PT ;  /* 0x0000000604007c0c */ /* 0x000fe4000bf06270 */
[----:B0-----:R-:W-:-:S05]  /*0220*/  IADD3 R2, P1, PT, R2, 0x4000, RZ ;  /* 0x0000400002027810 */ /* 0x001fca0007f3e0ff */
[----:B------:R-:W-:-:S06]  /*0230*/  IMAD.X R3, RZ, RZ, R3, P1 ;  /* 0x000000ffff037224 */ /* 0x000fcc00008e0603 */
[----:B------:R-:W-:Y:S05]  /*0240*/  @!P0 BRA `(.L_x_873) ;  /* 0xfffffffc00e88947 */ /* 0x000fea000383ffff */
.L_x_870:
[----:B------:R-:W-:Y:S05]  /*0250*/  BSYNC.RECONVERGENT B0 ;  /* 0x0000000000007941 */ /* 0x000fea0003800200 */
.L_x_869:
[----:B------:R-:W0:Y:S01]  /*0260*/  LDCU.64 UR12, c[0x0][0x390] ;  /* 0x00007200ff0c77ac */ /* 0x000e220008000a00 */
[----:B------:R-:W-:Y:S01]  /*0270*/  UIMAD.WIDE UR6, UR20, 0x8, URZ ;  /* 0x00000008140678a5 */ /* 0x000fe2000f8e02ff */
[----:B------:R-:W1:Y:S01]  /*0280*/  LDCU.64 UR14, c[0x0][0x358] ;  /* 0x00006b00ff0e77ac */ /* 0x000e620008000a00 */
[----:B------:R-:W2:Y:S02]  /*0290*/  LDCU.64 UR10, c[0x0][0x3a8] ;  /* 0x00007500ff0a77ac */ /* 0x000ea40008000a00 */
[----:B0-----:R-:W-:-:S04]  /*02a0*/  UIADD3 UR9, UP0, UPT, UR6, UR12, URZ ;  /* 0x0000000c06097290 */ /* 0x001fc8000ff1e0ff */
[----:B------:R-:W-:Y:S02]  /*02b0*/  UIADD3.X UR17, UPT, UPT, UR7, UR13, URZ, UP0, !UPT ;  /* 0x0000000d07117290 */ /* 0x000fe400087fe4ff */
[----:B------:R-:W-:Y:S01]  /*02c0*/  UISETP.GT.AND UP0, UPT, UR8, UR4, UPT ;  /* 0x000000040800728c */ /* 0x000fe2000bf04270 */
[----:B------:R-:W-:-:S03]  /*02d0*/  MOV R2, UR9 ;  /* 0x0000000900027c02 */ /* 0x000fc60008000f00 */
[----:B------:R-:W-:-:S05]  /*02e0*/  IMAD.U32 R3, RZ, RZ, UR17 ;  /* 0x00000011ff037e24 */ /* 0x000fca000f8e00ff */
[----:B-12---:R-:W-:Y:S05]  /*02f0*/  BRA.U UP0, `(.L_x_874) ;  /* 0x0000000d007c7547 */ /* 0x006fea000b800000 */
        /* <DEDUP_REMOVED lines=10> */
[----:B------:R-:W-:Y:S01]  /*03a0*/  UMOV UR8, UR6 ;  /* 0x0000000600087c82 */ /* 0x000fe20008000000 */
[----:B------:R-:W-:Y:S01]  /*03b0*/  IADD3 R8, PT, PT, R0, 0x480, RZ ;  /* 0x0000048000087810 */ /* 0x000fe20007ffe0ff */
[----:B------:R-:W-:Y:S01]  /*03c0*/  UIADD3 UR4, UP0, UPT, UR8, 0xc00, URZ ;  /* 0x00000c0008047890 */ /* 0x000fe2000ff1e0ff */
[----:B------:R-:W1:Y:S04]  /*03d0*/  LDCU.128 UR16, c[0x0][0x390] ;  /* 0x00007200ff1077ac */ /* 0x000e680008000c00 */
[----:B------:R-:W2:Y:S01]  /*03e0*/  LDC.64 R4, c[0x0][0x3a8] ;  /* 0x0000ea00ff047b82 */ /* 0x000ea20000000a00 */
[----:B------:R-:W-:Y:S02]  /*03f0*/  UIADD3.X UR6, UPT, UPT, URZ, UR7, URZ, UP0, !UPT ;  /* 0x00000007ff067290 */ /* 0x000fe400087fe4ff */
[----:B------:R-:W-:-:S02]  /*0400*/  UIADD3 UR10, UP0, UPT, UR4, UR10, URZ ;  /* 0x0000000a040a7290 */ /* 0x000fc4000ff1e0ff */
[----:B------:R-:W-:Y:S02]  /*0410*/  UIADD3 UR12, UP1, UPT, UR4, UR12, URZ ;  /* 0x0000000c040c7290 */ /* 0x000fe4000ff3e0ff */
[----:B------:R-:W-:Y:S02]  /*0420*/  ULOP3.LUT UR4, UR5, 0x7ffffff0, URZ, 0xc0, !UPT ;  /* 0x7ffffff005047892 */ /* 0x000fe4000f8ec0ff */
[----:B------:R-:W-:Y:S02]  /*0430*/  UIADD3.X UR11, UPT, UPT, UR6, UR11, URZ, UP0, !UPT ;  /* 0x0000000b060b7290 */ /* 0x000fe400087fe4ff */
[----:B------:R-:W-:Y:S02]  /*0440*/  UIADD3.X UR6, UPT, UPT, UR6, UR13, URZ, UP1, !UPT ;  /* 0x0000000d06067290 */ /* 0x000fe40008ffe4ff */
[----:B------:R-:W-:Y:S01]  /*0450*/  UIADD3 UR13, UPT, UPT, -UR4, URZ, URZ ;  /* 0x000000ff040d7290 */ /* 0x000fe2000fffe1ff */
[----:B0-----:R-:W-:-:S04]  /*0460*/  IMAD.WIDE.U32 R6, R0, 0x8, R6 ;  /* 0x0000000800067825 */ /* 0x001fc800078e0006 */
[----:B-12---:R-:W-:-:S07]  /*0470*/  IMAD.WIDE.U32 R4, R0, 0x8, R4 ;  /* 0x0000000800047825 */ /* 0x006fce00078e0004 */
.L_x_876:
[----:B---3--:R-:W-:Y:S02]  /*0480*/  IADD3 R14, P1, PT, R6, UR8, RZ ;  /* 0x00000008060e7c10 */ /* 0x008fe4000ff3e0ff */
[----:B------:R-:W-:Y:S02]  /*0490*/  IADD3 R12, P2, PT, R4, UR8, RZ ;  /* 0x00000008040c7c10 */ /* 0x000fe4000ff5e0ff */
[----:B------:R-:W-:Y:S02]  /*04a0*/  IADD3.X R15, PT, PT, R7, UR7, RZ, P1, !PT ;  /* 0x00000007070f7c10 */ /* 0x000fe40008ffe4ff */
[----:B------:R-:W-:-:S03]  /*04b0*/  IADD3.X R13, PT, PT, R5, UR7, RZ, P2, !PT ;  /* 0x00000007050d7c10 */ /* 0x000fc600097fe4ff */
[----:B------:R-:W2:Y:S04]  /*04c0*/  LDG.E.64 R16, desc[UR14][R14.64] ;  /* 0x0000000e0e107981 */ /* 0x000ea8000c1e1b00 */
[----:B------:R-:W2:Y:S01]  /*04d0*/  LDG.E.64 R18, desc[UR14][R12.64] ;  /* 0x0000000e0c127981 */ /* 0x000ea2000c1e1b00 */
[----:B------:R-:W-:-:S04]  /*04e0*/  IMAD.MOV.U32 R11, RZ, RZ, 0x8 ;  /* 0x00000008ff0b7424 */ /* 0x000fc800078e00ff */
[----:B------:R-:W-:-:S03]  /*04f0*/  IMAD.WIDE.U32 R10, R0, R11, UR16 ;  /* 0x00000010000a7e25 */ /* 0x000fc6000f8e000b */
        /* <DEDUP_REMOVED lines=34> */
[----:B------:R-:W-:Y:S01]  /*0720*/  UIMAD.WIDE UR22, UR20, 0x8, UR18 ;  /* 0x00000008141678a5 */ /* 0x000fe2000f8e0212 */
[----:B------:R-:W-:Y:S01]  /*0730*/  MOV R26, UR10 ;  /* 0x0000000a001a7c02 */ /* 0x000fe20008000f00 */
[----:B------:R-:W-:-:S04]  /*0740*/  IMAD.U32 R27, RZ, RZ, UR11 ;  /* 0x0000000bff1b7e24 */ /* 0x000fc8000f8e00ff */
        /* <DEDUP_REMOVED lines=36> */
[----:B------:R-:W-:Y:S01]  /*0990*/  IADD3 R8, PT, PT, R8, 0x800, RZ ;  /* 0x0000080008087810 */ /* 0x000fe20007ffe0ff */
[----:B------:R-:W-:-:S02]  /*09a0*/  UIADD3 UR13, UPT, UPT, UR13, 0x10, URZ ;  /* 0x000000100d0d7890 */ /* 0x000fc4000fffe0ff */
[----:B------:R-:W-:Y:S02]  /*09b0*/  UIADD3.X UR7, UPT, UPT, URZ, UR7, URZ, UP0, !UPT ;  /* 0x00000007ff077290 */ /* 0x000fe400087fe4ff */
[----:B------:R-:W-:Y:S01]  /*09c0*/  UISETP.NE.AND UP0, UPT, UR13, URZ, UPT ;  /* 0x000000ff0d00728c */ /* 0x000fe2000bf05270 */
[----:B--2---:R-:W-:-:S07]  /*09d0*/  DADD R10, R10, -R24 ;  /* 0x000000000a0a7229 */ /* 0x004fce0000000818 */
[----:B------:R3:W-:Y:S01]  /*09e0*/  STG.E.64 desc[UR14][R12.64+0xc00], R10 ;  /* 0x000c000a0c007986 */ /* 0x0007e2000c101b0e */
[----:B------:R-:W-:Y:S05]  /*09f0*/  BRA.U UP0, `(.L_x_876) ;  /* 0xfffffff900a07547 */ /* 0x000fea000b83ffff */
.L_x_875:
[----:B------:R-:W-:Y:S05]  /*0a00*/  @!P0 EXIT ;  /* 0x000000000000894d */ /* 0x000fea0003800000 */
[----:B------:R-:W0:Y:S01]  /*0a10*/  LDCU.64 UR10, c[0x0][0x3a8] ;  /* 0x00007500ff0a77ac */ /* 0x000e220008000a00 */
[----:B------:R-:W1:Y:S01]  /*0a20*/  LDCU.64 UR12, c[0x0][0x398] ;  /* 0x00007300ff0c77ac */ /* 0x000e620008000a00 */
[----:B------:R-:W-:Y:S01]  /*0a30*/  USHF.L.U32 UR9, UR9, 0x7, URZ ;  /* 0x0000000709097899 */ /* 0x000fe200080006ff */
[----:B------:R-:W2:Y:S03]  /*0a40*/  LDCU UR5, c[0x0][0x384] ;  /* 0x00007080ff0577ac */ /* 0x000ea60008000800 */
[----:B------:R-:W-:-:S04]  /*0a50*/  UIMAD UR6, UR9, UR21, URZ ;  /* 0x00000015090672a4 */ /* 0x000fc8000f8e02ff */
[----:B------:R-:W-:-:S04]  /*0a60*/  UIMAD.WIDE UR6, UR6, 0x8, URZ ;  /* 0x00000008060678a5 */ /* 0x000fc8000f8e02ff */
[----:B0-----:R-:W-:Y:S02]  /*0a70*/  UIADD3 UR10, UP0, UPT, UR6, UR10, URZ ;  /* 0x0000000a060a7290 */ /* 0x001fe4000ff1e0ff */
[----:B-1----:R-:W-:Y:S02]  /*0a80*/  UIADD3 UR12, UP1, UPT, UR6, UR12, URZ ;  /* 0x0000000c060c7290 */ /* 0x002fe4000ff3e0ff */
[----:B------:R-:W-:Y:S02]  /*0a90*/  UIADD3.X UR11, UPT, UPT, UR7, UR11, URZ, UP0, !UPT ;  /* 0x0000000b070b7290 */ /* 0x000fe400087fe4ff */
[----:B------:R-:W-:Y:S01]  /*0aa0*/  UISETP.GE.U32.AND UP0, UPT, UR24, 0x8, UPT ;  /* 0x000000081800788c */ /* 0x000fe2000bf06070 */
[----:B------:R-:W-:Y:S01]  /*0ab0*/  IMAD.U32 R4, RZ, RZ, UR10 ;  /* 0x0000000aff047e24 */ /* 0x000fe2000f8e00ff */
[----:B--2---:R-:W-:Y:S01]  /*0ac0*/  ULOP3.LUT UR8, UR5, 0x7, URZ, 0xc0, !UPT ;  /* 0x0000000705087892 */ /* 0x004fe2000f8ec0ff */
[----:B------:R-:W-:Y:S01]  /*0ad0*/  MOV R6, UR12 ;  /* 0x0000000c00067c02 */ /* 0x000fe20008000f00 */
[----:B------:R-:W-:Y:S01]  /*0ae0*/  UIADD3.X UR13, UPT, UPT, UR7, UR13, URZ, UP1, !UPT ;  /* 0x0000000d070d7290 */ /* 0x000fe20008ffe4ff */
[----:B------:R-:W-:-:S03]  /*0af0*/  IMAD.U32 R5, RZ, RZ, UR11 ;  /* 0x0000000bff057e24 */ /* 0x000fc6000f8e00ff */
[----:B------:R-:W-:Y:S02]  /*0b00*/  ISETP.NE.AND P0, PT, RZ, UR8, PT ;  /* 0x00000008ff007c0c */ /* 0x000fe4000bf05270 */
[----:B------:R-:W-:Y:S01]  /*0b10*/  MOV R7, UR13 ;  /* 0x0000000d00077c02 */ /* 0x000fe20008000f00 */
[----:B------:R-:W-:Y:S10]  /*0b20*/  BRA.U !UP0, `(.L_x_877) ;  /* 0x0000000108987547 */ /* 0x000ff4000b800000 */
[----:B------:R-:W-:-:S05]  /*0b30*/  IMAD.U32 R17, RZ, RZ, UR4 ;  /* 0x00000004ff117e24 */ /* 0x000fca000f8e00ff */
[----:B------:R-:W-:-:S05]  /*0b40*/  LEA R17, R17, R0, 0x7 ;  /* 0x0000000011117211 */ /* 0x000fca00078e38ff */
[----:B---3--:R-:W-:-:S04]  /*0b50*/  IMAD.WIDE R10, R17, 0x8, R6 ;  /* 0x00000008110a7825 */ /* 0x008fc800078e0206 */
[C---:B------:R-:W-:Y:S01]  /*0b60*/  IMAD.WIDE R8, R17.reuse, 0x8, R4 ;  /* 0x0000000811087825 */ /* 0x040fe200078e0204 */
        /* <DEDUP_REMOVED lines=34> */
.L_x_877:
[----:B------:R-:W-:Y:S05]  /*0d90*/  @!P0 EXIT ;  /* 0x000000000000894d */ /* 0x000fea0003800000 */
[----:B------:R-:W-:Y:S02]  /*0da0*/  UISETP.GE.U32.AND UP0, UPT, UR8, 0x4, UPT ;  /* 0x000000040800788c */ /* 0x000fe4000bf06070 */
[----:B------:R-:W-:-:S06]  /*0db0*/  ULOP3.LUT UR5, UR5, 0x3, URZ, 0xc0, !UPT ;  /* 0x0000000305057892 */ /* 0x000fcc000f8ec0ff */
[----:B------:R-:W-:Y:S01]  /*0dc0*/  ISETP.NE.AND P0, PT, RZ, UR5, PT ;  /* 0x00000005ff007c0c */ /* 0x000fe2000bf05270 */
[----:B------:R-:W-:-:S12]  /*0dd0*/  BRA.U !UP0, `(.L_x_878) ;  /* 0x0000000108587547 */ /* 0x000fd8000b800000 */
[----:B0-----:R-:W-:-:S05]  /*0de0*/  IMAD.U32 R17, RZ, RZ, UR4 ;  /* 0x00000004ff117e24 */ /* 0x001fca000f8e00ff */
[----:B------:R-:W-:-:S05]  /*0df0*/  LEA R17, R17, R0, 0x7 ;  /* 0x0000000011117211 */ /* 0x000fca00078e38ff */
[----:B------:R-:W-:-:S04]  /*0e00*/  IMAD.WIDE R6, R17, 0x8, R6 ;  /* 0x0000000811067825 */ /* 0x000fc800078e0206 */
[C---:B------:R-:W-:Y:S01]  /*0e10*/  IMAD.WIDE R4, R17.reuse, 0x8, R4 ;  /* 0x0000000811047825 */ /* 0x040fe200078e0204 */
[----:B------:R-:W2:Y:S04]  /*0e20*/  LDG.E.64 R8, desc[UR14][R6.64] ;  /* 0x0000000e06087981 */ /* 0x000ea8000c1e1b00 */
[----:B---3--:R-:W2:Y:S01]  /*0e30*/  LDG.E.64 R10, desc[UR14][R4.64] ;  /* 0x0000000e040a7981 */ /* 0x008ea2000c1e1b00 */
        /* <DEDUP_REMOVED lines=16> */
.L_x_878:
[----:B------:R-:W-:Y:S05]  /*0f40*/  @!P0 EXIT ;  /* 0x000000000000894d */ /* 0x000fea0003800000 */
[----:B------:R-:W2:Y:S01]  /*0f50*/  LDCU.128 UR8, c[0x0][0x390] ;  /* 0x00007200ff0877ac */ /* 0x000ea20008000c00 */
[----:B-1-3--:R-:W-:Y:S01]  /*0f60*/  IMAD.U32 R11, RZ, RZ, UR4 ;  /* 0x00000004ff0b7e24 */ /* 0x00afe2000f8e00ff */
[----:B------:R-:W1:Y:S04]  /*0f70*/  LDCU.64 UR12, c[0x0][0x3a8] ;  /* 0x00007500ff0c77ac */ /* 0x000e680008000a00 */
[----:B------:R-:W-:Y:S01]  /*0f80*/  LEA R11, R11, R0, 0x7 ;  /* 0x000000000b0b7211 */ /* 0x000fe200078e38ff */
[----:B--2---:R-:W-:Y:S02]  /*0f90*/  UIMAD.WIDE UR6, UR20, 0x8, UR8 ;  /* 0x00000008140678a5 */ /* 0x004fe4000f8e0208 */
[----:B------:R-:W-:Y:S02]  /*0fa0*/  UIADD3 UR8, UPT, UPT, -UR5, URZ, URZ ;  /* 0x000000ff05087290 */ /* 0x000fe4000fffe1ff */
[----:B------:R-:W-:-:S02]  /*0fb0*/  UIMAD.WIDE UR10, UR20, 0x8, UR10 ;  /* 0x00000008140a78a5 */ /* 0x000fc4000f8e020a */
[----:B-1----:R-:W-:-:S12]  /*0fc0*/  UIMAD.WIDE UR4, UR20, 0x8, UR12 ;  /* 0x00000008140478a5 */ /* 0x002fd8000f8e020c */
.L_x_879:
[----:B------:R-:W-:Y:S01]  /*0fd0*/  MOV R5, UR5 ;  /* 0x0000000500057c02 */ /* 0x000fe20008000f00 */
[----:B------:R-:W-:Y:S01]  /*0fe0*/  IMAD.U32 R4, RZ, RZ, UR4 ;  /* 0x00000004ff047e24 */ /* 0x000fe2000f8e00ff */
[----:B------:R-:W-:Y:S01]  /*0ff0*/  MOV R7, UR11 ;  /* 0x0000000b00077c02 */ /* 0x000fe20008000f00 */
[----:B------:R-:W-:Y:S02]  /*1000*/  IMAD.U32 R6, RZ, RZ, UR10 ;  /* 0x0000000aff067e24 */ /* 0x000fe4000f8e00ff */
[----:B------:R-:W-:-:S04]  /*1010*/  IMAD.WIDE R4, R11, 0x8, R4 ;  /* 0x000000080b047825 */ /* 0x000fc800078e0204 */
[----:B------:R-:W-:Y:S02]  /*1020*/  IMAD.WIDE R6, R11, 0x8, R6 ;  /* 0x000000080b067825 */ /* 0x000fe400078e0206 */
[----:B------:R-:W2:Y:S04]  /*1030*/  LDG.E.64 R4, desc[UR14][R4.64] ;  /* 0x0000000e04047981 */ /* 0x000ea8000c1e1b00 */
[----:B------:R-:W2:Y:S01]  /*1040*/  LDG.E.64 R6, desc[UR14][R6.64] ;  /* 0x0000000e06067981 */ /* 0x000ea2000c1e1b00 */
[----:B-1----:R-:W-:Y:S01]  /*1050*/  MOV R3, UR7 ;  /* 0x0000000700037c02 */ /* 0x002fe20008000f00 */
[----:B------:R-:W-:Y:S01]  /*1060*/  IMAD.U32 R2, RZ, RZ, UR6 ;  /* 0x00000006ff027e24 */ /* 0x000fe2000f8e00ff */
[----:B------:R-:W-:-:S03]  /*1070*/  UIADD3 UR8, UPT, UPT, UR8, 0x1, URZ ;  /* 0x0000000108087890 */ /* 0x000fc6000fffe0ff */
[----:B------:R-:W-:Y:S01]  /*1080*/  IMAD.WIDE R2, R11, 0x8, R2 ;  /* 0x000000080b027825 */ /* 0x000fe200078e0202 */
[----:B------:R-:W-:-:S03]  /*1090*/  UISETP.NE.AND UP0, UPT, UR8, URZ, UPT ;  /* 0x000000ff0800728c */ /* 0x000fc6000bf05270 */
[----:B------:R-:W-:Y:S01]  /*10a0*/  VIADD R11, R11, 0x80 ;  /* 0x000000800b0b7836 */ /* 0x000fe20000000000 */
[----:B--2---:R-:W-:-:S07]  /*10b0*/  DADD R8, R6, -R4 ;  /* 0x0000000006087229 */ /* 0x004fce0000000804 */
[----:B------:R1:W-:Y:S01]  /*10c0*/  STG.E.64 desc[UR14][R2.64], R8 ;  /* 0x0000000802007986 */ /* 0x0003e2000c101b0e */
[----:B------:R-:W-:Y:S05]  /*10d0*/  BRA.U UP0, `(.L_x_879) ;  /* 0xfffffffd00bc7547 */ /* 0x000fea000b83ffff */
[----:B------:R-:W-:Y:S05]  /*10e0*/  EXIT ;  /* 0x000000000000794d */ /* 0x000fea0003800000 */
.L_x_874:
[----:B------:R-:W-:-:S06]  /*10f0*/  UISETP.GE.AND UP0, UPT, UR5, 0x1, UPT ;  /* 0x000000010500788c */ /* 0x000fcc000bf06270 */
[----:B------:R-:W-:-:S13]  /*1100*/  PLOP3.LUT P0, PT, PT, PT, UP0, 0x80, 0x8 ;  /* 0x000000000008781c */ /* 0x000fda0003f0f008 */
[----:B------:R-:W-:Y:S05]  /*1110*/  @!P0 EXIT ;  /* 0x000000000000894d */ /* 0x000fea0003800000 */
[----:B------:R-:W0:Y:S01]  /*1120*/  LDCU UR4, c[0x0][0x384] ;  /* 0x00007080ff0477ac */ /* 0x000e220008000800 */
[----:B------:R-:W-:Y:S01]  /*1130*/  IMAD.MOV.U32 R9, RZ, RZ, RZ ;  /* 0x000000ffff097224 */ /* 0x000fe200078e00ff */
[----:B------:R-:W1:Y:S01]  /*1140*/  LDCU.64 UR8, c[0x0][0x3a8] ;  /* 0x00007500ff0877ac */ /* 0x000e620008000a00 */
[----:B------:R-:W2:Y:S01]  /*1150*/  LDCU.64 UR10, c[0x0][0x398] ;  /* 0x00007300ff0a77ac */ /* 0x000ea20008000a00 */
[----:B0-----:R-:W-:-:S04]  /*1160*/  USHF.L.U32 UR4, UR4, 0x7, URZ ;  /* 0x0000000704047899 */ /* 0x001fc800080006ff */
[----:B------:R-:W-:-:S04]  /*1170*/  UIMAD UR4, UR4, UR21, URZ ;  /* 0x00000015040472a4 */ /* 0x000fc8000f8e02ff */
[----:B------:R-:W-:-:S04]  /*1180*/  UIMAD.WIDE UR6, UR4, 0x8, URZ ;  /* 0x00000008040678a5 */ /* 0x000fc8000f8e02ff */
[----:B-1----:R-:W-:Y:S02]  /*1190*/  UIADD3 UR8, UP0, UPT, UR6, UR8, URZ ;  /* 0x0000000806087290 */ /* 0x002fe4000ff1e0ff */
[----:B--2---:R-:W-:Y:S02]  /*11a0*/  UIADD3 UR10, UP1, UPT, UR6, UR10, URZ ;  /* 0x0000000a060a7290 */ /* 0x004fe4000ff3e0ff */
[----:B------:R-:W-:Y:S02]  /*11b0*/  UIADD3.X UR9, UPT, UPT, UR7, UR9, URZ, UP0, !UPT ;  /* 0x0000000907097290 */ /* 0x000fe400087fe4ff */
[----:B------:R-:W-:Y:S01]  /*11c0*/  UISETP.GE.U32.AND UP0, UPT, UR5, 0x8, UPT ;  /* 0x000000080500788c */ /* 0x000fe2000bf06070 */
[----:B------:R-:W-:Y:S01]  /*11d0*/  MOV R4, UR8 ;  /* 0x0000000800047c02 */ /* 0x000fe20008000f00 */
[----:B------:R-:W-:Y:S01]  /*11e0*/  UIADD3.X UR11, UPT, UPT, UR7, UR11, URZ, UP1, !UPT ;  /* 0x0000000b070b7290 */ /* 0x000fe20008ffe4ff */
[----:B------:R-:W-:Y:S01]  /*11f0*/  IMAD.U32 R6, RZ, RZ, UR10 ;  /* 0x0000000aff067e24 */ /* 0x000fe2000f8e00ff */
[----:B------:R-:W-:Y:S01]  /*1200*/  MOV R5, UR9 ;  /* 0x0000000900057c02 */ /* 0x000fe20008000f00 */
[----:B------:R-:W-:-:S03]  /*1210*/  ULOP3.LUT UR6, UR5, 0x7, URZ, 0xc0, !UPT ;  /* 0x0000000705067892 */ /* 0x000fc6000f8ec0ff */
[----:B------:R-:W-:Y:S01]  /*1220*/  MOV R7, UR11 ;  /* 0x0000000b00077c02 */ /* 0x000fe20008000f00 */
[----:B------:R-:W-:Y:S08]  /*1230*/  BRA.U !UP0, `(.L_x_880) ;  /* 0x0000000108fc7547 */ /* 0x000ff0000b800000 */
[----:B------:R-:W-:Y:S01]  /*1240*/  ULOP3.LUT UR4, UR5, 0x7ffffff8, URZ, 0xc0, !UPT ;  /* 0x7ffffff805047892 */ /* 0x000fe2000f8ec0ff */
[----:B------:R-:W-:-:S05]  /*1250*/  MOV R8, RZ ;  /* 0x000000ff00087202 */ /* 0x000fca0000000f00 */
[----:B------:R-:W-:-:S07]  /*1260*/  MOV R9, UR4 ;  /* 0x0000000400097c02 */ /* 0x000fce0008000f00 */
.L_x_883:
[----:B0-----:R-:W-:-:S05]  /*1270*/  IMAD R11, R8, 0x80, R0 ;  /* 0x00000080080b7824 */ /* 0x001fca00078e0200 */
[----:B------:R-:W-:-:S13]  /*1280*/  ISETP.GE.AND P0, PT, R11, UR16, PT ;  /* 0x000000100b007c0c */ /* 0x000fda000bf06270 */
[----:B------:R-:W-:-:S04]  /*1290*/  @!P0 IMAD.WIDE.U32 R18, R11, 0x8, R6 ;  /* 0x000000080b128825 */ /* 0x000fc800078e0006 */
[C---:B------:R-:W-:Y:S02]  /*12a0*/  @!P0 IMAD.WIDE.U32 R20, R11.reuse, 0x8, R4 ;  /* 0x000000080b148825 */ /* 0x040fe400078e0004 */
[----:B------:R-:W2:Y:S04]  /*12b0*/  @!P0 LDG.E.64 R18, desc[UR14][R18.64] ;  /* 0x0000000e12128981 */ /* 0x000ea8000c1e1b00 */
[----:B------:R-:W2:Y:S01]  /*12c0*/  @!P0 LDG.E.64 R20, desc[UR14][R20.64] ;  /* 0x0000000e14148981 */ /* 0x000ea2000c1e1b00 */
[C---:B------:R-:W-:Y:S01]  /*12d0*/  IADD3 R17, PT, PT, R11.reuse, 0x80, RZ ;  /* 0x000000800b117810 */ /* 0x040fe20007ffe0ff */
        /* <DEDUP_REMOVED lines=8> */
[----:B------:R-:W-:Y:S01]  /*1360*/  IADD3 R10, PT, PT, R11, 0x100, RZ ;  /* 0x000001000b0a7810 */ /* 0x000fe20007ffe0ff */
[----:B------:R-:W-:-:S03]  /*1370*/  IMAD.WIDE R16, R17, 0x8, R2 ;  /* 0x0000000811107825 */ /* 0x000fc600078e0202 */
[----:B------:R-:W-:Y:S01]  /*1380*/  ISETP.GE.AND P0, PT, R10, UR16, PT ;  /* 0x000000100a007c0c */ /* 0x000fe2000bf06270 */
[----:B--2---:R-:W-:-:S07]  /*1390*/  @!P1 DADD R26, R26, -R28 ;  /* 0x000000001a1a9229 */ /* 0x004fce000000081c */
[----:B------:R-:W-:Y:S05]  /*13a0*/  @!P1 STG.E.64 desc[UR14][R16.64], R26 ;  /* 0x0000001a10009986 */ /* 0x000fea000c101b0e */
[----:B------:R-:W2:Y:S04]  /*13b0*/  @!P0 LDG.E.64 R18, desc[UR14][R12.64+0x400] ;  /* 0x0004000e0c128981 */ /* 0x000ea8000c1e1b00 */
[----:B------:R-:W2:Y:S01]  /*13c0*/  @!P0 LDG.E.64 R20, desc[UR14][R14.64+0x400] ;  /* 0x0004000e0e148981 */ /* 0x000ea2000c1e1b00 */
[----:B------:R-:W-:-:S05]  /*13d0*/  VIADD R10, R11, 0x180 ;  /* 0x000001800b0a7836 */ /* 0x000fca0000000000 */
[----:B------:R-:W-:Y:S01]  /*13e0*/  ISETP.GE.AND P1, PT, R10, UR16, PT ;  /* 0x000000100a007c0c */ /* 0x000fe2000bf26270 */
[----:B--2---:R-:W-:-:S07]  /*13f0*/  @!P0 DADD R18, R18, -R20 ;  /* 0x0000000012128229 */ /* 0x004fce0000000814 */
[----:B------:R1:W-:Y:S05]  /*1400*/  @!P0 STG.E.64 desc[UR14][R16.64+0x400], R18 ;  /* 0x0004001210008986 */ /* 0x0003ea000c101b0e */
[----:B------:R-:W2:Y:S04]  /*1410*/  @!P1 LDG.E.64 R20, desc[UR14][R12.64+0x800] ;  /* 0x0008000e0c149981 */ /* 0x000ea8000c1e1b00 */
[----:B0-----:R-:W2:Y:S01]  /*1420*/  @!P1 LDG.E.64 R22, desc[UR14][R14.64+0x800] ;  /* 0x0008000e0e169981 */ /* 0x001ea2000c1e1b00 */
[----:B------:R-:W-:-:S04]  /*1430*/  IADD3 R10, PT, PT, R11, 0x200, RZ ;  /* 0x000002000b0a7810 */ /* 0x000fc80007ffe0ff */
[----:B------:R-:W-:Y:S01]  /*1440*/  ISETP.GE.AND P0, PT, R10, UR16, PT ;  /* 0x000000100a007c0c */ /* 0x000fe2000bf06270 */
[----:B--2---:R-:W-:-:S07]  /*1450*/  @!P1 DADD R20, R20, -R22 ;  /* 0x0000000014149229 */ /* 0x004fce0000000816 */
[----:B------:R0:W-:Y:S05]  /*1460*/  @!P1 STG.E.64 desc[UR14][R16.64+0x800], R20 ;  /* 0x0008001410009986 */ /* 0x0001ea000c101b0e */
[----:B------:R-:W2:Y:S04]  /*1470*/  @!P0 LDG.E.64 R22, desc[UR14][R12.64+0xc00] ;  /* 0x000c000e0c168981 */ /* 0x000ea8000c1e1b00 */
[----:B------:R-:W2:Y:S01]  /*1480*/  @!P0 LDG.E.64 R24, desc[UR14][R14.64+0xc00] ;  /* 0x000c000e0e188981 */ /* 0x000ea2000c1e1b00 */
[----:B------:R-:W-:-:S04]  /*1490*/  IADD3 R10, PT, PT, R11, 0x280, RZ ;  /* 0x000002800b0a7810 */ /* 0x000fc80007ffe0ff */
[----:B------:R-:W-:Y:S01]  /*14a0*/  ISETP.GE.AND P1, PT, R10, UR16, PT ;  /* 0x000000100a007c0c */ /* 0x000fe2000bf26270 */
[----:B--2---:R-:W-:-:S07]  /*14b0*/  @!P0 DADD R22, R22, -R24 ;  /* 0x0000000016168229 */ /* 0x004fce0000000818 */
[----:B------:R2:W-:Y:S05]  /*14c0*/  @!P0 STG.E.64 desc[UR14][R16.64+0xc00], R22 ;  /* 0x000c001610008986 */ /* 0x0005ea000c101b0e */
[----:B-1----:R-:W3:Y:S04]  /*14d0*/  @!P1 LDG.E.64 R18, desc[UR14][R12.64+0x1000] ;  /* 0x0010000e0c129981 */ /* 0x002ee8000c1e1b00 */
[----:B------:R-:W3:Y:S01]  /*14e0*/  @!P1 LDG.E.64 R24, desc[UR14][R14.64+0x1000] ;  /* 0x0010000e0e189981 */ /* 0x000ee2000c1e1b00 */
[----:B------:R-:W-:-:S05]  /*14f0*/  VIADD R10, R11, 0x300 ;  /* 0x000003000b0a7836 */ /* 0x000fca0000000000 */
[----:B------:R-:W-:Y:S01]  /*1500*/  ISETP.GE.AND P0, PT, R10, UR16, PT ;  /* 0x000000100a007c0c */ /* 0x000fe2000bf06270 */
[----:B---3--:R-:W-:-:S07]  /*1510*/  @!P1 DADD R18, R18, -R24 ;  /* 0x0000000012129229 */ /* 0x008fce0000000818 */
[----:B------:R2:W-:Y:S05]  /*1520*/  @!P1 STG.E.64 desc[UR14][R16.64+0x1000], R18 ;  /* 0x0010001210009986 */ /* 0x0005ea000c101b0e */
[----:B0-----:R-:W3:Y:S04]  /*1530*/  @!P0 LDG.E.64 R20, desc[UR14][R12.64+0x1400] ;  /* 0x0014000e0c148981 */ /* 0x001ee8000c1e1b00 */
[----:B------:R-:W3:Y:S01]  /*1540*/  @!P0 LDG.E.64 R24, desc[UR14][R14.64+0x1400] ;  /* 0x0014000e0e188981 */ /* 0x000ee2000c1e1b00 */
[----:B------:R-:W-:Y:S01]  /*1550*/  IADD3 R11, PT, PT, R11, 0x380, RZ ;  /* 0x000003800b0b7810 */ /* 0x000fe20007ffe0ff */
[----:B------:R-:W-:Y:S01]  /*1560*/  BSSY.RECONVERGENT B0, `(.L_x_881) ;  /* 0x000000b000007945 */ /* 0x000fe20003800200 */
[----:B------:R-:W-:-:S04]  /*1570*/  IADD3 R8, PT, PT, R8, 0x8, RZ ;  /* 0x0000000808087810 */ /* 0x000fc80007ffe0ff */
[----:B------:R-:W-:Y:S01]  /*1580*/  ISETP.NE.AND P1, PT, R8, R9, PT ;  /* 0x000000090800720c */ /* 0x000fe20003f25270 */
[----:B---3--:R-:W-:-:S07]  /*1590*/  @!P0 DADD R20, R20, -R24 ;  /* 0x0000000014148229 */ /* 0x008fce0000000818 */
[----:B------:R2:W-:Y:S01]  /*15a0*/  @!P0 STG.E.64 desc[UR14][R16.64+0x1400], R20 ;  /* 0x0014001410008986 */ /* 0x0005e2000c101b0e */
[----:B------:R-:W-:-:S13]  /*15b0*/  ISETP.GE.AND P0, PT, R11, UR16, PT ;  /* 0x000000100b007c0c */ /* 0x000fda000bf06270 */
[----:B--2---:R-:W-:Y:S05]  /*15c0*/  @P0 BRA `(.L_x_882) ;  /* 0x0000000000100947 */ /* 0x004fea0003800000 */
[----:B------:R-:W2:Y:S04]  /*15d0*/  LDG.E.64 R12, desc[UR14][R12.64+0x1800] ;  /* 0x0018000e0c0c7981 */ /* 0x000ea8000c1e1b00 */
[----:B------:R-:W2:Y:S02]  /*15e0*/  LDG.E.64 R14, desc[UR14][R14.64+0x1800] ;  /* 0x0018000e0e0e7981 */ /* 0x000ea4000c1e1b00 */
[----:B--2---:R-:W-:-:S07]  /*15f0*/  DADD R10, R12, -R14 ;  /* 0x000000000c0a7229 */ /* 0x004fce000000080e */
[----:B------:R0:W-:Y:S04]  /*1600*/  STG.E.64 desc[UR14][R16.64+0x1800], R10 ;  /* 0x0018000a10007986 */ /* 0x0001e8000c101b0e */
.L_x_882:
[----:B------:R-:W-:Y:S05]  /*1610*/  BSYNC.RECONVERGENT B0 ;  /* 0x0000000000007941 */ /* 0x000fea0003800200 */
.L_x_881:
[----:B------:R-:W-:Y:S05]  /*1620*/  @P1 BRA `(.L_x_883) ;  /* 0xfffffffc00101947 */ /* 0x000fea000383ffff */
.L_x_880:
        /* <DEDUP_REMOVED lines=9> */
[----:B------:R-:W-:-:S04]  /*16c0*/  @!P2 IMAD.WIDE R14, R11, 0x8, R6 ;  /* 0x000000080b0ea825 */ /* 0x000fc800078e0206 */
        /* <DEDUP_REMOVED lines=30> */
[----:B-1----:R-:W-:Y:S01]  /*18b0*/  @!P1 IMAD.WIDE R16, R11, 0x8, R2 ;  /* 0x000000080b109825 */ /* 0x002fe200078e0202 */
[----:B------:R-:W-:Y:S01]  /*18c0*/  IADD3 R9, PT, PT, R9, 0x4, RZ ;  /* 0x0000000409097810 */ /* 0x000fe20007ffe0ff */
[----:B--2---:R-:W-:-:S07]  /*18d0*/  @!P1 DADD R12, R20, -R22 ;  /* 0x00000000140c9229 */ /* 0x004fce0000000816 */
[----:B------:R0:W-:Y:S04]  /*18e0*/  @!P1 STG.E.64 desc[UR14][R16.64], R12 ;  /* 0x0000000c10009986 */ /* 0x0001e8000c101b0e */
.L_x_884:
[----:B------:R-:W-:Y:S05]  /*18f0*/  @!P0 EXIT ;  /* 0x000000000000894d */ /* 0x000fea0003800000 */
[----:B------:R-:W-:Y:S02]  /*1900*/  ISETP.NE.AND P1, PT, R10, 0x1, PT ;  /* 0x000000010a00780c */ /* 0x000fe40003f25270 */
[----:B------:R-:W-:-:S04]  /*1910*/  LOP3.LUT R8, R8, 0x1, RZ, 0xc0, !PT ;  /* 0x0000000108087812 */ /* 0x000fc800078ec0ff */
[----:B------:R-:W-:-:S07]  /*1920*/  ISETP.NE.U32.AND P0, PT, R8, 0x1, PT ;  /* 0x000000010800780c */ /* 0x000fce0003f05070 */
[----:B------:R-:W-:Y:S06]  /*1930*/  @!P1 BRA `(.L_x_885) ;  /* 0x00000000004c9947 */ /* 0x000fec0003800000 */
[----:B0-----:R-:W-:-:S04]  /*1940*/  LEA R17, R9, R0, 0x7 ;  /* 0x0000000009117211 */ /* 0x001fc800078e38ff */
        /* <DEDUP_REMOVED lines=18> */
.L_x_885:
[----:B------:R-:W-:Y:S05]  /*1a70*/  @P0 EXIT ;  /* 0x000000000000094d */ /* 0x000fea0003800000 */
[----:B-1----:R-:W-:-:S04]  /*1a80*/  LEA R11, R9, R0, 0x7 ;  /* 0x00000000090b7211 */ /* 0x002fc800078e38ff */
[----:B------:R-:W-:-:S13]  /*1a90*/  ISETP.GE.AND P0, PT, R11, UR16, PT ;  /* 0x000000100b007c0c */ /* 0x000fda000bf06270 */
[----:B------:R-:W-:Y:S05]  /*1aa0*/  @P0 EXIT ;  /* 0x000000000000094d */ /* 0x000fea0003800000 */
[----:B------:R-:W-:-:S04]  /*1ab0*/  IMAD.WIDE R6, R11, 0x8, R6 ;  /* 0x000000080b067825 */ /* 0x000fc800078e0206 */
[C---:B------:R-:W-:Y:S02]  /*1ac0*/  IMAD.WIDE R4, R11.reuse, 0x8, R4 ;  /* 0x000000080b047825 */ /* 0x040fe400078e0204 */
[----:B------:R-:W2:Y:S04]  /*1ad0*/  LDG.E.64 R6, desc[UR14][R6.64] ;  /* 0x0000000e06067981 */ /* 0x000ea8000c1e1b00 */
[----:B------:R-:W2:Y:S01]  /*1ae0*/  LDG.E.64 R4, desc[UR14][R4.64] ;  /* 0x0000000e04047981 */ /* 0x000ea2000c1e1b00 */
[----:B------:R-:W-:Y:S01]  /*1af0*/  IMAD.WIDE R2, R11, 0x8, R2 ;  /* 0x000000080b027825 */ /* 0x000fe200078e0202 */
[----:B--2---:R-:W-:-:S07]  /*1b00*/  DADD R8, R6, -R4 ;  /* 0x0000000006087229 */ /* 0x004fce0000000804 */
[----:B------:R-:W-:Y:S01]  /*1b10*/  STG.E.64 desc[UR14][R2.64], R8 ;  /* 0x0000000802007986 */ /* 0x000fe2000c101b0e */
[----:B------:R-:W-:Y:S05]  /*1b20*/  EXIT ;  /* 0x000000000000794d */ /* 0x000fea0003800000 */
.L_x_886:
        /* <DEDUP_REMOVED lines=13> */
.L_x_921:


//--------------------- .text._ZN3cub18CUB_300001_SM_10006detail8for_each13static_kernelINS2_12policy_hub_t12policy_500_tElN6thrust24THRUST_300001_SM_1000_NS8cuda_cub6__fill7functorINS7_6detail15normal_iteratorINS7_10device_ptrIjEEEEjEEEEvT0_T1_ --------------------------
	.section	.text._ZN3cub18CUB_300001_SM_10006detail8for_each13static_kernelINS2_12policy_hub_t12policy_500_tElN6thrust24THRUST_300001_SM_1000_NS8cuda_cub6__fill7functorINS7_6detail15normal_iteratorINS7_10device_ptrIjEEEEjEEEEvT0_T1_,"ax",@progbits
	.align	128
        .global         _ZN3cub18CUB_300001_SM_10006detail8for_each13static_kernelINS2_12policy_hub_t12policy_500_tElN6thrust24THRUST_300001_SM_1000_NS8cuda_cub6__fill7functorINS7_6detail15normal_iteratorINS7_10device_ptrIjEEEEjEEEEvT0_T1_
        .type           _ZN3cub18CUB_300001_SM_10006detail8for_each13static_kernelINS2_12policy_hub_t12policy_500_tElN6thrust24THRUST_300001_SM_1000_NS8cuda_cub6__fill7functorINS7_6detail15normal_iteratorINS7_10device_ptrIjEEEEjEEEEvT0_T1_,@function
        .size           _ZN3cub18CUB_300001_SM_10006detail8for_each13static_kernelINS2_12policy_hub_t12policy_500_tElN6thrust24THRUST_300001_SM_1000_NS8cuda_cub6__fill7functorINS7_6detail15normal_iteratorINS7_10device_ptrIjEEEEjEEEEvT0_T1_,(.L_x_922 - _ZN3cub18CUB_300001_SM_10006detail8for_each13static_kernelINS2_12policy_hub_t12policy_500_tElN6thrust24THRUST_300001_SM_1000_NS8cuda_cub6__fill7functorINS7_6detail15normal_iteratorINS7_10device_ptrIjEEEEjEEEEvT0_T1_)
        .other          _ZN3cub18CUB_300001_SM_10006detail8for_each13static_kernelINS2_12policy_hub_t12policy_500_tElN6thrust24THRUST_300001_SM_1000_NS8cuda_cub6__fill7functorINS7_6detail15normal_iteratorINS7_10device_ptrIjEEEEjEEEEvT0_T1_,@"STO_CUDA_ENTRY STV_DEFAULT"
_ZN3cub18CUB_300001_SM_10006detail8for_each13static_kernelINS2_12policy_hub_t12policy_500_tElN6thrust24THRUST_300001_SM_1000_NS8cuda_cub6__fill7functorINS7_6detail15normal_iteratorINS7_10device_ptrIjEEEEjEEEEvT0_T1_:
.text._ZN3cub18CUB_300001_SM_10006detail8for_each13static_kernelINS2_12policy_hub_t12policy_500_tElN6thrust24THRUST_300001_SM_1000_NS8cuda_cub6__fill7functorINS7_6detail15normal_iteratorINS7_10device_ptrIjEEEEjEEEEvT0_T1_:
[----:B------:R-:W-:Y:S08]  /*0000*/  LDC R1, c[0x0][0x37c] ;  /* 0x0000df00ff017b82 */ /* 0x000ff00000000800 */
[----:B------:R-:W0:Y:S01]  /*0010*/  S2UR UR4, SR_CTAID.X ;  /* 0x00000000000479c3 */ /* 0x000e220000002500 */
[----:B------:R-:W1:Y:S01]  /*0020*/  LDCU.64 UR6, c[0x0][0x380] ;  /* 0x00007000ff0677ac */ /* 0x000e620008000a00 */
[----:B------:R-:W2:Y:S01]  /*0030*/  LDCU.64 UR8, c[0x0][0x358] ;  /* 0x00006b00ff0877ac */ /* 0x000ea20008000a00 */
[----:B0-----:R-:W-:-:S04]  /*0040*/  UIMAD.WIDE.U32 UR4, UR4, 0x200, URZ ;  /* 0x00000200040478a5 */ /* 0x001fc8000f8e00ff */
[----:B-1----:R-:W-:-:S04]  /*0050*/  UIADD3 UR6, UP0, UPT, -UR4, UR6, URZ ;  /* 0x0000000604067290 */ /* 0x002fc8000ff1e1ff */
[----:B------:R-:W-:Y:S02]  /*0060*/  UIADD3.X UR7, UPT, UPT, ~UR5, UR7, URZ, UP0, !UPT ;  /* 0x0000000705077290 */ /* 0x000fe400087fe5ff */
[----:B------:R-:W-:-:S04]  /*0070*/  UISETP.GE.U32.AND UP0, UPT, UR6, 0x200, UPT ;  /* 0x000002000600788c */ /* 0x000fc8000bf06070 */
[----:B------:R-:W-:-:S09]  /*0080*/  UISETP.GE.AND.EX UP0, UPT, UR7, URZ, UPT, UP0 ;  /* 0x000000ff0700728c */ /* 0x000fd2000bf06300 */
[----:B--2---:R-:W-:Y:S05]  /*0090*/  BRA.U !UP0, `(.L_x_887) ;  /* 0x0000000108287547 */ /* 0x004fea000b800000 */
[----:B------:R-:W0:Y:S01]  /*00a0*/  S2R R0, SR_TID.X ;  /* 0x0000000000007919 */ /* 0x000e220000002100 */
[----:B------:R-:W1:Y:S01]  /*00b0*/  LDCU.64 UR6, c[0x0][0x388] ;  /* 0x00007100ff0677ac */ /* 0x000e620008000a00 */
[----:B------:R-:W2:Y:S01]  /*00c0*/  LDC R5, c[0x0][0x390] ;  /* 0x0000e400ff057b82 */ /* 0x000ea20000000800 */
[----:B0-----:R-:W-:-:S05]  /*00d0*/  IADD3 R0, P0, PT, R0, UR4, RZ ;  /* 0x0000000400007c10 */ /* 0x001fca000ff1e0ff */
[----:B------:R-:W-:Y:S01]  /*00e0*/  IMAD.X R3, RZ, RZ, UR5, P0 ;  /* 0x00000005ff037e24 */ /* 0x000fe200080e06ff */
[----:B-1----:R-:W-:-:S04]  /*00f0*/  LEA R2, P0, R0, UR6, 0x2 ;  /* 0x0000000600027c11 */ /* 0x002fc8000f8010ff */
[----:B------:R-:W-:-:S05]  /*0100*/  LEA.HI.X R3, R0, UR7, R3, 0x2, P0 ;  /* 0x0000000700037c11 */ /* 0x000fca00080f1403 */
[----:B--2---:R-:W-:Y:S04]  /*0110*/  STG.E desc[UR8][R2.64], R5 ;  /* 0x0000000502007986 */ /* 0x004fe8000c101908 */
[----:B------:R-:W-:Y:S01]  /*0120*/  STG.E desc[UR8][R2.64+0x400], R5 ;  /* 0x0004000502007986 */ /* 0x000fe2000c101908 */
[----:B------:R-:W-:Y:S05]  /*0130*/  EXIT ;  /* 0x000000000000794d */ /* 0x000fea0003800000 */
.L_x_887:
[----:B------:R-:W0:Y:S01]  /*0140*/  S2R R0, SR_TID.X ;  /* 0x0000000000007919 */ /* 0x000e220000002100 */
[----:B------:R-:W-:Y:S01]  /*0150*/  USHF.R.S32.HI UR7, URZ, 0x1f, UR6 ;  /* 0x0000001fff077899 */ /* 0x000fe20008011406 */
[----:B------:R-:W1:Y:S05]  /*0160*/  LDCU.64 UR10, c[0x0][0x388] ;  /* 0x00007100ff0a77ac */ /* 0x000e6a0008000a00 */
[----:B------:R-:W-:Y:S02]  /*0170*/  IMAD.U32 R2, RZ, RZ, UR7 ;  /* 0x00000007ff027e24 */ /* 0x000fe4000f8e00ff */
[----:B------:R-:W-:Y:S01]  /*0180*/  IMAD.U32 R4, RZ, RZ, UR7 ;  /* 0x00000007ff047e24 */ /* 0x000fe2000f8e00ff */
[----:B0-----:R-:W-:-:S04]  /*0190*/  ISETP.LT.U32.AND P0, PT, R0, UR6, PT ;  /* 0x0000000600007c0c */ /* 0x001fc8000bf01070 */
[----:B------:R-:W-:Y:S01]  /*01a0*/  ISETP.GT.AND.EX P0, PT, R2, RZ, PT, P0 ;  /* 0x000000ff0200720c */ /* 0x000fe20003f04300 */
[C---:B------:R-:W-:Y:S01]  /*01b0*/  VIADD R2, R0.reuse, 0x100 ;  /* 0x0000010000027836 */ /* 0x040fe20000000000 */
[----:B------:R-:W-:-:S04]  /*01c0*/  IADD3 R0, P2, PT, R0, UR4, RZ ;  /* 0x0000000400007c10 */ /* 0x000fc8000ff5e0ff */
[----:B------:R-:W-:Y:S01]  /*01d0*/  ISETP.LT.U32.AND P1, PT, R2, UR6, PT ;  /* 0x0000000602007c0c */ /* 0x000fe2000bf21070 */
[----:B------:R-:W-:Y:S01]  /*01e0*/  IMAD.X R3, RZ, RZ, UR5, P2 ;  /* 0x00000005ff037e24 */ /* 0x000fe200090e06ff */
[----:B-1----:R-:W-:Y:S02]  /*01f0*/  LEA R2, P2, R0, UR10, 0x2 ;  /* 0x0000000a00027c11 */ /* 0x002fe4000f8410ff */
[----:B------:R-:W-:Y:S02]  /*0200*/  ISETP.GT.AND.EX P1, PT, R4, RZ, PT, P1 ;  /* 0x000000ff0400720c */ /* 0x000fe40003f24310 */
[----:B------:R-:W-:Y:S01]  /*0210*/  LEA.HI.X R3, R0, UR11, R3, 0x2, P2 ;  /* 0x0000000b00037c11 */ /* 0x000fe200090f1403 */
[----:B------:R-:W0:Y:S04]  /*0220*/  @P0 LDC R5, c[0x0][0x390] ;  /* 0x0000e400ff050b82 */ /* 0x000e280000000800 */
[----:B0-----:R0:W-:Y:S06]  /*0230*/  @P0 STG.E desc[UR8][R2.64], R5 ;  /* 0x0000000502000986 */ /* 0x0011ec000c101908 */
[----:B------:R-:W-:Y:S05]  /*0240*/  @!P1 EXIT ;  /* 0x000000000000994d */ /* 0x000fea0003800000 */
[----:B0-----:R-:W0:Y:S02]  /*0250*/  LDC R5, c[0x0][0x390] ;  /* 0x0000e400ff057b82 */ /* 0x001e240000000800 */
[----:B0-----:R-:W-:Y:S01]  /*0260*/  STG.E desc[UR8][R2.64+0x400], R5 ;  /* 0x0004000502007986 */ /* 0x001fe2000c101908 */
[----:B------:R-:W-:Y:S05]  /*0270*/  EXIT ;  /* 0x000000000000794d */ /* 0x000fea0003800000 */
.L_x_888:
        /* <DEDUP_REMOVED lines=16> */
.L_x_922:


//--------------------- .text._ZN3cub18CUB_300001_SM_10006detail8for_each13static_kernelINS2_12policy_hub_t12policy_500_tEmN6thrust24THRUST_300001_SM_1000_NS8cuda_cub20__uninitialized_fill7functorINS7_10device_ptrIjEEjEEEEvT0_T1_ --------------------------
	.section	.text._ZN3cub18CUB_300001_SM_10006detail8for_each13static_kernelINS2_12policy_hub_t12policy_500_tEmN6thrust24THRUST_300001_SM_1000_NS8cuda_cub20__uninitialized_fill7functorINS7_10device_ptrIjEEjEEEEvT0_T1_,"ax",@progbits
	.align	128
        .global         _ZN3cub18CUB_300001_SM_10006detail8for_each13static_kernelINS2_12policy_hub_t12policy_500_tEmN6thrust24THRUST_300001_SM_1000_NS8cuda_cub20__uninitialized_fill7functorINS7_10device_ptrIjEEjEEEEvT0_T1_
        .type           _ZN3cub18CUB_300001_SM_10006detail8for_each13static_kernelINS2_12policy_hub_t12policy_500_tEmN6thrust24THRUST_300001_SM_1000_NS8cuda_cub20__uninitialized_fill7functorINS7_10device_ptrIjEEjEEEEvT0_T1_,@function
        .size           _ZN3cub18CUB_300001_SM_10006detail8for_each13static_kernelINS2_12policy_hub_t12policy_500_tEmN6thrust24THRUST_300001_SM_1000_NS8cuda_cub20__uninitialized_fill7functorINS7_10device_ptrIjEEjEEEEvT0_T1_,(.L_x_923 - _ZN3cub18CUB_300001_SM_10006detail8for_each13static_kernelINS2_12policy_hub_t12policy_500_tEmN6thrust24THRUST_300001_SM_1000_NS8cuda_cub20__uninitialized_fill7functorINS7_10device_ptrIjEEjEEEEvT0_T1_)
        .other          _ZN3cub18CUB_300001_SM_10006detail8for_each13static_kernelINS2_12policy_hub_t12policy_500_tEmN6thrust24THRUST_300001_SM_1000_NS8cuda_cub20__uninitialized_fill7functorINS7_10device_ptrIjEEjEEEEvT0_T1_,@"STO_CUDA_ENTRY STV_DEFAULT"
_ZN3cub18CUB_300001_SM_10006detail8for_each13static_kernelINS2_12policy_hub_t12policy_500_tEmN6thrust24THRUST_300001_SM_1000_NS8cuda_cub20__uninitialized_fill7functorINS7_10device_ptrIjEEjEEEEvT0_T1_:
.text._ZN3cub18CUB_300001_SM_10006detail8for_each13static_kernelINS2_12policy_hub_t12policy_500_tEmN6thrust24THRUST_300001_SM_1000_NS8cuda_cub20__uninitialized_fill7functorINS7_10device_ptrIjEEjEEEEvT0_T1_:
        /* <DEDUP_REMOVED lines=8> */
[----:B------:R-:W-:-:S09]  /*0080*/  UISETP.GE.U32.AND.EX UP0, UPT, UR7, URZ, UPT, UP0 ;  /* 0x000000ff0700728c */ /* 0x000fd2000bf06100 */
        /* <DEDUP_REMOVED lines=11> */
.L_x_889:
[----:B------:R-:W0:Y:S01]  /*0140*/  S2R R0, SR_TID.X ;  /* 0x0000000000007919 */ /* 0x000e220000002100 */
[----:B------:R-:W-:Y:S01]  /*0150*/  IMAD.U32 R2, RZ, RZ, UR7 ;  /* 0x00000007ff027e24 */ /* 0x000fe2000f8e00ff */
[----:B------:R-:W1:Y:S01]  /*0160*/  LDCU.64 UR10, c[0x0][0x388] ;  /* 0x00007100ff0a77ac */ /* 0x000e620008000a00 */
[----:B------:R-:W-:Y:S01]  /*0170*/  IMAD.U32 R4, RZ, RZ, UR7 ;  /* 0x00000007ff047e24 */ /* 0x000fe2000f8e00ff */
[----:B0-----:R-:W-:-:S04]  /*0180*/  ISETP.LT.U32.AND P0, PT, R0, UR6, PT ;  /* 0x0000000600007c0c */ /* 0x001fc8000bf01070 */
[----:B------:R-:W-:Y:S01]  /*0190*/  ISETP.GT.U32.AND.EX P0, PT, R2, RZ, PT, P0 ;  /* 0x000000ff0200720c */ /* 0x000fe20003f04100 */
[C---:B------:R-:W-:Y:S01]  /*01a0*/  VIADD R2, R0.reuse, 0x100 ;  /* 0x0000010000027836 */ /* 0x040fe20000000000 */
[----:B------:R-:W-:-:S04]  /*01b0*/  IADD3 R0, P2, PT, R0, UR4, RZ ;  /* 0x0000000400007c10 */ /* 0x000fc8000ff5e0ff */
[----:B------:R-:W-:Y:S01]  /*01c0*/  ISETP.LT.U32.AND P1, PT, R2, UR6, PT ;  /* 0x0000000602007c0c */ /* 0x000fe2000bf21070 */
[----:B------:R-:W-:Y:S01]  /*01d0*/  IMAD.X R3, RZ, RZ, UR5, P2 ;  /* 0x00000005ff037e24 */ /* 0x000fe200090e06ff */
[----:B-1----:R-:W-:Y:S02]  /*01e0*/  LEA R2, P2, R0, UR10, 0x2 ;  /* 0x0000000a00027c11 */ /* 0x002fe4000f8410ff */
[----:B------:R-:W-:Y:S02]  /*01f0*/  ISETP.GT.U32.AND.EX P1, PT, R4, RZ, PT, P1 ;  /* 0x000000ff0400720c */ /* 0x000fe40003f24110 */
[----:B------:R-:W-:Y:S01]  /*0200*/  LEA.HI.X R3, R0, UR11, R3, 0x2, P2 ;  /* 0x0000000b00037c11 */ /* 0x000fe200090f1403 */
[----:B------:R-:W0:Y:S04]  /*0210*/  @P0 LDC R5, c[0x0][0x390] ;  /* 0x0000e400ff050b82 */ /* 0x000e280000000800 */
[----:B0-----:R0:W-:Y:S06]  /*0220*/  @P0 STG.E desc[UR8][R2.64], R5 ;  /* 0x0000000502000986 */ /* 0x0011ec000c101908 */
[----:B------:R-:W-:Y:S05]  /*0230*/  @!P1 EXIT ;  /* 0x000000000000994d */ /* 0x000fea0003800000 */
[----:B0-----:R-:W0:Y:S02]  /*0240*/  LDC R5, c[0x0][0x390] ;  /* 0x0000e400ff057b82 */ /* 0x001e240000000800 */
[----:B0-----:R-:W-:Y:S01]  /*0250*/  STG.E desc[UR8][R2.64+0x400], R5 ;  /* 0x0004000502007986 */ /* 0x001fe2000c101908 */
[----:B------:R-:W-:Y:S05]  /*0260*/  EXIT ;  /* 0x000000000000794d */ /* 0x000fea0003800000 */
.L_x_890:
        /* <DEDUP_REMOVED lines=9> */
.L_x_923:


//--------------------- .text._ZN3cub18CUB_300001_SM_10006detail8for_each13static_kernelINS2_12policy_hub_t12policy_500_tEmN6thrust24THRUST_300001_SM_1000_NS8cuda_cub6__fill7functorINS7_6detail15normal_iteratorINS7_10device_ptrIjEEEEjEEEEvT0_T1_ --------------------------
	.section	.text._ZN3cub18CUB_300001_SM_10006detail8for_each13static_kernelINS2_12policy_hub_t12policy_500_tEmN6thrust24THRUST_300001_SM_1000_NS8cuda_cub6__fill7functorINS7_6detail15normal_iteratorINS7_10device_ptrIjEEEEjEEEEvT0_T1_,"ax",@progbits
	.align	128
        .global         _ZN3cub18CUB_300001_SM_10006detail8for_each13static_kernelINS2_12policy_hub_t12policy_500_tEmN6thrust24THRUST_300001_SM_1000_NS8cuda_cub6__fill7functorINS7_6detail15normal_iteratorINS7_10device_ptrIjEEEEjEEEEvT0_T1_
        .type           _ZN3cub18CUB_300001_SM_10006detail8for_each13static_kernelINS2_12policy_hub_t12policy_500_tEmN6thrust24THRUST_300001_SM_1000_NS8cuda_cub6__fill7functorINS7_6detail15normal_iteratorINS7_10device_ptrIjEEEEjEEEEvT0_T1_,@function
        .size           _ZN3cub18CUB_300001_SM_10006detail8for_each13static_kernelINS2_12policy_hub_t12policy_500_tEmN6thrust24THRUST_300001_SM_1000_NS8cuda_cub6__fill7functorINS7_6detail15normal_iteratorINS7_10device_ptrIjEEEEjEEEEvT0_T1_,(.L_x_924 - _ZN3cub18CUB_300001_SM_10006detail8for_each13static_kernelINS2_12policy_hub_t12policy_500_tEmN6thrust24THRUST_300001_SM_1000_NS8cuda_cub6__fill7functorINS7_6detail15normal_iteratorINS7_10device_ptrIjEEEEjEEEEvT0_T1_)
        .other          _ZN3cub18CUB_300001_SM_10006detail8for_each13static_kernelINS2_12policy_hub_t12policy_500_tEmN6thrust24THRUST_300001_SM_1000_NS8cuda_cub6__fill7functorINS7_6detail15normal_iteratorINS7_10device_ptrIjEEEEjEEEEvT0_T1_,@"STO_CUDA_ENTRY STV_DEFAULT"
_ZN3cub18CUB_300001_SM_10006detail8for_each13static_kernelINS2_12policy_hub_t12policy_500_tEmN6thrust24THRUST_300001_SM_1000_NS8cuda_cub6__fill7functorINS7_6detail15normal_iteratorINS7_10device_ptrIjEEEEjEEEEvT0_T1_:
.text._ZN3cub18CUB_300001_SM_10006detail8for_each13static_kernelINS2_12policy_hub_t12policy_500_tEmN6thrust24THRUST_300001_SM_1000_NS8cuda_cub6__fill7functorINS7_6detail15normal_iteratorINS7_10device_ptrIjEEEEjEEEEvT0_T1_:
        /* <DEDUP_REMOVED lines=20> */
.L_x_891:
        /* <DEDUP_REMOVED lines=19> */
.L_x_892:
        /* <DEDUP_REMOVED lines=9> */
.L_x_924:


//--------------------- .text._ZN3cub18CUB_300001_SM_10006detail8for_each13static_kernelINS2_12policy_hub_t12policy_500_tEmN6thrust24THRUST_300001_SM_1000_NS8cuda_cub20__uninitialized_fill7functorINS7_10device_ptrIdEEdEEEEvT0_T1_ --------------------------
	.section	.text._ZN3cub18CUB_300001_SM_10006detail8for_each13static_kernelINS2_12policy_hub_t12policy_500_tEmN6thrust24THRUST_300001_SM_1000_NS8cuda_cub20__uninitialized_fill7functorINS7_10device_ptrIdEEdEEEEvT0_T1_,"ax",@progbits
	.align	128
        .global         _ZN3cub18CUB_300001_SM_10006detail8for_each13static_kernelINS2_12policy_hub_t12policy_500_tEmN6thrust24THRUST_300001_SM_1000_NS8cuda_cub20__uninitialized_fill7functorINS7_10device_ptrIdEEdEEEEvT0_T1_
        .type           _ZN3cub18CUB_300001_SM_10006detail8for_each13static_kernelINS2_12policy_hub_t12policy_500_tEmN6thrust24THRUST_300001_SM_1000_NS8cuda_cub20__uninitialized_fill7functorINS7_10device_ptrIdEEdEEEEvT0_T1_,@function
        .size           _ZN3cub18CUB_300001_SM_10006detail8for_each13static_kernelINS2_12policy_hub_t12policy_500_tEmN6thrust24THRUST_300001_SM_1000_NS8cuda_cub20__uninitialized_fill7functorINS7_10device_ptrIdEEdEEEEvT0_T1_,(.L_x_925 - _ZN3cub18CUB_300001_SM_10006detail8for_each13static_kernelINS2_12policy_hub_t12policy_500_tEmN6thrust24THRUST_300001_SM_1000_NS8cuda_cub20__uninitialized_fill7functorINS7_10device_ptrIdEEdEEEEvT0_T1_)
        .other          _ZN3cub18CUB_300001_SM_10006detail8for_each13static_kernelINS2_12policy_hub_t12policy_500_tEmN6thrust24THRUST_300001_SM_1000_NS8cuda_cub20__uninitialized_fill7functorINS7_10device_ptrIdEEdEEEEvT0_T1_,@"STO_CUDA_ENTRY STV_DEFAULT"
_ZN3cub18CUB_300001_SM_10006detail8for_each13static_kernelINS2_12policy_hub_t12policy_500_tEmN6thrust24THRUST_300001_SM_1000_NS8cuda_cub20__uninitialized_fill7functorINS7_10device_ptrIdEEdEEEEvT0_T1_:
.text._ZN3cub18CUB_300001_SM_10006detail8for_each13static_kernelINS2_12policy_hub_t12policy_500_tEmN6thrust24THRUST_300001_SM_1000_NS8cuda_cub20__uninitialized_fill7functorINS7_10device_ptrIdEEdEEEEvT0_T1_:
        /* <DEDUP_REMOVED lines=12> */
[----:B------:R-:W2:Y:S01]  /*00c0*/  LDC.64 R4, c[0x0][0x390] ;  /* 0x0000e400ff047b82 */ /* 0x000ea20000000a00 */
[----:B0-----:R-:W-:-:S05]  /*00d0*/  IADD3 R0, P0, PT, R0, UR4, RZ ;  /* 0x0000000400007c10 */ /* 0x001fca000ff1e0ff */
[----:B------:R-:W-:Y:S01]  /*00e0*/  IMAD.X R3, RZ, RZ, UR5, P0 ;  /* 0x00000005ff037e24 */ /* 0x000fe200080e06ff */
[----:B-1----:R-:W-:-:S04]  /*00f0*/  LEA R2, P0, R0, UR6, 0x3 ;  /* 0x0000000600027c11 */ /* 0x002fc8000f8018ff */
[----:B------:R-:W-:-:S05]  /*0100*/  LEA.HI.X R3, R0, UR7, R3, 0x3, P0 ;  /* 0x0000000700037c11 */ /* 0x000fca00080f1c03 */
[----:B--2---:R-:W-:Y:S04]  /*0110*/  STG.E.64 desc[UR8][R2.64], R4 ;  /* 0x0000000402007986 */ /* 0x004fe8000c101b08 */
[----:B------:R-:W-:Y:S01]  /*0120*/  STG.E.64 desc[UR8][R2.64+0x800], R4 ;  /* 0x0008000402007986 */ /* 0x000fe2000c101b08 */
[----:B------:R-:W-:Y:S05]  /*0130*/  EXIT ;  /* 0x000000000000794d */ /* 0x000fea0003800000 */
.L_x_893:
        /* <DEDUP_REMOVED lines=13> */
[----:B------:R-:W0:Y:S04]  /*0210*/  @P0 LDC.64 R4, c[0x0][0x390] ;  /* 0x0000e400ff040b82 */ /* 0x000e280000000a00 */
[----:B0-----:R0:W-:Y:S06]  /*0220*/  @P0 STG.E.64 desc[UR8][R2.64], R4 ;  /* 0x0000000402000986 */ /* 0x0011ec000c101b08 */
[----:B------:R-:W-:Y:S05]  /*0230*/  @!P1 EXIT ;  /* 0x000000000000994d */ /* 0x000fea0003800000 */
[----:B0-----:R-:W0:Y:S02]  /*0240*/  LDC.64 R4, c[0x0][0x390] ;  /* 0x0000e400ff047b82 */ /* 0x001e240000000a00 */
[----:B0-----:R-:W-:Y:S01]  /*0250*/  STG.E.64 desc[UR8][R2.64+0x800], R4 ;  /* 0x0008000402007986 */ /* 0x001fe2000c101b08 */
[----:B------:R-:W-:Y:S05]  /*0260*/  EXIT ;  /* 0x000000000000794d */ /* 0x000fea0003800000 */
.L_x_894:
        /* <DEDUP_REMOVED lines=9> */
.L_x_925:


//--------------------- .text._ZN3cub18CUB_300001_SM_10006detail11EmptyKernelIvEEvv --------------------------
	.section	.text._ZN3cub18CUB_300001_SM_10006detail11EmptyKernelIvEEvv,"ax",@progbits
	.align	128
        .global         _ZN3cub18CUB_300001_SM_10006detail11EmptyKernelIvEEvv
        .type           _ZN3cub18CUB_300001_SM_10006detail11EmptyKernelIvEEvv,@function
        .size           _ZN3cub18CUB_300001_SM_10006detail11EmptyKernelIvEEvv,(.L_x_926 - _ZN3cub18CUB_300001_SM_10006detail11EmptyKernelIvEEvv)
        .other          _ZN3cub18CUB_300001_SM_10006detail11EmptyKernelIvEEvv,@"STO_CUDA_ENTRY STV_DEFAULT"
_ZN3cub18CUB_300001_SM_10006detail11EmptyKernelIvEEvv:
.text._ZN3cub18CUB_300001_SM_10006detail11EmptyKernelIvEEvv:
[----:B------:R-:W-:Y:S01]  /*0000*/  LDC R1, c[0x0][0x37c] ;  /* 0x0000df00ff017b82 */ /* 0x000fe20000000800 */
[----:B------:R-:W-:Y:S05]  /*0010*/  EXIT ;  /* 0x000000000000794d */ /* 0x000fea0003800000 */
.L_x_895:
        /* <DEDUP_REMOVED lines=14> */
.L_x_926:


//--------------------- .nv.shared._ZN3cub18CUB_300001_SM_10006detail6reduce28DeviceReduceSingleTileKernelINS2_10policy_hubImy11mul_functorImEE10Policy1000EPmS9_iS6_mmN4cuda3std3__410__identityEEEvT0_T1_T2_T3_T4_T6_ --------------------------
	.section	.nv.shared._ZN3cub18CUB_300001_SM_10006detail6reduce28DeviceReduceSingleTileKernelINS2_10policy_hubImy11mul_functorImEE10Policy1000EPmS9_iS6_mmN4cuda3std3__410__identityEEEvT0_T1_T2_T3_T4_T6_,"aw",@nobits
	.sectionflags	@""
	.align	8
.nv.shared._ZN3cub18CUB_300001_SM_10006detail6reduce28DeviceReduceSingleTileKernelINS2_10policy_hubImy11mul_functorImEE10Policy1000EPmS9_iS6_mmN4cuda3std3__410__identityEEEvT0_T1_T2_T3_T4_T6_:
	.zero		1104


//--------------------- .nv.shared.reserved.0     --------------------------
	.section	.nv.shared.reserved.0,"aw",@nobits
	.weak		__nv_reservedSMEM_offset_0_alias
	.size		__nv_reservedSMEM_offset_0_alias, 0, 64
	.other		__nv_reservedSMEM_offset_0_alias,@"STO_CUDA_RESERVED_SHARED STV_DEFAULT"
__nv_reservedSMEM_offset_0_alias:
	.zero		0
	.zero		64


//--------------------- .nv.global                --------------------------
	.section	.nv.global,"aw",@nobits
.nv.global:
	.type		_ZN34_INTERNAL_88fa5fa5_4_k_cu_9f20120b6thrust24THRUST_300001_SM_1000_NS12placeholders2_8E,@object
	.size		_ZN34_INTERNAL_88fa5fa5_4_k_cu_9f20120b6thrust24THRUST_300001_SM_1000_NS12placeholders2_8E,(_ZN34_INTERNAL_88fa5fa5_4_k_cu_9f20120b4cuda3std3__436_GLOBAL__N__88fa5fa5_4_k_cu_9f20120b6ignoreE - _ZN34_INTERNAL_88fa5fa5_4_k_cu_9f20120b6thrust24THRUST_300001_SM_1000_NS12placeholders2_8E)
_ZN34_INTERNAL_88fa5fa5_4_k_cu_9f20120b6thrust24THRUST_300001_SM_1000_NS12placeholders2_8E:
	.zero		1
	.type		_ZN34_INTERNAL_88fa5fa5_4_k_cu_9f20120b4cuda3std3__436_GLOBAL__N__88fa5fa5_4_k_cu_9f20120b6ignoreE,@object
	.size		_ZN34_INTERNAL_88fa5fa5_4_k_cu_9f20120b4cuda3std3__436_GLOBAL__N__88fa5fa5_4_k_cu_9f20120b6ignoreE,(_ZN34_INTERNAL_88fa5fa5_4_k_cu_9f20120b4cuda3std6ranges3__45__cpo4dataE - _ZN34_INTERNAL_88fa5fa5_4_k_cu_9f20120b4cuda3std3__436_GLOBAL__N__88fa5fa5_4_k_cu_9f20120b6ignoreE)
_ZN34_INTERNAL_88fa5fa5_4_k_cu_9f20120b4cuda3std3__436_GLOBAL__N__88fa5fa5_4_k_cu_9f20120b6ignoreE:
	.zero		1
	.type		_ZN34_INTERNAL_88fa5fa5_4_k_cu_9f20120b4cuda3std6ranges3__45__cpo4dataE,@object
	.size		_ZN34_INTERNAL_88fa5fa5_4_k_cu_9f20120b4cuda3std6ranges3__45__cpo4dataE,(_ZN34_INTERNAL_88fa5fa5_4_k_cu_9f20120b6thrust24THRUST_300001_SM_1000_NS6system3cpp3parE - _ZN34_INTERNAL_88fa5fa5_4_k_cu_9f20120b4cuda3std6ranges3__45__cpo4dataE)
_ZN34_INTERNAL_88fa5fa5_4_k_cu_9f20120b4cuda3std6ranges3__45__cpo4dataE:
	.zero		1
	.type		_ZN34_INTERNAL_88fa5fa5_4_k_cu_9f20120b6thrust24THRUST_300001_SM_1000_NS6system3cpp3parE,@object
	.size		_ZN34_INTERNAL_88fa5fa5_4_k_cu_9f20120b6thrust24THRUST_300001_SM_1000_NS6system3cpp3parE,(_ZN34_INTERNAL_88fa5fa5_4_k_cu_9f20120b4cuda3std3__45__cpo5beginE - _ZN34_INTERNAL_88fa5fa5_4_k_cu_9f20120b6thrust24THRUST_300001_SM_1000_NS6system3cpp3parE)
_ZN34_INTERNAL_88fa5fa5_4_k_cu_9f20120b6thrust24THRUST_300001_SM_1000_NS6system3cpp3parE:
	.zero		1
	.type		_ZN34_INTERNAL_88fa5fa5_4_k_cu_9f20120b4cuda3std3__45__cpo5beginE,@object
	.size		_ZN34_INTERNAL_88fa5fa5_4_k_cu_9f20120b4cuda3std3__45__cpo5beginE,(_ZN34_INTERNAL_88fa5fa5_4_k_cu_9f20120b4cuda3std6ranges3__45__cpo5beginE - _ZN34_INTERNAL_88fa5fa5_4_k_cu_9f20120b4cuda3std3__45__cpo5beginE)
_ZN34_INTERNAL_88fa5fa5_4_k_cu_9f20120b4cuda3std3__45__cpo5beginE:
	.zero		1
	.type		_ZN34_INTERNAL_88fa5fa5_4_k_cu_9f20120b4cuda3std6ranges3__45__cpo5beginE,@object
	.size		_ZN34_INTERNAL_88fa5fa5_4_k_cu_9f20120b4cuda3std6ranges3__45__cpo5beginE,(_ZN34_INTERNAL_88fa5fa5_4_k_cu_9f20120b6thrust24THRUST_300001_SM_1000_NS6deviceE - _ZN34_INTERNAL_88fa5fa5_4_k_cu_9f20120b4cuda3std6ranges3__45__cpo5beginE)
_ZN34_INTERNAL_88fa5fa5_4_k_cu_9f20120b4cuda3std6ranges3__45__cpo5beginE:
	.zero		1
	.type		_ZN34_INTERNAL_88fa5fa5_4_k_cu_9f20120b6thrust24THRUST_300001_SM_1000_NS6deviceE,@object
	.size		_ZN34_INTERNAL_88fa5fa5_4_k_cu_9f20120b6thrust24THRUST_300001_SM_1000_NS6deviceE,(_ZN34_INTERNAL_88fa5fa5_4_k_cu_9f20120b4cuda3std3__47nulloptE - _ZN34_INTERNAL_88fa5fa5_4_k_cu_9f20120b6thrust24THRUST_300001_SM_1000_NS6deviceE)
_ZN34_INTERNAL_88fa5fa5_4_k_cu_9f20120b6thrust24THRUST_300001_SM_1000_NS6deviceE:
	.zero		1
	.type		_ZN34_INTERNAL_88fa5fa5_4_k_cu_9f20120b4cuda3std3__47nulloptE,@object
	.size		_ZN34_INTERNAL_88fa5fa5_4_k_cu_9f20120b4cuda3std3__47nulloptE,(_ZN34_INTERNAL_88fa5fa5_4_k_cu_9f20120b4cuda3std6ranges3__45__cpo8distanceE - _ZN34_INTERNAL_88fa5fa5_4_k_cu_9f20120b4cuda3std3__47nulloptE)
_ZN34_INTERNAL_88fa5fa5_4_k_cu_9f20120b4cuda3std3__47nulloptE:
	.zero		1
	.type		_ZN34_INTERNAL_88fa5fa5_4_k_cu_9f20120b4cuda3std6ranges3__45__cpo8distanceE,@object
	.size		_ZN34_INTERNAL_88fa5fa5_4_k_cu_9f20120b4cuda3std6ranges3__45__cpo8distanceE,(_ZN34_INTERNAL_88fa5fa5_4_k_cu_9f20120b6thrust24THRUST_300001_SM_1000_NS12placeholders2_4E - _ZN34_INTERNAL_88fa5fa5_4_k_cu_9f20120b4cuda3std6ranges3__45__cpo8distanceE)
_ZN34_INTERNAL_88fa5fa5_4_k_cu_9f20120b4cuda3std6ranges3__45__cpo8distanceE:
	.zero		1
	.type		_ZN34_INTERNAL_88fa5fa5_4_k_cu_9f20120b6thrust24THRUST_300001_SM_1000_NS12placeholders2_4E,@object
	.size		_ZN34_INTERNAL_88fa5fa5_4_k_cu_9f20120b6thrust24THRUST_300001_SM_1000_NS12placeholders2_4E,(_ZN34_INTERNAL_88fa5fa5_4_k_cu_9f20120b4cuda3std3__45__cpo6rbeginE - _ZN34_INTERNAL_88fa5fa5_4_k_cu_9f20120b6thrust24THRUST_300001_SM_1000_NS12placeholders2_4E)
_ZN34_INTERNAL_88fa5fa5_4_k_cu_9f20120b6thrust24THRUST_300001_SM_1000_NS12placeholders2_4E:
	.zero		1
	.type		_ZN34_INTERNAL_88fa5fa5_4_k_cu_9f20120b4cuda3std3__45__cpo6rbeginE,@object
	.size		_ZN34_INTERNAL_88fa5fa5_4_k_cu_9f20120b4cuda3std3__45__cpo6rbeginE,(_ZN34_INTERNAL_88fa5fa5_4_k_cu_9f20120b4cuda3std6ranges3__45__cpo7advanceE - _ZN34_INTERNAL_88fa5fa5_4_k_cu_9f20120b4cuda3std3__45__cpo6rbeginE)
_ZN34_INTERNAL_88fa5fa5_4_k_cu_9f20120b4cuda3std3__45__cpo6rbeginE:
	.zero		1
	.type		_ZN34_INTERNAL_88fa5fa5_4_k_cu_9f20120b4cuda3std6ranges3__45__cpo7advanceE,@object
	.size		_ZN34_INTERNAL_88fa5fa5_4_k_cu_9f20120b4cuda3std6ranges3__45__cpo7advanceE,(_ZN34_INTERNAL_88fa5fa5_4_k_cu_9f20120b6thrust24THRUST_300001_SM_1000_NS12placeholders3_10E - _ZN34_INTERNAL_88fa5fa5_4_k_cu_9f20120b4cuda3std6ranges3__45__cpo7advanceE)
_ZN34_INTERNAL_88fa5fa5_4_k_cu_9f20120b4cuda3std6ranges3__45__cpo7advanceE:
	.zero		1
	.type		_ZN34_INTERNAL_88fa5fa5_4_k_cu_9f20120b6thrust24THRUST_300001_SM_1000_NS12placeholders3_10E,@object
	.size		_ZN34_INTERNAL_88fa5fa5_4_k_cu_9f20120b6thrust24THRUST_300001_SM_1000_NS12placeholders3_10E,(_ZN34_INTERNAL_88fa5fa5_4_k_cu_9f20120b4cuda3std3__48in_placeE - _ZN34_INTERNAL_88fa5fa5_4_k_cu_9f20120b6thrust24THRUST_300001_SM_1000_NS12placeholders3_10E)
_ZN34_INTERNAL_88fa5fa5_4_k_cu_9f20120b6thrust24THRUST_300001_SM_1000_NS12placeholders3_10E:
	.zero		1
	.type		_ZN34_INTERNAL_88fa5fa5_4_k_cu_9f20120b4cuda3std3__48in_placeE,@object
	.size		_ZN34_INTERNAL_88fa5fa5_4_k_cu_9f20120b4cuda3std3__48in_placeE,(_ZN34_INTERNAL_88fa5fa5_4_k_cu_9f20120b4cuda3std6ranges3__45__cpo4sizeE - _ZN34_INTERNAL_88fa5fa5_4_k_cu_9f20120b4cuda3std3__48in_placeE)
_ZN34_INTERNAL_88fa5fa5_4_k_cu_9f20120b4cuda3std3__48in_placeE:
	.zero		1
	.type		_ZN34_INTERNAL_88fa5fa5_4_k_cu_9f20120b4cuda3std6ranges3__45__cpo4sizeE,@object
	.size		_ZN34_INTERNAL_88fa5fa5_4_k_cu_9f20120b4cuda3std6ranges3__45__cpo4sizeE,(_ZN34_INTERNAL_88fa5fa5_4_k_cu_9f20120b6thrust24THRUST_300001_SM_1000_NS12placeholders2_2E - _ZN34_INTERNAL_88fa5fa5_4_k_cu_9f20120b4cuda3std6ranges3__45__cpo4sizeE)
_ZN34_INTERNAL_88fa5fa5_4_k_cu_9f20120b4cuda3std6ranges3__45__cpo4sizeE:
	.zero		1
	.type		_ZN34_INTERNAL_88fa5fa5_4_k_cu_9f20120b6thrust24THRUST_300001_SM_1000_NS12placeholders2_2E,@object
	.size		_ZN34_INTERNAL_88fa5fa5_4_k_cu_9f20120b6thrust24THRUST_300001_SM_1000_NS12placeholders2_2E,(_ZN34_INTERNAL_88fa5fa5_4_k_cu_9f20120b4cuda3std3__45__cpo6cbeginE - _ZN34_INTERNAL_88fa5fa5_4_k_cu_9f20120b6thrust24THRUST_300001_SM_1000_NS12placeholders2_2E)
_ZN34_INTERNAL_88fa5fa5_4_k_cu_9f20120b6thrust24THRUST_300001_SM_1000_NS12placeholders2_2E:
	.zero		1
	.type		_ZN34_INTERNAL_88fa5fa5_4_k_cu_9f20120b4cuda3std3__45__cpo6cbeginE,@object
	.size		_ZN34_INTERNAL_88fa5fa5_4_k_cu_9f20120b4cuda3std3__45__cpo6cbeginE,(_ZN34_INTERNAL_88fa5fa5_4_k_cu_9f20120b4cuda3std6ranges3__45__cpo6cbeginE - _ZN34_INTERNAL_88fa5fa5_4_k_cu_9f20120b4cuda3std3__45__cpo6cbeginE)
_ZN34_INTERNAL_88fa5fa5_4_k_cu_9f20120b4cuda3std3__45__cpo6cbeginE:
	.zero		1
	.type		_ZN34_INTERNAL_88fa5fa5_4_k_cu_9f20120b4cuda3std6ranges3__45__cpo6cbeginE,@object
	.size		_ZN34_INTERNAL_88fa5fa5_4_k_cu_9f20120b4cuda3std6ranges3__45__cpo6cbeginE,(_ZN34_INTERNAL_88fa5fa5_4_k_cu_9f20120b6thrust24THRUST_300001_SM_1000_NS12placeholders2_6E - _ZN34_INTERNAL_88fa5fa5_4_k_cu_9f20120b4cuda3std6ranges3__45__cpo6cbeginE)
_ZN34_INTERNAL_88fa5fa5_4_k_cu_9f20120b4cuda3std6ranges3__45__cpo6cbeginE:
	.zero		1
	.type		_ZN34_INTERNAL_88fa5fa5_4_k_cu_9f20120b6thrust24THRUST_300001_SM_1000_NS12placeholders2_6E,@object
	.size		_ZN34_INTERNAL_88fa5fa5_4_k_cu_9f20120b6thrust24THRUST_300001_SM_1000_NS12placeholders2_6E,(_ZN34_INTERNAL_88fa5fa5_4_k_cu_9f20120b4cuda3std3__45__cpo7crbeginE - _ZN34_INTERNAL_88fa5fa5_4_k_cu_9f20120b6thrust24THRUST_300001_SM_1000_NS12placeholders2_6E)
_ZN34_INTERNAL_88fa5fa5_4_k_cu_9f20120b6thrust24THRUST_300001_SM_1000_NS12placeholders2_6E:
	.zero		1
	.type		_ZN34_INTERNAL_88fa5fa5_4_k_cu_9f20120b4cuda3std3__45__cpo7crbeginE,@object
	.size		_ZN34_INTERNAL_88fa5fa5_4_k_cu_9f20120b4cuda3std3__45__cpo7crbeginE,(_ZN34_INTERNAL_88fa5fa5_4_k_cu_9f20120b4cuda3std6ranges3__45__cpo4nextE - _ZN34_INTERNAL_88fa5fa5_4_k_cu_9f20120b4cuda3std3__45__cpo7crbeginE)
_ZN34_INTERNAL_88fa5fa5_4_k_cu_9f20120b4cuda3std3__45__cpo7crbeginE:
	.zero		1
	.type		_ZN34_INTERNAL_88fa5fa5_4_k_cu_9f20120b4cuda3std6ranges3__45__cpo4nextE,@object
	.size		_ZN34_INTERNAL_88fa5fa5_4_k_cu_9f20120b4cuda3std6ranges3__45__cpo4nextE,(_ZN34_INTERNAL_88fa5fa5_4_k_cu_9f20120b4cuda3std6ranges3__45__cpo4swapE - _ZN34_INTERNAL_88fa5fa5_4_k_cu_9f20120b4cuda3std6ranges3__45__cpo4nextE)
_ZN34_INTERNAL_88fa5fa5_4_k_cu_9f20120b4cuda3std6ranges3__45__cpo4nextE:
	.zero		1
	.type		_ZN34_INTERNAL_88fa5fa5_4_k_cu_9f20120b4cuda3std6ranges3__45__cpo4swapE,@object
	.size		_ZN34_INTERNAL_88fa5fa5_4_k_cu_9f20120b4cuda3std6ranges3__45__cpo4swapE,(_ZN34_INTERNAL_88fa5fa5_4_k_cu_9f20120b6thrust24THRUST_300001_SM_1000_NS8cuda_cub10par_nosyncE - _ZN34_INTERNAL_88fa5fa5_4_k_cu_9f20120b4cuda3std6ranges3__45__cpo4swapE)
_ZN34_INTERNAL_88fa5fa5_4_k_cu_9f20120b4cuda3std6ranges3__45__cpo4swapE:
	.zero		1
	.type		_ZN34_INTERNAL_88fa5fa5_4_k_cu_9f20120b6thrust24THRUST_300001_SM_1000_NS8cuda_cub10par_nosyncE,@object
	.size		_ZN34_INTERNAL_88fa5fa5_4_k_cu_9f20120b6thrust24THRUST_300001_SM_1000_NS8cuda_cub10par_nosyncE,(_ZN34_INTERNAL_88fa5fa5_4_k_cu_9f20120b6thrust24THRUST_300001_SM_1000_NS3seqE - _ZN34_INTERNAL_88fa5fa5_4_k_cu_9f20120b6thrust24THRUST_300001_SM_1000_NS8cuda_cub10par_nosyncE)
_ZN34_INTERNAL_88fa5fa5_4_k_cu_9f20120b6thrust24THRUST_300001_SM_1000_NS8cuda_cub10par_nosyncE:
	.zero		1
	.type		_ZN34_INTERNAL_88fa5fa5_4_k_cu_9f20120b6thrust24THRUST_300001_SM_1000_NS3seqE,@object
	.size		_ZN34_INTERNAL_88fa5fa5_4_k_cu_9f20120b6thrust24THRUST_300001_SM_1000_NS3seqE,(_ZN34_INTERNAL_88fa5fa5_4_k_cu_9f20120b4cuda3std3__420unreachable_sentinelE - _ZN34_INTERNAL_88fa5fa5_4_k_cu_9f20120b6thrust24THRUST_300001_SM_1000_NS3seqE)
_ZN34_INTERNAL_88fa5fa5_4_k_cu_9f20120b6thrust24THRUST_300001_SM_1000_NS3seqE:
	.zero		1
	.type		_ZN34_INTERNAL_88fa5fa5_4_k_cu_9f20120b4cuda3std3__420unreachable_sentinelE,@object
	.size		_ZN34_INTERNAL_88fa5fa5_4_k_cu_9f20120b4cuda3std3__420unreachable_sentinelE,(_ZN34_INTERNAL_88fa5fa5_4_k_cu_9f20120b4cuda3std6ranges3__45__cpo5ssizeE - _ZN34_INTERNAL_88fa5fa5_4_k_cu_9f20120b4cuda3std3__420unreachable_sentinelE)
_ZN34_INTERNAL_88fa5fa5_4_k_cu_9f20120b4cuda3std3__420unreachable_sentinelE:
	.zero		1
	.type		_ZN34_INTERNAL_88fa5fa5_4_k_cu_9f20120b4cuda3std6ranges3__45__cpo5ssizeE,@object
	.size		_ZN34_INTERNAL_88fa5fa5_4_k_cu_9f20120b4cuda3std6ranges3__45__cpo5ssizeE,(_ZN34_INTERNAL_88fa5fa5_4_k_cu_9f20120b6thrust24THRUST_300001_SM_1000_NS12placeholders2_3E - _ZN34_INTERNAL_88fa5fa5_4_k_cu_9f20120b4cuda3std6ranges3__45__cpo5ssizeE)
_ZN34_INTERNAL_88fa5fa5_4_k_cu_9f20120b4cuda3std6ranges3__45__cpo5ssizeE:
	.zero		1
	.type		_ZN34_INTERNAL_88fa5fa5_4_k_cu_9f20120b6thrust24THRUST_300001_SM_1000_NS12placeholders2_3E,@object
	.size		_ZN34_INTERNAL_88fa5fa5_4_k_cu_9f20120b6thrust24THRUST_300001_SM_1000_NS12placeholders2_3E,(_ZN34_INTERNAL_88fa5fa5_4_k_cu_9f20120b4cuda3std3__45__cpo4cendE - _ZN34_INTERNAL_88fa5fa5_4_k_cu_9f20120b6thrust24THRUST_300001_SM_1000_NS12placeholders2_3E)
_ZN34_INTERNAL_88fa5fa5_4_k_cu_9f20120b6thrust24THRUST_300001_SM_1000_NS12placeholders2_3E:
	.zero		1
	.type		_ZN34_INTERNAL_88fa5fa5_4_k_cu_9f20120b4cuda3std3__45__cpo4cendE,@object
	.size		_ZN34_INTERNAL_88fa5fa5_4_k_cu_9f20120b4cuda3std3__45__cpo4cendE,(_ZN34_INTERNAL_88fa5fa5_4_k_cu_9f20120b4cuda3std6ranges3__45__cpo4cendE - _ZN34_INTERNAL_88fa5fa5_4_k_cu_9f20120b4cuda3std3__45__cpo4cendE)
_ZN34_INTERNAL_88fa5fa5_4_k_cu_9f20120b4cuda3std3__45__cpo4cendE:
	.zero		1
	.type		_ZN34_INTERNAL_88fa5fa5_4_k_cu_9f20120b4cuda3std6ranges3__45__cpo4cendE,@object
	.size		_ZN34_INTERNAL_88fa5fa5_4_k_cu_9f20120b4cuda3std6ranges3__45__cpo4cendE,(_ZN34_INTERNAL_88fa5fa5_4_k_cu_9f20120b6thrust24THRUST_300001_SM_1000_NS12placeholders2_7E - _ZN34_INTERNAL_88fa5fa5_4_k_cu_9f20120b4cuda3std6ranges3__45__cpo4cendE)
_ZN34_INTERNAL_88fa5fa5_4_k_cu_9f20120b4cuda3std6ranges3__45__cpo4cendE:
	.zero		1
	.type		_ZN34_INTERNAL_88fa5fa5_4_k_cu_9f20120b6thrust24THRUST_300001_SM_1000_NS12placeholders2_7E,@object
	.size		_ZN34_INTERNAL_88fa5fa5_4_k_cu_9f20120b6thrust24THRUST_300001_SM_1000_NS12placeholders2_7E,(_ZN34_INTERNAL_88fa5fa5_4_k_cu_9f20120b4cuda3std3__45__cpo5crendE - _ZN34_INTERNAL_88fa5fa5_4_k_cu_9f20120b6thrust24THRUST_300001_SM_1000_NS12placeholders2_7E)
_ZN34_INTERNAL_88fa5fa5_4_k_cu_9f20120b6thrust24THRUST_300001_SM_1000_NS12placeholders2_7E:
	.zero		1
	.type		_ZN34_INTERNAL_88fa5fa5_4_k_cu_9f20120b4cuda3std3__45__cpo5crendE,@object
	.size		_ZN34_INTERNAL_88fa5fa5_4_k_cu_9f20120b4cuda3std3__45__cpo5crendE,(_ZN34_INTERNAL_88fa5fa5_4_k_cu_9f20120b4cuda3std6ranges3__45__cpo4prevE - _ZN34_INTERNAL_88fa5fa5_4_k_cu_9f20120b4cuda3std3__45__cpo5crendE)
_ZN34_INTERNAL_88fa5fa5_4_k_cu_9f20120b4cuda3std3__45__cpo5crendE:
	.zero		1
	.type		_ZN34_INTERNAL_88fa5fa5_4_k_cu_9f20120b4cuda3std6ranges3__45__cpo4prevE,@object
	.size		_ZN34_INTERNAL_88fa5fa5_4_k_cu_9f20120b4cuda3std6ranges3__45__cpo4prevE,(_ZN34_INTERNAL_88fa5fa5_4_k_cu_9f20120b4cuda3std6ranges3__45__cpo9iter_moveE - _ZN34_INTERNAL_88fa5fa5_4_k_cu_9f20120b4cuda3std6ranges3__45__cpo4prevE)
_ZN34_INTERNAL_88fa5fa5_4_k_cu_9f20120b4cuda3std6ranges3__45__cpo4prevE:
	.zero		1
	.type		_ZN34_INTERNAL_88fa5fa5_4_k_cu_9f20120b4cuda3std6ranges3__45__cpo9iter_moveE,@object
	.size		_ZN34_INTERNAL_88fa5fa5_4_k_cu_9f20120b4cuda3std6ranges3__45__cpo9iter_moveE,(_ZN34_INTERNAL_88fa5fa5_4_k_cu_9f20120b6thrust24THRUST_300001_SM_1000_NS6system6detail10sequential3seqE - _ZN34_INTERNAL_88fa5fa5_4_k_cu_9f20120b4cuda3std6ranges3__45__cpo9iter_moveE)
_ZN34_INTERNAL_88fa5fa5_4_k_cu_9f20120b4cuda3std6ranges3__45__cpo9iter_moveE:
	.zero		1
	.type		_ZN34_INTERNAL_88fa5fa5_4_k_cu_9f20120b6thrust24THRUST_300001_SM_1000_NS6system6detail10sequential3seqE,@object
	.size		_ZN34_INTERNAL_88fa5fa5_4_k_cu_9f20120b6thrust24THRUST_300001_SM_1000_NS6system6detail10sequential3seqE,(_ZN34_INTERNAL_88fa5fa5_4_k_cu_9f20120b6thrust24THRUST_300001_SM_1000_NS12placeholders2_9E - _ZN34_INTERNAL_88fa5fa5_4_k_cu_9f20120b6thrust24THRUST_300001_SM_1000_NS6system6detail10sequential3seqE)
_ZN34_INTERNAL_88fa5fa5_4_k_cu_9f20120b6thrust24THRUST_300001_SM_1000_NS6system6detail10sequential3seqE:
	.zero		1
	.type		_ZN34_INTERNAL_88fa5fa5_4_k_cu_9f20120b6thrust24THRUST_300001_SM_1000_NS12placeholders2_9E,@object
	.size		_ZN34_INTERNAL_88fa5fa5_4_k_cu_9f20120b6thrust24THRUST_300001_SM_1000_NS12placeholders2_9E,(_ZN34_INTERNAL_88fa5fa5_4_k_cu_9f20120b4cuda3std3__419piecewise_constructE - _ZN34_INTERNAL_88fa5fa5_4_k_cu_9f20120b6thrust24THRUST_300001_SM_1000_NS12placeholders2_9E)
_ZN34_INTERNAL_88fa5fa5_4_k_cu_9f20120b6thrust24THRUST_300001_SM_1000_NS12placeholders2_9E:
	.zero		1
	.type		_ZN34_INTERNAL_88fa5fa5_4_k_cu_9f20120b4cuda3std3__419piecewise_constructE,@object
	.size		_ZN34_INTERNAL_88fa5fa5_4_k_cu_9f20120b4cuda3std3__419piecewise_constructE,(_ZN34_INTERNAL_88fa5fa5_4_k_cu_9f20120b4cuda3std6ranges3__45__cpo5cdataE - _ZN34_INTERNAL_88fa5fa5_4_k_cu_9f20120b4cuda3std3__419piecewise_constructE)
_ZN34_INTERNAL_88fa5fa5_4_k_cu_9f20120b4cuda3std3__419piecewise_constructE:
	.zero		1
	.type		_ZN34_INTERNAL_88fa5fa5_4_k_cu_9f20120b4cuda3std6ranges3__45__cpo5cdataE,@object
	.size		_ZN34_INTERNAL_88fa5fa5_4_k_cu_9f20120b4cuda3std6ranges3__45__cpo5cdataE,(_ZN34_INTERNAL_88fa5fa5_4_k_cu_9f20120b6thrust24THRUST_300001_SM_1000_NS12placeholders2_1E - _ZN34_INTERNAL_88fa5fa5_4_k_cu_9f20120b4cuda3std6ranges3__45__cpo5cdataE)
_ZN34_INTERNAL_88fa5fa5_4_k_cu_9f20120b4cuda3std6ranges3__45__cpo5cdataE:
	.zero		1
	.type		_ZN34_INTERNAL_88fa5fa5_4_k_cu_9f20120b6thrust24THRUST_300001_SM_1000_NS12placeholders2_1E,@object
	.size		_ZN34_INTERNAL_88fa5fa5_4_k_cu_9f20120b6thrust24THRUST_300001_SM_1000_NS12placeholders2_1E,(_ZN34_INTERNAL_88fa5fa5_4_k_cu_9f20120b4cuda3std3__45__cpo3endE - _ZN34_INTERNAL_88fa5fa5_4_k_cu_9f20120b6thrust24THRUST_300001_SM_1000_NS12placeholders2_1E)
_ZN34_INTERNAL_88fa5fa5_4_k_cu_9f20120b6thrust24THRUST_300001_SM_1000_NS12placeholders2_1E:
	.zero		1
	.type		_ZN34_INTERNAL_88fa5fa5_4_k_cu_9f20120b4cuda3std3__45__cpo3endE,@object
	.size		_ZN34_INTERNAL_88fa5fa5_4_k_cu_9f20120b4cuda3std3__45__cpo3endE,(_ZN34_INTERNAL_88fa5fa5_4_k_cu_9f20120b4cuda3std6ranges3__45__cpo3endE - _ZN34_INTERNAL_88fa5fa5_4_k_cu_9f20120b4cuda3std3__45__cpo3endE)
_ZN34_INTERNAL_88fa5fa5_4_k_cu_9f20120b4cuda3std3__45__cpo3endE:
	.zero		1
	.type		_ZN34_INTERNAL_88fa5fa5_4_k_cu_9f20120b4cuda3std6ranges3__45__cpo3endE,@object
	.size		_ZN34_INTERNAL_88fa5fa5_4_k_cu_9f20120b4cuda3std6ranges3__45__cpo3endE,(_ZN34_INTERNAL_88fa5fa5_4_k_cu_9f20120b6thrust24THRUST_300001_SM_1000_NS12placeholders2_5E - _ZN34_INTERNAL_88fa5fa5_4_k_cu_9f20120b4cuda3std6ranges3__45__cpo3endE)
_ZN34_INTERNAL_88fa5fa5_4_k_cu_9f20120b4cuda3std6ranges3__45__cpo3endE:
	.zero		1
	.type		_ZN34_INTERNAL_88fa5fa5_4_k_cu_9f20120b6thrust24THRUST_300001_SM_1000_NS12placeholders2_5E,@object
	.size		_ZN34_INTERNAL_88fa5fa5_4_k_cu_9f20120b6thrust24THRUST_300001_SM_1000_NS12placeholders2_5E,(_ZN34_INTERNAL_88fa5fa5_4_k_cu_9f20120b4cuda3std3__45__cpo4rendE - _ZN34_INTERNAL_88fa5fa5_4_k_cu_9f20120b6thrust24THRUST_300001_SM_1000_NS12placeholders2_5E)
_ZN34_INTERNAL_88fa5fa5_4_k_cu_9f20120b6thrust24THRUST_300001_SM_1000_NS12placeholders2_5E:
	.zero		1
	.type		_ZN34_INTERNAL_88fa5fa5_4_k_cu_9f20120b4cuda3std3__45__cpo4rendE,@object
	.size		_ZN34_INTERNAL_88fa5fa5_4_k_cu_9f20120b4cuda3std3__45__cpo4rendE,(_ZN34_INTERNAL_88fa5fa5_4_k_cu_9f20120b4cuda3std6ranges3__45__cpo9iter_swapE - _ZN34_INTERNAL_88fa5fa5_4_k_cu_9f20120b4cuda3std3__45__cpo4rendE)
_ZN34_INTERNAL_88fa5fa5_4_k_cu_9f20120b4cuda3std3__45__cpo4rendE:
	.zero		1
	.type		_ZN34_INTERNAL_88fa5fa5_4_k_cu_9f20120b4cuda3std6ranges3__45__cpo9iter_swapE,@object
	.size		_ZN34_INTERNAL_88fa5fa5_4_k_cu_9f20120b4cuda3std6ranges3__45__cpo9iter_swapE,(_ZN34_INTERNAL_88fa5fa5_4_k_cu_9f20120b4cuda3std3__48unexpectE - _ZN34_INTERNAL_88fa5fa5_4_k_cu_9f20120b4cuda3std6ranges3__45__cpo9iter_swapE)
_ZN34_INTERNAL_88fa5fa5_4_k_cu_9f20120b4cuda3std6ranges3__45__cpo9iter_swapE:
	.zero		1
	.type		_ZN34_INTERNAL_88fa5fa5_4_k_cu_9f20120b4cuda3std3__48unexpectE,@object
	.size		_ZN34_INTERNAL_88fa5fa5_4_k_cu_9f20120b4cuda3std3__48unexpectE,(_ZN34_INTERNAL_88fa5fa5_4_k_cu_9f20120b6thrust24THRUST_300001_SM_1000_NS8cuda_cub3parE - _ZN34_INTERNAL_88fa5fa5_4_k_cu_9f20120b4cuda3std3__48unexpectE)
_ZN34_INTERNAL_88fa5fa5_4_k_cu_9f20120b4cuda3std3__48unexpectE:
	.zero		1
	.type		_ZN34_INTERNAL_88fa5fa5_4_k_cu_9f20120b6thrust24THRUST_300001_SM_1000_NS8cuda_cub3parE,@object
	.size		_ZN34_INTERNAL_88fa5fa5_4_k_cu_9f20120b6thrust24THRUST_300001_SM_1000_NS8cuda_cub3parE,(.L_29 - _ZN34_INTERNAL_88fa5fa5_4_k_cu_9f20120b6thrust24THRUST_300001_SM_1000_NS8cuda_cub3parE)
_ZN34_INTERNAL_88fa5fa5_4_k_cu_9f20120b6thrust24THRUST_300001_SM_1000_NS8cuda_cub3parE:
	.zero		1
.L_29:


//--------------------- .nv.shared._ZN3cub18CUB_300001_SM_10006detail6reduce18DeviceReduceKernelINS2_10policy_hubImy11mul_functorImEE10Policy1000EN6thrust24THRUST_300001_SM_1000_NS6detail15normal_iteratorINSA_10device_ptrIjEEEEyS6_m11inc_functorIjEEEvT0_PT3_T1_NS0_13GridEvenShareISL_EET2_T4_ --------------------------
	.section	.nv.shared._ZN3cub18CUB_300001_SM_10006detail6reduce18DeviceReduceKernelINS2_10policy_hubImy11mul_functorImEE10Policy1000EN6thrust24THRUST_300001_SM_1000_NS6detail15normal_iteratorINSA_10device_ptrIjEEEEyS6_m11inc_functorIjEEEvT0_PT3_T1_NS0_13GridEvenShareISL_EET2_T4_,"aw",@nobits
	.sectionflags	@""
	.align	8
.nv.shared._ZN3cub18CUB_300001_SM_10006detail6reduce18DeviceReduceKernelINS2_10policy_hubImy11mul_functorImEE10Policy1000EN6thrust24THRUST_300001_SM_1000_NS6detail15normal_iteratorINSA_10device_ptrIjEEEEyS6_m11inc_functorIjEEEvT0_PT3_T1_NS0_13GridEvenShareISL_EET2_T4_:
	.zero		1104


//--------------------- .nv.shared._ZN3cub18CUB_300001_SM_10006detail6reduce28DeviceReduceSingleTileKernelINS2_10policy_hubImy11mul_functorImEE10Policy1000EN6thrust24THRUST_300001_SM_1000_NS6detail15normal_iteratorINSA_10device_ptrIjEEEEPmyS6_mm11inc_functorIjEEEvT0_T1_T2_T3_T4_T6_ --------------------------
	.section	.nv.shared._ZN3cub18CUB_300001_SM_10006detail6reduce28DeviceReduceSingleTileKernelINS2_10policy_hubImy11mul_functorImEE10Policy1000EN6thrust24THRUST_300001_SM_1000_NS6detail15normal_iteratorINSA_10device_ptrIjEEEEPmyS6_mm11inc_functorIjEEEvT0_T1_T2_T3_T4_T6_,"aw",@nobits
	.sectionflags	@""
	.align	8
.nv.shared._ZN3cub18CUB_300001_SM_10006detail6reduce28DeviceReduceSingleTileKernelINS2_10policy_hubImy11mul_functorImEE10Policy1000EN6thrust24THRUST_300001_SM_1000_NS6detail15normal_iteratorINSA_10device_ptrIjEEEEPmyS6_mm11inc_functorIjEEEvT0_T1_T2_T3_T4_T6_:
	.zero		1104


//--------------------- .nv.shared._ZN3cub18CUB_300001_SM_10006detail6reduce28DeviceReduceSingleTileKernelINS2_10policy_hubImj11mul_functorImEE10Policy1000EPmS9_iS6_mmN4cuda3std3__410__identityEEEvT0_T1_T2_T3_T4_T6_ --------------------------
	.section	.nv.shared._ZN3cub18CUB_300001_SM_10006detail6reduce28DeviceReduceSingleTileKernelINS2_10policy_hubImj11mul_functorImEE10Policy1000EPmS9_iS6_mmN4cuda3std3__410__identityEEEvT0_T1_T2_T3_T4_T6_,"aw",@nobits
	.sectionflags	@""
	.align	8
.nv.shared._ZN3cub18CUB_300001_SM_10006detail6reduce28DeviceReduceSingleTileKernelINS2_10policy_hubImj11mul_functorImEE10Policy1000EPmS9_iS6_mmN4cuda3std3__410__identityEEEvT0_T1_T2_T3_T4_T6_:
	.zero		1104


//--------------------- .nv.shared._ZN3cub18CUB_300001_SM_10006detail6reduce18DeviceReduceKernelINS2_10policy_hubImj11mul_functorImEE10Policy1000EN6thrust24THRUST_300001_SM_1000_NS6detail15normal_iteratorINSA_10device_ptrIjEEEEjS6_m11inc_functorIjEEEvT0_PT3_T1_NS0_13GridEvenShareISL_EET2_T4_ --------------------------
	.section	.nv.shared._ZN3cub18CUB_300001_SM_10006detail6reduce18DeviceReduceKernelINS2_10policy_hubImj11mul_functorImEE10Policy1000EN6thrust24THRUST_300001_SM_1000_NS6detail15normal_iteratorINSA_10device_ptrIjEEEEjS6_m11inc_functorIjEEEvT0_PT3_T1_NS0_13GridEvenShareISL_EET2_T4_,"aw",@nobits
	.sectionflags	@""
	.align	8
.nv.shared._ZN3cub18CUB_300001_SM_10006detail6reduce18DeviceReduceKernelINS2_10policy_hubImj11mul_functorImEE10Policy1000EN6thrust24THRUST_300001_SM_1000_NS6detail15normal_iteratorINSA_10device_ptrIjEEEEjS6_m11inc_functorIjEEEvT0_PT3_T1_NS0_13GridEvenShareISL_EET2_T4_:
	.zero		1104


//--------------------- .nv.shared._ZN3cub18CUB_300001_SM_10006detail6reduce28DeviceReduceSingleTileKernelINS2_10policy_hubImj11mul_functorImEE10Policy1000EN6thrust24THRUST_300001_SM_1000_NS6detail15normal_iteratorINSA_10device_ptrIjEEEEPmjS6_mm11inc_functorIjEEEvT0_T1_T2_T3_T4_T6_ --------------------------
	.section	.nv.shared._ZN3cub18CUB_300001_SM_10006detail6reduce28DeviceReduceSingleTileKernelINS2_10policy_hubImj11mul_functorImEE10Policy1000EN6thrust24THRUST_300001_SM_1000_NS6detail15normal_iteratorINSA_10device_ptrIjEEEEPmjS6_mm11inc_functorIjEEEvT0_T1_T2_T3_T4_T6_,"aw",@nobits
	.sectionflags	@""
	.align	8
.nv.shared._ZN3cub18CUB_300001_SM_10006detail6reduce28DeviceReduceSingleTileKernelINS2_10policy_hubImj11mul_functorImEE10Policy1000EN6thrust24THRUST_300001_SM_1000_NS6detail15normal_iteratorINSA_10device_ptrIjEEEEPmjS6_mm11inc_functorIjEEEvT0_T1_T2_T3_T4_T6_:
	.zero		1104


//--------------------- .nv.shared._ZN3cub18CUB_300001_SM_10006detail6reduce28DeviceReduceSingleTileKernelINS2_10policy_hubIdy11max_functorIdEE10Policy1000EPdS9_iS6_ddN4cuda3std3__410__identityEEEvT0_T1_T2_T3_T4_T6_ --------------------------
	.section	.nv.shared._ZN3cub18CUB_300001_SM_10006detail6reduce28DeviceReduceSingleTileKernelINS2_10policy_hubIdy11max_functorIdEE10Policy1000EPdS9_iS6_ddN4cuda3std3__410__identityEEEvT0_T1_T2_T3_T4_T6_,"aw",@nobits
	.sectionflags	@""
	.align	8
.nv.shared._ZN3cub18CUB_300001_SM_10006detail6reduce28DeviceReduceSingleTileKernelINS2_10policy_hubIdy11max_functorIdEE10Policy1000EPdS9_iS6_ddN4cuda3std3__410__identityEEEvT0_T1_T2_T3_T4_T6_:
	.zero		1104


//--------------------- .nv.shared._ZN3cub18CUB_300001_SM_10006detail6reduce18DeviceReduceKernelINS2_10policy_hubIdy11max_functorIdEE10Policy1000EN6thrust24THRUST_300001_SM_1000_NS6detail15normal_iteratorINSA_10device_ptrIdEEEEyS6_dN4cuda3std3__410__identityEEEvT0_PT3_T1_NS0_13GridEvenShareISN_EET2_T4_ --------------------------
	.section	.nv.shared._ZN3cub18CUB_300001_SM_10006detail6reduce18DeviceReduceKernelINS2_10policy_hubIdy11max_functorIdEE10Policy1000EN6thrust24THRUST_300001_SM_1000_NS6detail15normal_iteratorINSA_10device_ptrIdEEEEyS6_dN4cuda3std3__410__identityEEEvT0_PT3_T1_NS0_13GridEvenShareISN_EET2_T4_,"aw",@nobits
	.sectionflags	@""
	.align	8
.nv.shared._ZN3cub18CUB_300001_SM_10006detail6reduce18DeviceReduceKernelINS2_10policy_hubIdy11max_functorIdEE10Policy1000EN6thrust24THRUST_300001_SM_1000_NS6detail15normal_iteratorINSA_10device_ptrIdEEEEyS6_dN4cuda3std3__410__identityEEEvT0_PT3_T1_NS0_13GridEvenShareISN_EET2_T4_:
	.zero		1104


//--------------------- .nv.shared._ZN3cub18CUB_300001_SM_10006detail6reduce28DeviceReduceSingleTileKernelINS2_10policy_hubIdy11max_functorIdEE10Policy1000EN6thrust24THRUST_300001_SM_1000_NS6detail15normal_iteratorINSA_10device_ptrIdEEEEPdyS6_ddN4cuda3std3__410__identityEEEvT0_T1_T2_T3_T4_T6_ --------------------------
	.section	.nv.shared._ZN3cub18CUB_300001_SM_10006detail6reduce28DeviceReduceSingleTileKernelINS2_10policy_hubIdy11max_functorIdEE10Policy1000EN6thrust24THRUST_300001_SM_1000_NS6detail15normal_iteratorINSA_10device_ptrIdEEEEPdyS6_ddN4cuda3std3__410__identityEEEvT0_T1_T2_T3_T4_T6_,"aw",@nobits
	.sectionflags	@""
	.align	8
.nv.shared._ZN3cub18CUB_300001_SM_10006detail6reduce28DeviceReduceSingleTileKernelINS2_10policy_hubIdy11max_functorIdEE10Policy1000EN6thrust24THRUST_300001_SM_1000_NS6detail15normal_iteratorINSA_10device_ptrIdEEEEPdyS6_ddN4cuda3std3__410__identityEEEvT0_T1_T2_T3_T4_T6_:
	.zero		1104


//--------------------- .nv.shared._ZN3cub18CUB_300001_SM_10006detail6reduce28DeviceReduceSingleTileKernelINS2_10policy_hubIdj11max_functorIdEE10Policy1000EPdS9_iS6_ddN4cuda3std3__410__identityEEEvT0_T1_T2_T3_T4_T6_ --------------------------
	.section	.nv.shared._ZN3cub18CUB_300001_SM_10006detail6reduce28DeviceReduceSingleTileKernelINS2_10policy_hubIdj11max_functorIdEE10Policy1000EPdS9_iS6_ddN4cuda3std3__410__identityEEEvT0_T1_T2_T3_T4_T6_,"aw",@nobits
	.sectionflags	@""
	.align	8
.nv.shared._ZN3cub18CUB_300001_SM_10006detail6reduce28DeviceReduceSingleTileKernelINS2_10policy_hubIdj11max_functorIdEE10Policy1000EPdS9_iS6_ddN4cuda3std3__410__identityEEEvT0_T1_T2_T3_T4_T6_:
	.zero		1104


//--------------------- .nv.shared._ZN3cub18CUB_300001_SM_10006detail6reduce18DeviceReduceKernelINS2_10policy_hubIdj11max_functorIdEE10Policy1000EN6thrust24THRUST_300001_SM_1000_NS6detail15normal_iteratorINSA_10device_ptrIdEEEEjS6_dN4cuda3std3__410__identityEEEvT0_PT3_T1_NS0_13GridEvenShareISN_EET2_T4_ --------------------------
	.section	.nv.shared._ZN3cub18CUB_300001_SM_10006detail6reduce18DeviceReduceKernelINS2_10policy_hubIdj11max_functorIdEE10Policy1000EN6thrust24THRUST_300001_SM_1000_NS6detail15normal_iteratorINSA_10device_ptrIdEEEEjS6_dN4cuda3std3__410__identityEEEvT0_PT3_T1_NS0_13GridEvenShareISN_EET2_T4_,"aw",@nobits
	.sectionflags	@""
	.align	8
.nv.shared._ZN3cub18CUB_300001_SM_10006detail6reduce18DeviceReduceKernelINS2_10policy_hubIdj11max_functorIdEE10Policy1000EN6thrust24THRUST_300001_SM_1000_NS6detail15normal_iteratorINSA_10device_ptrIdEEEEjS6_dN4cuda3std3__410__identityEEEvT0_PT3_T1_NS0_13GridEvenShareISN_EET2_T4_:
	.zero		1104


//--------------------- .nv.shared._ZN3cub18CUB_300001_SM_10006detail6reduce28DeviceReduceSingleTileKernelINS2_10policy_hubIdj11max_functorIdEE10Policy1000EN6thrust24THRUST_300001_SM_1000_NS6detail15normal_iteratorINSA_10device_ptrIdEEEEPdjS6_ddN4cuda3std3__410__identityEEEvT0_T1_T2_T3_T4_T6_ --------------------------
	.section	.nv.shared._ZN3cub18CUB_300001_SM_10006detail6reduce28DeviceReduceSingleTileKernelINS2_10policy_hubIdj11max_functorIdEE10Policy1000EN6thrust24THRUST_300001_SM_1000_NS6detail15normal_iteratorINSA_10device_ptrIdEEEEPdjS6_ddN4cuda3std3__410__identityEEEvT0_T1_T2_T3_T4_T6_,"aw",@nobits
	.sectionflags	@""
	.align	8
.nv.shared._ZN3cub18CUB_300001_SM_10006detail6reduce28DeviceReduceSingleTileKernelINS2_10policy_hubIdj11max_functorIdEE10Policy1000EN6thrust24THRUST_300001_SM_1000_NS6detail15normal_iteratorINSA_10device_ptrIdEEEEPdjS6_ddN4cuda3std3__410__identityEEEvT0_T1_T2_T3_T4_T6_:
	.zero		1104


//--------------------- .nv.shared._ZN3cub18CUB_300001_SM_10006detail6reduce28DeviceReduceSingleTileKernelINS2_10policy_hubIdy11add_functorIdEE10Policy1000EPdS9_iS6_ddN4cuda3std3__410__identityEEEvT0_T1_T2_T3_T4_T6_ --------------------------
	.section	.nv.shared._ZN3cub18CUB_300001_SM_10006detail6reduce28DeviceReduceSingleTileKernelINS2_10policy_hubIdy11add_functorIdEE10Policy1000EPdS9_iS6_ddN4cuda3std3__410__identityEEEvT0_T1_T2_T3_T4_T6_,"aw",@nobits
	.sectionflags	@""
	.align	8
.nv.shared._ZN3cub18CUB_300001_SM_10006detail6reduce28DeviceReduceSingleTileKernelINS2_10policy_hubIdy11add_functorIdEE10Policy1000EPdS9_iS6_ddN4cuda3std3__410__identityEEEvT0_T1_T2_T3_T4_T6_:
	.zero		1104


//--------------------- .nv.shared._ZN3cub18CUB_300001_SM_10006detail6reduce18DeviceReduceKernelINS2_10policy_hubIdy11add_functorIdEE10Policy1000EN6thrust24THRUST_300001_SM_1000_NS6detail15normal_iteratorINSA_10device_ptrIdEEEEyS6_dN4cuda3std3__410__identityEEEvT0_PT3_T1_NS0_13GridEvenShareISN_EET2_T4_ --------------------------
	.section	.nv.shared._ZN3cub18CUB_300001_SM_10006detail6reduce18DeviceReduceKernelINS2_10policy_hubIdy11add_functorIdEE10Policy1000EN6thrust24THRUST_300001_SM_1000_NS6detail15normal_iteratorINSA_10device_ptrIdEEEEyS6_dN4cuda3std3__410__identityEEEvT0_PT3_T1_NS0_13GridEvenShareISN_EET2_T4_,"aw",@nobits
	.sectionflags	@""
	.align	8
.nv.shared._ZN3cub18CUB_300001_SM_10006detail6reduce18DeviceReduceKernelINS2_10policy_hubIdy11add_functorIdEE10Policy1000EN6thrust24THRUST_300001_SM_1000_NS6detail15normal_iteratorINSA_10device_ptrIdEEEEyS6_dN4cuda3std3__410__identityEEEvT0_PT3_T1_NS0_13GridEvenShareISN_EET2_T4_:
	.zero		1104


//--------------------- .nv.shared._ZN3cub18CUB_300001_SM_10006detail6reduce28DeviceReduceSingleTileKernelINS2_10policy_hubIdy11add_functorIdEE10Policy1000EN6thrust24THRUST_300001_SM_1000_NS6detail15normal_iteratorINSA_10device_ptrIdEEEEPdyS6_ddN4cuda3std3__410__identityEEEvT0_T1_T2_T3_T4_T6_ --------------------------
	.section	.nv.shared._ZN3cub18CUB_300001_SM_10006detail6reduce28DeviceReduceSingleTileKernelINS2_10policy_hubIdy11add_functorIdEE10Policy1000EN6thrust24THRUST_300001_SM_1000_NS6detail15normal_iteratorINSA_10device_ptrIdEEEEPdyS6_ddN4cuda3std3__410__identityEEEvT0_T1_T2_T3_T4_T6_,"aw",@nobits
	.sectionflags	@""
	.align	8
.nv.shared._ZN3cub18CUB_300001_SM_10006detail6reduce28DeviceReduceSingleTileKernelINS2_10policy_hubIdy11add_functorIdEE10Policy1000EN6thrust24THRUST_300001_SM_1000_NS6detail15normal_iteratorINSA_10device_ptrIdEEEEPdyS6_ddN4cuda3std3__410__identityEEEvT0_T1_T2_T3_T4_T6_:
	.zero		1104


//--------------------- .nv.shared._ZN3cub18CUB_300001_SM_10006detail6reduce28DeviceReduceSingleTileKernelINS2_10policy_hubIdj11add_functorIdEE10Policy1000EPdS9_iS6_ddN4cuda3std3__410__identityEEEvT0_T1_T2_T3_T4_T6_ --------------------------
	.section	.nv.shared._ZN3cub18CUB_300001_SM_10006detail6reduce28DeviceReduceSingleTileKernelINS2_10policy_hubIdj11add_functorIdEE10Policy1000EPdS9_iS6_ddN4cuda3std3__410__identityEEEvT0_T1_T2_T3_T4_T6_,"aw",@nobits
	.sectionflags	@""
	.align	8
.nv.shared._ZN3cub18CUB_300001_SM_10006detail6reduce28DeviceReduceSingleTileKernelINS2_10policy_hubIdj11add_functorIdEE10Policy1000EPdS9_iS6_ddN4cuda3std3__410__identityEEEvT0_T1_T2_T3_T4_T6_:
	.zero		1104


//--------------------- .nv.shared._ZN3cub18CUB_300001_SM_10006detail6reduce18DeviceReduceKernelINS2_10policy_hubIdj11add_functorIdEE10Policy1000EN6thrust24THRUST_300001_SM_1000_NS6detail15normal_iteratorINSA_10device_ptrIdEEEEjS6_dN4cuda3std3__410__identityEEEvT0_PT3_T1_NS0_13GridEvenShareISN_EET2_T4_ --------------------------
	.section	.nv.shared._ZN3cub18CUB_300001_SM_10006detail6reduce18DeviceReduceKernelINS2_10policy_hubIdj11add_functorIdEE10Policy1000EN6thrust24THRUST_300001_SM_1000_NS6detail15normal_iteratorINSA_10device_ptrIdEEEEjS6_dN4cuda3std3__410__identityEEEvT0_PT3_T1_NS0_13GridEvenShareISN_EET2_T4_,"aw",@nobits
	.sectionflags	@""
	.align	8
.nv.shared._ZN3cub18CUB_300001_SM_10006detail6reduce18DeviceReduceKernelINS2_10policy_hubIdj11add_functorIdEE10Policy1000EN6thrust24THRUST_300001_SM_1000_NS6detail15normal_iteratorINSA_10device_ptrIdEEEEjS6_dN4cuda3std3__410__identityEEEvT0_PT3_T1_NS0_13GridEvenShareISN_EET2_T4_:
	.zero		1104


//--------------------- .nv.shared._ZN3cub18CUB_300001_SM_10006detail6reduce28DeviceReduceSingleTileKernelINS2_10policy_hubIdj11add_functorIdEE10Policy1000EN6thrust24THRUST_300001_SM_1000_NS6detail15normal_iteratorINSA_10device_ptrIdEEEEPdjS6_ddN4cuda3std3__410__identityEEEvT0_T1_T2_T3_T4_T6_ --------------------------
	.section	.nv.shared._ZN3cub18CUB_300001_SM_10006detail6reduce28DeviceReduceSingleTileKernelINS2_10policy_hubIdj11add_functorIdEE10Policy1000EN6thrust24THRUST_300001_SM_1000_NS6detail15normal_iteratorINSA_10device_ptrIdEEEEPdjS6_ddN4cuda3std3__410__identityEEEvT0_T1_T2_T3_T4_T6_,"aw",@nobits
	.sectionflags	@""
	.align	8
.nv.shared._ZN3cub18CUB_300001_SM_10006detail6reduce28DeviceReduceSingleTileKernelINS2_10policy_hubIdj11add_functorIdEE10Policy1000EN6thrust24THRUST_300001_SM_1000_NS6detail15normal_iteratorINSA_10device_ptrIdEEEEPdjS6_ddN4cuda3std3__410__identityEEEvT0_T1_T2_T3_T4_T6_:
	.zero		1104


//--------------------- .nv.constant0._ZN3cub18CUB_300001_SM_10006detail6reduce28DeviceReduceSingleTileKernelINS2_10policy_hubImy11mul_functorImEE10Policy1000EPmS9_iS6_mmN4cuda3std3__410__identityEEEvT0_T1_T2_T3_T4_T6_ --------------------------
	.section	.nv.constant0._ZN3cub18CUB_300001_SM_10006detail6reduce28DeviceReduceSingleTileKernelINS2_10policy_hubImy11mul_functorImEE10Policy1000EPmS9_iS6_mmN4cuda3std3__410__identityEEEvT0_T1_T2_T3_T4_T6_,"a",@progbits
	.sectionflags	@""
	.align	4
.nv.constant0._ZN3cub18CUB_300001_SM_10006detail6reduce28DeviceReduceSingleTileKernelINS2_10policy_hubImy11mul_functorImEE10Policy1000EPmS9_iS6_mmN4cuda3std3__410__identityEEEvT0_T1_T2_T3_T4_T6_:
	.zero		929


//--------------------- .nv.constant0._ZN3cub18CUB_300001_SM_10006detail6reduce18DeviceReduceKernelINS2_10policy_hubImy11mul_functorImEE10Policy1000EN6thrust24THRUST_300001_SM_1000_NS6detail15normal_iteratorINSA_10device_ptrIjEEEEyS6_m11inc_functorIjEEEvT0_PT3_T1_NS0_13GridEvenShareISL_EET2_T4_ --------------------------
	.section	.nv.constant0._ZN3cub18CUB_300001_SM_10006detail6reduce18DeviceReduceKernelINS2_10policy_hubImy11mul_functorImEE10Policy1000EN6thrust24THRUST_300001_SM_1000_NS6detail15normal_iteratorINSA_10device_ptrIjEEEEyS6_m11inc_functorIjEEEvT0_PT3_T1_NS0_13GridEvenShareISL_EET2_T4_,"a",@progbits
	.sectionflags	@""
	.align	4
.nv.constant0._ZN3cub18CUB_300001_SM_10006detail6reduce18DeviceReduceKernelINS2_10policy_hubImy11mul_functorImEE10Policy1000EN6thrust24THRUST_300001_SM_1000_NS6detail15normal_iteratorINSA_10device_ptrIjEEEEyS6_m11inc_functorIjEEEvT0_PT3_T1_NS0_13GridEvenShareISL_EET2_T4_:
	.zero		994


//--------------------- .nv.constant0._ZN3cub18CUB_300001_SM_10006detail6reduce28DeviceReduceSingleTileKernelINS2_10policy_hubImy11mul_functorImEE10Policy1000EN6thrust24THRUST_300001_SM_1000_NS6detail15normal_iteratorINSA_10device_ptrIjEEEEPmyS6_mm11inc_functorIjEEEvT0_T1_T2_T3_T4_T6_ --------------------------
	.section	.nv.constant0._ZN3cub18CUB_300001_SM_10006detail6reduce28DeviceReduceSingleTileKernelINS2_10policy_hubImy11mul_functorImEE10Policy1000EN6thrust24THRUST_300001_SM_1000_NS6detail15normal_iteratorINSA_10device_ptrIjEEEEPmyS6_mm11inc_functorIjEEEvT0_T1_T2_T3_T4_T6_,"a",@progbits
	.sectionflags	@""
	.align	4
.nv.constant0._ZN3cub18CUB_300001_SM_10006detail6reduce28DeviceReduceSingleTileKernelINS2_10policy_hubImy11mul_functorImEE10Policy1000EN6thrust24THRUST_300001_SM_1000_NS6detail15normal_iteratorINSA_10device_ptrIjEEEEPmyS6_mm11inc_functorIjEEEvT0_T1_T2_T3_T4_T6_:
	.zero		937


//--------------------- .nv.constant0._ZN3cub18CUB_300001_SM_10006detail6reduce28DeviceReduceSingleTileKernelINS2_10policy_hubImj11mul_functorImEE10Policy1000EPmS9_iS6_mmN4cuda3std3__410__identityEEEvT0_T1_T2_T3_T4_T6_ --------------------------
	.section	.nv.constant0._ZN3cub18CUB_300001_SM_10006detail6reduce28DeviceReduceSingleTileKernelINS2_10policy_hubImj11mul_functorImEE10Policy1000EPmS9_iS6_mmN4cuda3std3__410__identityEEEvT0_T1_T2_T3_T4_T6_,"a",@progbits
	.sectionflags	@""
	.align	4
.nv.constant0._ZN3cub18CUB_300001_SM_10006detail6reduce28DeviceReduceSingleTileKernelINS2_10policy_hubImj11mul_functorImEE10Policy1000EPmS9_iS6_mmN4cuda3std3__410__identityEEEvT0_T1_T2_T3_T4_T6_:
	.zero		929


//--------------------- .nv.constant0._ZN3cub18CUB_300001_SM_10006detail6reduce18DeviceReduceKernelINS2_10policy_hubImj11mul_functorImEE10Policy1000EN6thrust24THRUST_300001_SM_1000_NS6detail15normal_iteratorINSA_10device_ptrIjEEEEjS6_m11inc_functorIjEEEvT0_PT3_T1_NS0_13GridEvenShareISL_EET2_T4_ --------------------------
	.section	.nv.constant0._ZN3cub18CUB_300001_SM_10006detail6reduce18DeviceReduceKernelINS2_10policy_hubImj11mul_functorImEE10Policy1000EN6thrust24THRUST_300001_SM_1000_NS6detail15normal_iteratorINSA_10device_ptrIjEEEEjS6_m11inc_functorIjEEEvT0_PT3_T1_NS0_13GridEvenShareISL_EET2_T4_,"a",@progbits
	.sectionflags	@""
	.align	4
.nv.constant0._ZN3cub18CUB_300001_SM_10006detail6reduce18DeviceReduceKernelINS2_10policy_hubImj11mul_functorImEE10Policy1000EN6thrust24THRUST_300001_SM_1000_NS6detail15normal_iteratorINSA_10device_ptrIjEEEEjS6_m11inc_functorIjEEEvT0_PT3_T1_NS0_13GridEvenShareISL_EET2_T4_:
	.zero		958


//--------------------- .nv.constant0._ZN3cub18CUB_300001_SM_10006detail6reduce28DeviceReduceSingleTileKernelINS2_10policy_hubImj11mul_functorImEE10Policy1000EN6thrust24THRUST_300001_SM_1000_NS6detail15normal_iteratorINSA_10device_ptrIjEEEEPmjS6_mm11inc_functorIjEEEvT0_T1_T2_T3_T4_T6_ --------------------------
	.section	.nv.constant0._ZN3cub18CUB_300001_SM_10006detail6reduce28DeviceReduceSingleTileKernelINS2_10policy_hubImj11mul_functorImEE10Policy1000EN6thrust24THRUST_300001_SM_1000_NS6detail15normal_iteratorINSA_10device_ptrIjEEEEPmjS6_mm11inc_functorIjEEEvT0_T1_T2_T3_T4_T6_,"a",@progbits
	.sectionflags	@""
	.align	4
.nv.constant0._ZN3cub18CUB_300001_SM_10006detail6reduce28DeviceReduceSingleTileKernelINS2_10policy_hubImj11mul_functorImEE10Policy1000EN6thrust24THRUST_300001_SM_1000_NS6detail15normal_iteratorINSA_10device_ptrIjEEEEPmjS6_mm11inc_functorIjEEEvT0_T1_T2_T3_T4_T6_:
	.zero		929


//--------------------- .nv.constant0._ZN3cub18CUB_300001_SM_10006detail6reduce28DeviceReduceSingleTileKernelINS2_10policy_hubIdy11max_functorIdEE10Policy1000EPdS9_iS6_ddN4cuda3std3__410__identityEEEvT0_T1_T2_T3_T4_T6_ --------------------------
	.section	.nv.constant0._ZN3cub18CUB_300001_SM_10006detail6reduce28DeviceReduceSingleTileKernelINS2_10policy_hubIdy11max_functorIdEE10Policy1000EPdS9_iS6_ddN4cuda3std3__410__identityEEEvT0_T1_T2_T3_T4_T6_,"a",@progbits
	.sectionflags	@""
	.align	4
.nv.constant0._ZN3cub18CUB_300001_SM_10006detail6reduce28DeviceReduceSingleTileKernelINS2_10policy_hubIdy11max_functorIdEE10Policy1000EPdS9_iS6_ddN4cuda3std3__410__identityEEEvT0_T1_T2_T3_T4_T6_:
	.zero		929


//--------------------- .nv.constant0._ZN3cub18CUB_300001_SM_10006detail6reduce18DeviceReduceKernelINS2_10policy_hubIdy11max_functorIdEE10Policy1000EN6thrust24THRUST_300001_SM_1000_NS6detail15normal_iteratorINSA_10device_ptrIdEEEEyS6_dN4cuda3std3__410__identityEEEvT0_PT3_T1_NS0_13GridEvenShareISN_EET2_T4_ --------------------------
	.section	.nv.constant0._ZN3cub18CUB_300001_SM_10006detail6reduce18DeviceReduceKernelINS2_10policy_hubIdy11max_functorIdEE10Policy1000EN6thrust24THRUST_300001_SM_1000_NS6detail15normal_iteratorINSA_10device_ptrIdEEEEyS6_dN4cuda3std3__410__identityEEEvT0_PT3_T1_NS0_13GridEvenShareISN_EET2_T4_,"a",@progbits
	.sectionflags	@""
	.align	4
.nv.constant0._ZN3cub18CUB_300001_SM_10006detail6reduce18DeviceReduceKernelINS2_10policy_hubIdy11max_functorIdEE10Policy1000EN6thrust24THRUST_300001_SM_1000_NS6detail15normal_iteratorINSA_10device_ptrIdEEEEyS6_dN4cuda3std3__410__identityEEEvT0_PT3_T1_NS0_13GridEvenShareISN_EET2_T4_:
	.zero		994


//--------------------- .nv.constant0._ZN3cub18CUB_300001_SM_10006detail6reduce28DeviceReduceSingleTileKernelINS2_10policy_hubIdy11max_functorIdEE10Policy1000EN6thrust24THRUST_300001_SM_1000_NS6detail15normal_iteratorINSA_10device_ptrIdEEEEPdyS6_ddN4cuda3std3__410__identityEEEvT0_T1_T2_T3_T4_T6_ --------------------------
	.section	.nv.constant0._ZN3cub18CUB_300001_SM_10006detail6reduce28DeviceReduceSingleTileKernelINS2_10policy_hubIdy11max_functorIdEE10Policy1000EN6thrust24THRUST_300001_SM_1000_NS6detail15normal_iteratorINSA_10device_ptrIdEEEEPdyS6_ddN4cuda3std3__410__identityEEEvT0_T1_T2_T3_T4_T6_,"a",@progbits
	.sectionflags	@""
	.align	4
.nv.constant0._ZN3cub18CUB_300001_SM_10006detail6reduce28DeviceReduceSingleTileKernelINS2_10policy_hubIdy11max_functorIdEE10Policy1000EN6thrust24THRUST_300001_SM_1000_NS6detail15normal_iteratorINSA_10device_ptrIdEEEEPdyS6_ddN4cuda3std3__410__identityEEEvT0_T1_T2_T3_T4_T6_:
	.zero		937


//--------------------- .nv.constant0._ZN3cub18CUB_300001_SM_10006detail6reduce28DeviceReduceSingleTileKernelINS2_10policy_hubIdj11max_functorIdEE10Policy1000EPdS9_iS6_ddN4cuda3std3__410__identityEEEvT0_T1_T2_T3_T4_T6_ --------------------------
	.section	.nv.constant0._ZN3cub18CUB_300001_SM_10006detail6reduce28DeviceReduceSingleTileKernelINS2_10policy_hubIdj11max_functorIdEE10Policy1000EPdS9_iS6_ddN4cuda3std3__410__identityEEEvT0_T1_T2_T3_T4_T6_,"a",@progbits
	.sectionflags	@""
	.align	4
.nv.constant0._ZN3cub18CUB_300001_SM_10006detail6reduce28DeviceReduceSingleTileKernelINS2_10policy_hubIdj11max_functorIdEE10Policy1000EPdS9_iS6_ddN4cuda3std3__410__identityEEEvT0_T1_T2_T3_T4_T6_:
	.zero		929


//--------------------- .nv.constant0._ZN3cub18CUB_300001_SM_10006detail6reduce18DeviceReduceKernelINS2_10policy_hubIdj11max_functorIdEE10Policy1000EN6thrust24THRUST_300001_SM_1000_NS6detail15normal_iteratorINSA_10device_ptrIdEEEEjS6_dN4cuda3std3__410__identityEEEvT0_PT3_T1_NS0_13GridEvenShareISN_EET2_T4_ --------------------------
	.section	.nv.constant0._ZN3cub18CUB_300001_SM_10006detail6reduce18DeviceReduceKernelINS2_10policy_hubIdj11max_functorIdEE10Policy1000EN6thrust24THRUST_300001_SM_1000_NS6detail15normal_iteratorINSA_10device_ptrIdEEEEjS6_dN4cuda3std3__410__identityEEEvT0_PT3_T1_NS0_13GridEvenShareISN_EET2_T4_,"a",@progbits
	.sectionflags	@""
	.align	4
.nv.constant0._ZN3cub18CUB_300001_SM_10006detail6reduce18DeviceReduceKernelINS2_10policy_hubIdj11max_functorIdEE10Policy1000EN6thrust24THRUST_300001_SM_1000_NS6detail15normal_iteratorINSA_10device_ptrIdEEEEjS6_dN4cuda3std3__410__identityEEEvT0_PT3_T1_NS0_13GridEvenShareISN_EET2_T4_:
	.zero		958


//--------------------- .nv.constant0._ZN3cub18CUB_300001_SM_10006detail6reduce28DeviceReduceSingleTileKernelINS2_10policy_hubIdj11max_functorIdEE10Policy1000EN6thrust24THRUST_300001_SM_1000_NS6detail15normal_iteratorINSA_10device_ptrIdEEEEPdjS6_ddN4cuda3std3__410__identityEEEvT0_T1_T2_T3_T4_T6_ --------------------------
	.section	.nv.constant0._ZN3cub18CUB_300001_SM_10006detail6reduce28DeviceReduceSingleTileKernelINS2_10policy_hubIdj11max_functorIdEE10Policy1000EN6thrust24THRUST_300001_SM_1000_NS6detail15normal_iteratorINSA_10device_ptrIdEEEEPdjS6_ddN4cuda3std3__410__identityEEEvT0_T1_T2_T3_T4_T6_,"a",@progbits
	.sectionflags	@""
	.align	4
.nv.constant0._ZN3cub18CUB_300001_SM_10006detail6reduce28DeviceReduceSingleTileKernelINS2_10policy_hubIdj11max_functorIdEE10Policy1000EN6thrust24THRUST_300001_SM_1000_NS6detail15normal_iteratorINSA_10device_ptrIdEEEEPdjS6_ddN4cuda3std3__410__identityEEEvT0_T1_T2_T3_T4_T6_:
	.zero		929


//--------------------- .nv.constant0._ZN3cub18CUB_300001_SM_10006detail6reduce28DeviceReduceSingleTileKernelINS2_10policy_hubIdy11add_functorIdEE10Policy1000EPdS9_iS6_ddN4cuda3std3__410__identityEEEvT0_T1_T2_T3_T4_T6_ --------------------------
	.section	.nv.constant0._ZN3cub18CUB_300001_SM_10006detail6reduce28DeviceReduceSingleTileKernelINS2_10policy_hubIdy11add_functorIdEE10Policy1000EPdS9_iS6_ddN4cuda3std3__410__identityEEEvT0_T1_T2_T3_T4_T6_,"a",@progbits
	.sectionflags	@""
	.align	4
.nv.constant0._ZN3cub18CUB_300001_SM_10006detail6reduce28DeviceReduceSingleTileKernelINS2_10policy_hubIdy11add_functorIdEE10Policy1000EPdS9_iS6_ddN4cuda3std3__410__identityEEEvT0_T1_T2_T3_T4_T6_:
	.zero		929


//--------------------- .nv.constant0._ZN3cub18CUB_300001_SM_10006detail6reduce18DeviceReduceKernelINS2_10policy_hubIdy11add_functorIdEE10Policy1000EN6thrust24THRUST_300001_SM_1000_NS6detail15normal_iteratorINSA_10device_ptrIdEEEEyS6_dN4cuda3std3__410__identityEEEvT0_PT3_T1_NS0_13GridEvenShareISN_EET2_T4_ --------------------------
	.section	.nv.constant0._ZN3cub18CUB_300001_SM_10006detail6reduce18DeviceReduceKernelINS2_10policy_hubIdy11add_functorIdEE10Policy1000EN6thrust24THRUST_300001_SM_1000_NS6detail15normal_iteratorINSA_10device_ptrIdEEEEyS6_dN4cuda3std3__410__identityEEEvT0_PT3_T1_NS0_13GridEvenShareISN_EET2_T4_,"a",@progbits
	.sectionflags	@""
	.align	4
.nv.constant0._ZN3cub18CUB_300001_SM_10006detail6reduce18DeviceReduceKernelINS2_10policy_hubIdy11add_functorIdEE10Policy1000EN6thrust24THRUST_300001_SM_1000_NS6detail15normal_iteratorINSA_10device_ptrIdEEEEyS6_dN4cuda3std3__410__identityEEEvT0_PT3_T1_NS0_13GridEvenShareISN_EET2_T4_:
	.zero		994


//--------------------- .nv.constant0._ZN3cub18CUB_300001_SM_10006detail6reduce28DeviceReduceSingleTileKernelINS2_10policy_hubIdy11add_functorIdEE10Policy1000EN6thrust24THRUST_300001_SM_1000_NS6detail15normal_iteratorINSA_10device_ptrIdEEEEPdyS6_ddN4cuda3std3__410__identityEEEvT0_T1_T2_T3_T4_T6_ --------------------------
	.section	.nv.constant0._ZN3cub18CUB_300001_SM_10006detail6reduce28DeviceReduceSingleTileKernelINS2_10policy_hubIdy11add_functorIdEE10Policy1000EN6thrust24THRUST_300001_SM_1000_NS6detail15normal_iteratorINSA_10device_ptrIdEEEEPdyS6_ddN4cuda3std3__410__identityEEEvT0_T1_T2_T3_T4_T6_,"a",@progbits
	.sectionflags	@""
	.align	4
.nv.constant0._ZN3cub18CUB_300001_SM_10006detail6reduce28DeviceReduceSingleTileKernelINS2_10policy_hubIdy11add_functorIdEE10Policy1000EN6thrust24THRUST_300001_SM_1000_NS6detail15normal_iteratorINSA_10device_ptrIdEEEEPdyS6_ddN4cuda3std3__410__identityEEEvT0_T1_T2_T3_T4_T6_:
	.zero		937


//--------------------- .nv.constant0._ZN3cub18CUB_300001_SM_10006detail6reduce28DeviceReduceSingleTileKernelINS2_10policy_hubIdj11add_functorIdEE10Policy1000EPdS9_iS6_ddN4cuda3std3__410__identityEEEvT0_T1_T2_T3_T4_T6_ --------------------------
	.section	.nv.constant0._ZN3cub18CUB_300001_SM_10006detail6reduce28DeviceReduceSingleTileKernelINS2_10policy_hubIdj11add_functorIdEE10Policy1000EPdS9_iS6_ddN4cuda3std3__410__identityEEEvT0_T1_T2_T3_T4_T6_,"a",@progbits
	.sectionflags	@""
	.align	4
.nv.constant0._ZN3cub18CUB_300001_SM_10006detail6reduce28DeviceReduceSingleTileKernelINS2_10policy_hubIdj11add_functorIdEE10Policy1000EPdS9_iS6_ddN4cuda3std3__410__identityEEEvT0_T1_T2_T3_T4_T6_:
	.zero		929


//--------------------- .nv.constant0._ZN3cub18CUB_300001_SM_10006detail6reduce18DeviceReduceKernelINS2_10policy_hubIdj11add_functorIdEE10Policy1000EN6thrust24THRUST_300001_SM_1000_NS6detail15normal_iteratorINSA_10device_ptrIdEEEEjS6_dN4cuda3std3__410__identityEEEvT0_PT3_T1_NS0_13GridEvenShareISN_EET2_T4_ --------------------------
	.section	.nv.constant0._ZN3cub18CUB_300001_SM_10006detail6reduce18DeviceReduceKernelINS2_10policy_hubIdj11add_functorIdEE10Policy1000EN6thrust24THRUST_300001_SM_1000_NS6detail15normal_iteratorINSA_10device_ptrIdEEEEjS6_dN4cuda3std3__410__identityEEEvT0_PT3_T1_NS0_13GridEvenShareISN_EET2_T4_,"a",@progbits
	.sectionflags	@""
	.align	4
.nv.constant0._ZN3cub18CUB_300001_SM_10006detail6reduce18DeviceReduceKernelINS2_10policy_hubIdj11add_functorIdEE10Policy1000EN6thrust24THRUST_300001_SM_1000_NS6detail15normal_iteratorINSA_10device_ptrIdEEEEjS6_dN4cuda3std3__410__identityEEEvT0_PT3_T1_NS0_13GridEvenShareISN_EET2_T4_:
	.zero		958


//--------------------- .nv.constant0._ZN3cub18CUB_300001_SM_10006detail6reduce28DeviceReduceSingleTileKernelINS2_10policy_hubIdj11add_functorIdEE10Policy1000EN6thrust24THRUST_300001_SM_1000_NS6detail15normal_iteratorINSA_10device_ptrIdEEEEPdjS6_ddN4cuda3std3__410__identityEEEvT0_T1_T2_T3_T4_T6_ --------------------------
	.section	.nv.constant0._ZN3cub18CUB_300001_SM_10006detail6reduce28DeviceReduceSingleTileKernelINS2_10policy_hubIdj11add_functorIdEE10Policy1000EN6thrust24THRUST_300001_SM_1000_NS6detail15normal_iteratorINSA_10device_ptrIdEEEEPdjS6_ddN4cuda3std3__410__identityEEEvT0_T1_T2_T3_T4_T6_,"a",@progbits
	.sectionflags	@""
	.align	4
.nv.constant0._ZN3cub18CUB_300001_SM_10006detail6reduce28DeviceReduceSingleTileKernelINS2_10policy_hubIdj11add_functorIdEE10Policy1000EN6thrust24THRUST_300001_SM_1000_NS6detail15normal_iteratorINSA_10device_ptrIdEEEEPdjS6_ddN4cuda3std3__410__identityEEEvT0_T1_T2_T3_T4_T6_:
	.zero		929


//--------------------- .nv.constant0._ZN3cub18CUB_300001_SM_10006detail9transform16transform_kernelINS2_10policy_hubILb1EN4cuda3std3__45tupleIJN6thrust24THRUST_300001_SM_1000_NS6detail15normal_iteratorINSA_10device_ptrIdEEEEEEEE10policy1000El11abs_functorIdESF_JPdEEEvT0_iT1_T2_DpNS2_10kernel_argIT3_EE --------------------------
	.section	.nv.constant0._ZN3cub18CUB_300001_SM_10006detail9transform16transform_kernelINS2_10policy_hubILb1EN4cuda3std3__45tupleIJN6thrust24THRUST_300001_SM_1000_NS6detail15normal_iteratorINSA_10device_ptrIdEEEEEEEE10policy1000El11abs_functorIdESF_JPdEEEvT0_iT1_T2_DpNS2_10kernel_argIT3_EE,"a",@progbits
	.sectionflags	@""
	.align	4
.nv.constant0._ZN3cub18CUB_300001_SM_10006detail9transform16transform_kernelINS2_10policy_hubILb1EN4cuda3std3__45tupleIJN6thrust24THRUST_300001_SM_1000_NS6detail15normal_iteratorINSA_10device_ptrIdEEEEEEEE10policy1000El11abs_functorIdESF_JPdEEEvT0_iT1_T2_DpNS2_10kernel_argIT3_EE:
	.zero		936


//--------------------- .nv.constant0._ZN3cub18CUB_300001_SM_10006detail9transform16transform_kernelINS2_10policy_hubILb1EN4cuda3std3__45tupleIJN6thrust24THRUST_300001_SM_1000_NS6detail15normal_iteratorINSA_10device_ptrIdEEEEEEEE10policy1000Ei11abs_functorIdESF_JPdEEEvT0_iT1_T2_DpNS2_10kernel_argIT3_EE --------------------------
	.section	.nv.constant0._ZN3cub18CUB_300001_SM_10006detail9transform16transform_kernelINS2_10policy_hubILb1EN4cuda3std3__45tupleIJN6thrust24THRUST_300001_SM_1000_NS6detail15normal_iteratorINSA_10device_ptrIdEEEEEEEE10policy1000Ei11abs_functorIdESF_JPdEEEvT0_iT1_T2_DpNS2_10kernel_argIT3_EE,"a",@progbits
	.sectionflags	@""
	.align	4
.nv.constant0._ZN3cub18CUB_300001_SM_10006detail9transform16transform_kernelINS2_10policy_hubILb1EN4cuda3std3__45tupleIJN6thrust24THRUST_300001_SM_1000_NS6detail15normal_iteratorINSA_10device_ptrIdEEEEEEEE10policy1000Ei11abs_functorIdESF_JPdEEEvT0_iT1_T2_DpNS2_10kernel_argIT3_EE:
	.zero		936


//--------------------- .nv.constant0._ZN3cub18CUB_300001_SM_10006detail9transform16transform_kernelINS2_10policy_hubILb1EN4cuda3std3__45tupleIJN6thrust24THRUST_300001_SM_1000_NS6detail15normal_iteratorINSA_10device_ptrIdEEEESF_EEEE10policy1000El12diff_functorIdESF_JPdSL_EEEvT0_iT1_T2_DpNS2_10kernel_argIT3_EE --------------------------
	.section	.nv.constant0._ZN3cub18CUB_300001_SM_10006detail9transform16transform_kernelINS2_10policy_hubILb1EN4cuda3std3__45tupleIJN6thrust24THRUST_300001_SM_1000_NS6detail15normal_iteratorINSA_10device_ptrIdEEEESF_EEEE10policy1000El12diff_functorIdESF_JPdSL_EEEvT0_iT1_T2_DpNS2_10kernel_argIT3_EE,"a",@progbits
	.sectionflags	@""
	.align	4
.nv.constant0._ZN3cub18CUB_300001_SM_10006detail9transform16transform_kernelINS2_10policy_hubILb1EN4cuda3std3__45tupleIJN6thrust24THRUST_300001_SM_1000_NS6detail15normal_iteratorINSA_10device_ptrIdEEEESF_EEEE10policy1000El12diff_functorIdESF_JPdSL_EEEvT0_iT1_T2_DpNS2_10kernel_argIT3_EE:
	.zero		952


//--------------------- .nv.constant0._ZN3cub18CUB_300001_SM_10006detail9transform16transform_kernelINS2_10policy_hubILb1EN4cuda3std3__45tupleIJN6thrust24THRUST_300001_SM_1000_NS6detail15normal_iteratorINSA_10device_ptrIdEEEESF_EEEE10policy1000Ei12diff_functorIdESF_JPdSL_EEEvT0_iT1_T2_DpNS2_10kernel_argIT3_EE --------------------------
	.section	.nv.constant0._ZN3cub18CUB_300001_SM_10006detail9transform16transform_kernelINS2_10policy_hubILb1EN4cuda3std3__45tupleIJN6thrust24THRUST_300001_SM_1000_NS6detail15normal_iteratorINSA_10device_ptrIdEEEESF_EEEE10policy1000Ei12diff_functorIdESF_JPdSL_EEEvT0_iT1_T2_DpNS2_10kernel_argIT3_EE,"a",@progbits
	.sectionflags	@""
	.align	4
.nv.constant0._ZN3cub18CUB_300001_SM_10006detail9transform16transform_kernelINS2_10policy_hubILb1EN4cuda3std3__45tupleIJN6thrust24THRUST_300001_SM_1000_NS6detail15normal_iteratorINSA_10device_ptrIdEEEESF_EEEE10policy1000Ei12diff_functorIdESF_JPdSL_EEEvT0_iT1_T2_DpNS2_10kernel_argIT3_EE:
	.zero		952


//--------------------- .nv.constant0._ZN3cub18CUB_300001_SM_10006detail9transform16transform_kernelINS2_10policy_hubILb1EN4cuda3std3__45tupleIJN6thrust24THRUST_300001_SM_1000_NS6detail15normal_iteratorINSA_10device_ptrIdEEEEEEEE10policy1000El14square_functorIdESF_JPdEEEvT0_iT1_T2_DpNS2_10kernel_argIT3_EE --------------------------
	.section	.nv.constant0._ZN3cub18CUB_300001_SM_10006detail9transform16transform_kernelINS2_10policy_hubILb1EN4cuda3std3__45tupleIJN6thrust24THRUST_300001_SM_1000_NS6detail15normal_iteratorINSA_10device_ptrIdEEEEEEEE10policy1000El14square_functorIdESF_JPdEEEvT0_iT1_T2_DpNS2_10kernel_argIT3_EE,"a",@progbits
	.sectionflags	@""
	.align	4
.nv.constant0._ZN3cub18CUB_300001_SM_10006detail9transform16transform_kernelINS2_10policy_hubILb1EN4cuda3std3__45tupleIJN6thrust24THRUST_300001_SM_1000_NS6detail15normal_iteratorINSA_10device_ptrIdEEEEEEEE10policy1000El14square_functorIdESF_JPdEEEvT0_iT1_T2_DpNS2_10kernel_argIT3_EE:
	.zero		936


//--------------------- .nv.constant0._ZN3cub18CUB_300001_SM_10006detail9transform16transform_kernelINS2_10policy_hubILb1EN4cuda3std3__45tupleIJN6thrust24THRUST_300001_SM_1000_NS6detail15normal_iteratorINSA_10device_ptrIdEEEEEEEE10policy1000Ei14square_functorIdESF_JPdEEEvT0_iT1_T2_DpNS2_10kernel_argIT3_EE --------------------------
	.section	.nv.constant0._ZN3cub18CUB_300001_SM_10006detail9transform16transform_kernelINS2_10policy_hubILb1EN4cuda3std3__45tupleIJN6thrust24THRUST_300001_SM_1000_NS6detail15normal_iteratorINSA_10device_ptrIdEEEEEEEE10policy1000Ei14square_functorIdESF_JPdEEEvT0_iT1_T2_DpNS2_10kernel_argIT3_EE,"a",@progbits
	.sectionflags	@""
	.align	4
.nv.constant0._ZN3cub18CUB_300001_SM_10006detail9transform16transform_kernelINS2_10policy_hubILb1EN4cuda3std3__45tupleIJN6thrust24THRUST_300001_SM_1000_NS6detail15normal_iteratorINSA_10device_ptrIdEEEEEEEE10policy1000Ei14square_functorIdESF_JPdEEEvT0_iT1_T2_DpNS2_10kernel_argIT3_EE:
	.zero		936


//--------------------- .nv.constant0._ZN3cub18CUB_300001_SM_10006detail9transform16transform_kernelINS2_10policy_hubILb1EN4cuda3std3__45tupleIJN6thrust24THRUST_300001_SM_1000_NS6detail15normal_iteratorINSA_10device_ptrIdEEEESF_EEEE10policy1000El11sub_functorIdESF_JPdSL_EEEvT0_iT1_T2_DpNS2_10kernel_argIT3_EE --------------------------
	.section	.nv.constant0._ZN3cub18CUB_300001_SM_10006detail9transform16transform_kernelINS2_10policy_hubILb1EN4cuda3std3__45tupleIJN6thrust24THRUST_300001_SM_1000_NS6detail15normal_iteratorINSA_10device_ptrIdEEEESF_EEEE10policy1000El11sub_functorIdESF_JPdSL_EEEvT0_iT1_T2_DpNS2_10kernel_argIT3_EE,"a",@progbits
	.sectionflags	@""
	.align	4
.nv.constant0._ZN3cub18CUB_300001_SM_10006detail9transform16transform_kernelINS2_10policy_hubILb1EN4cuda3std3__45tupleIJN6thrust24THRUST_300001_SM_1000_NS6detail15normal_iteratorINSA_10device_ptrIdEEEESF_EEEE10policy1000El11sub_functorIdESF_JPdSL_EEEvT0_iT1_T2_DpNS2_10kernel_argIT3_EE:
	.zero		952


//--------------------- .nv.constant0._ZN3cub18CUB_300001_SM_10006detail9transform16transform_kernelINS2_10policy_hubILb1EN4cuda3std3__45tupleIJN6thrust24THRUST_300001_SM_1000_NS6detail15normal_iteratorINSA_10device_ptrIdEEEESF_EEEE10policy1000Ei11sub_functorIdESF_JPdSL_EEEvT0_iT1_T2_DpNS2_10kernel_argIT3_EE --------------------------
	.section	.nv.constant0._ZN3cub18CUB_300001_SM_10006detail9transform16transform_kernelINS2_10policy_hubILb1EN4cuda3std3__45tupleIJN6thrust24THRUST_300001_SM_1000_NS6detail15normal_iteratorINSA_10device_ptrIdEEEESF_EEEE10policy1000Ei11sub_functorIdESF_JPdSL_EEEvT0_iT1_T2_DpNS2_10kernel_argIT3_EE,"a",@progbits
	.sectionflags	@""
	.align	4
.nv.constant0._ZN3cub18CUB_300001_SM_10006detail9transform16transform_kernelINS2_10policy_hubILb1EN4cuda3std3__45tupleIJN6thrust24THRUST_300001_SM_1000_NS6detail15normal_iteratorINSA_10device_ptrIdEEEESF_EEEE10policy1000Ei11sub_functorIdESF_JPdSL_EEEvT0_iT1_T2_DpNS2_10kernel_argIT3_EE:
	.zero		952


//--------------------- .nv.constant0._ZN3cub18CUB_300001_SM_10006detail8for_each13static_kernelINS2_12policy_hub_t12policy_500_tElN6thrust24THRUST_300001_SM_1000_NS8cuda_cub6__fill7functorINS7_6detail15normal_iteratorINS7_10device_ptrIjEEEEjEEEEvT0_T1_ --------------------------
	.section	.nv.constant0._ZN3cub18CUB_300001_SM_10006detail8for_each13static_kernelINS2_12policy_hub_t12policy_500_tElN6thrust24THRUST_300001_SM_1000_NS8cuda_cub6__fill7functorINS7_6detail15normal_iteratorINS7_10device_ptrIjEEEEjEEEEvT0_T1_,"a",@progbits
	.sectionflags	@""
	.align	4
.nv.constant0._ZN3cub18CUB_300001_SM_10006detail8for_each13static_kernelINS2_12policy_hub_t12policy_500_tElN6thrust24THRUST_300001_SM_1000_NS8cuda_cub6__fill7functorINS7_6detail15normal_iteratorINS7_10device_ptrIjEEEEjEEEEvT0_T1_:
	.zero		920


//--------------------- .nv.constant0._ZN3cub18CUB_300001_SM_10006detail8for_each13static_kernelINS2_12policy_hub_t12policy_500_tEmN6thrust24THRUST_300001_SM_1000_NS8cuda_cub20__uninitialized_fill7functorINS7_10device_ptrIjEEjEEEEvT0_T1_ --------------------------
	.section	.nv.constant0._ZN3cub18CUB_300001_SM_10006detail8for_each13static_kernelINS2_12policy_hub_t12policy_500_tEmN6thrust24THRUST_300001_SM_1000_NS8cuda_cub20__uninitialized_fill7functorINS7_10device_ptrIjEEjEEEEvT0_T1_,"a",@progbits
	.sectionflags	@""
	.align	4
.nv.constant0._ZN3cub18CUB_300001_SM_10006detail8for_each13static_kernelINS2_12policy_hub_t12policy_500_tEmN6thrust24THRUST_300001_SM_1000_NS8cuda_cub20__uninitialized_fill7functorINS7_10device_ptrIjEEjEEEEvT0_T1_:
	.zero		920


//--------------------- .nv.constant0._ZN3cub18CUB_300001_SM_10006detail8for_each13static_kernelINS2_12policy_hub_t12policy_500_tEmN6thrust24THRUST_300001_SM_1000_NS8cuda_cub6__fill7functorINS7_6detail15normal_iteratorINS7_10device_ptrIjEEEEjEEEEvT0_T1_ --------------------------
	.section	.nv.constant0._ZN3cub18CUB_300001_SM_10006detail8for_each13static_kernelINS2_12policy_hub_t12policy_500_tEmN6thrust24THRUST_300001_SM_1000_NS8cuda_cub6__fill7functorINS7_6detail15normal_iteratorINS7_10device_ptrIjEEEEjEEEEvT0_T1_,"a",@progbits
	.sectionflags	@""
	.align	4
.nv.constant0._ZN3cub18CUB_300001_SM_10006detail8for_each13static_kernelINS2_12policy_hub_t12policy_500_tEmN6thrust24THRUST_300001_SM_1000_NS8cuda_cub6__fill7functorINS7_6detail15normal_iteratorINS7_10device_ptrIjEEEEjEEEEvT0_T1_:
	.zero		920


//--------------------- .nv.constant0._ZN3cub18CUB_300001_SM_10006detail8for_each13static_kernelINS2_12policy_hub_t12policy_500_tEmN6thrust24THRUST_300001_SM_1000_NS8cuda_cub20__uninitialized_fill7functorINS7_10device_ptrIdEEdEEEEvT0_T1_ --------------------------
	.section	.nv.constant0._ZN3cub18CUB_300001_SM_10006detail8for_each13static_kernelINS2_12policy_hub_t12policy_500_tEmN6thrust24THRUST_300001_SM_1000_NS8cuda_cub20__uninitialized_fill7functorINS7_10device_ptrIdEEdEEEEvT0_T1_,"a",@progbits
	.sectionflags	@""
	.align	4
.nv.constant0._ZN3cub18CUB_300001_SM_10006detail8for_each13static_kernelINS2_12policy_hub_t12policy_500_tEmN6thrust24THRUST_300001_SM_1000_NS8cuda_cub20__uninitialized_fill7functorINS7_10device_ptrIdEEdEEEEvT0_T1_:
	.zero		920


//--------------------- .nv.constant0._ZN3cub18CUB_300001_SM_10006detail11EmptyKernelIvEEvv --------------------------
	.section	.nv.constant0._ZN3cub18CUB_300001_SM_10006detail11EmptyKernelIvEEvv,"a",@progbits
	.sectionflags	@""
	.align	4
.nv.constant0._ZN3cub18CUB_300001_SM_10006detail11EmptyKernelIvEEvv:
	.zero		896


//--------------------- SYMBOLS --------------------------

	.type		.nv.reservedSmem.offset0,@object
	.size		.nv.reservedSmem.offset0,0x4
	.type		.nv.reservedSmem.cap,@object
	.size		.nv.reservedSmem.cap,0x4
